//
// Generated by NVIDIA NVVM Compiler
//
// Compiler Build ID: CL-36424714
// Cuda compilation tools, release 13.0, V13.0.88
// Based on NVVM 20.0.0
//

.version 9.0
.target sm_100
.address_size 64

	// .globl	_Z6my_subPdS_S_i
// _ZZN3cub18CUB_300001_SM_10006detail6reduce28DeviceReduceSingleTileKernelINS2_10policy_hubIdyN4cuda3__47maximumIvEEE10Policy1000EPdSB_yS8_ddNS5_3std3__410__identityEEEvT0_T1_T2_T3_T4_T6_E12temp_storage has been demoted
// _ZZN3cub18CUB_300001_SM_10006detail6reduce18DeviceReduceKernelINS2_10policy_hubIdyN4cuda3__47maximumIvEEE10Policy1000EPdyS8_dNS5_3std3__410__identityEEEvT0_PT3_T1_NS0_13GridEvenShareISI_EET2_T4_E12temp_storage has been demoted
// _ZZN3cub18CUB_300001_SM_10006detail6reduce28DeviceReduceSingleTileKernelINS2_10policy_hubIdyN4cuda3__47maximumIvEEE10Policy1000EPdSB_iS8_ddNS5_3std3__410__identityEEEvT0_T1_T2_T3_T4_T6_E12temp_storage has been demoted
.global .align 1 .b8 _ZN34_INTERNAL_fab146a4_4_k_cu_05ae43d74cuda3std3__45__cpo5beginE[1];
.global .align 1 .b8 _ZN34_INTERNAL_fab146a4_4_k_cu_05ae43d74cuda3std3__45__cpo3endE[1];
.global .align 1 .b8 _ZN34_INTERNAL_fab146a4_4_k_cu_05ae43d74cuda3std3__45__cpo6cbeginE[1];
.global .align 1 .b8 _ZN34_INTERNAL_fab146a4_4_k_cu_05ae43d74cuda3std3__45__cpo4cendE[1];
.global .align 1 .b8 _ZN34_INTERNAL_fab146a4_4_k_cu_05ae43d74cuda3std3__45__cpo6rbeginE[1];
.global .align 1 .b8 _ZN34_INTERNAL_fab146a4_4_k_cu_05ae43d74cuda3std3__45__cpo4rendE[1];
.global .align 1 .b8 _ZN34_INTERNAL_fab146a4_4_k_cu_05ae43d74cuda3std3__45__cpo7crbeginE[1];
.global .align 1 .b8 _ZN34_INTERNAL_fab146a4_4_k_cu_05ae43d74cuda3std3__45__cpo5crendE[1];
.global .align 1 .b8 _ZN34_INTERNAL_fab146a4_4_k_cu_05ae43d74cuda3std3__436_GLOBAL__N__fab146a4_4_k_cu_05ae43d76ignoreE[1];
.global .align 1 .b8 _ZN34_INTERNAL_fab146a4_4_k_cu_05ae43d74cuda3std3__419piecewise_constructE[1];
.global .align 1 .b8 _ZN34_INTERNAL_fab146a4_4_k_cu_05ae43d74cuda3std3__48in_placeE[1];
.global .align 1 .b8 _ZN34_INTERNAL_fab146a4_4_k_cu_05ae43d74cuda3std3__420unreachable_sentinelE[1];
.global .align 1 .b8 _ZN34_INTERNAL_fab146a4_4_k_cu_05ae43d74cuda3std3__47nulloptE[1];
.global .align 1 .b8 _ZN34_INTERNAL_fab146a4_4_k_cu_05ae43d74cuda3std3__48unexpectE[1];
.global .align 1 .b8 _ZN34_INTERNAL_fab146a4_4_k_cu_05ae43d74cuda3std6ranges3__45__cpo4swapE[1];
.global .align 1 .b8 _ZN34_INTERNAL_fab146a4_4_k_cu_05ae43d74cuda3std6ranges3__45__cpo9iter_moveE[1];
.global .align 1 .b8 _ZN34_INTERNAL_fab146a4_4_k_cu_05ae43d74cuda3std6ranges3__45__cpo5beginE[1];
.global .align 1 .b8 _ZN34_INTERNAL_fab146a4_4_k_cu_05ae43d74cuda3std6ranges3__45__cpo3endE[1];
.global .align 1 .b8 _ZN34_INTERNAL_fab146a4_4_k_cu_05ae43d74cuda3std6ranges3__45__cpo6cbeginE[1];
.global .align 1 .b8 _ZN34_INTERNAL_fab146a4_4_k_cu_05ae43d74cuda3std6ranges3__45__cpo4cendE[1];
.global .align 1 .b8 _ZN34_INTERNAL_fab146a4_4_k_cu_05ae43d74cuda3std6ranges3__45__cpo7advanceE[1];
.global .align 1 .b8 _ZN34_INTERNAL_fab146a4_4_k_cu_05ae43d74cuda3std6ranges3__45__cpo9iter_swapE[1];
.global .align 1 .b8 _ZN34_INTERNAL_fab146a4_4_k_cu_05ae43d74cuda3std6ranges3__45__cpo4nextE[1];
.global .align 1 .b8 _ZN34_INTERNAL_fab146a4_4_k_cu_05ae43d74cuda3std6ranges3__45__cpo4prevE[1];
.global .align 1 .b8 _ZN34_INTERNAL_fab146a4_4_k_cu_05ae43d74cuda3std6ranges3__45__cpo4dataE[1];
.global .align 1 .b8 _ZN34_INTERNAL_fab146a4_4_k_cu_05ae43d74cuda3std6ranges3__45__cpo5cdataE[1];
.global .align 1 .b8 _ZN34_INTERNAL_fab146a4_4_k_cu_05ae43d74cuda3std6ranges3__45__cpo4sizeE[1];
.global .align 1 .b8 _ZN34_INTERNAL_fab146a4_4_k_cu_05ae43d74cuda3std6ranges3__45__cpo5ssizeE[1];
.global .align 1 .b8 _ZN34_INTERNAL_fab146a4_4_k_cu_05ae43d74cuda3std6ranges3__45__cpo8distanceE[1];
.global .align 1 .b8 _ZN34_INTERNAL_fab146a4_4_k_cu_05ae43d76thrust24THRUST_300001_SM_1000_NS6system6detail10sequential3seqE[1];
.global .align 1 .b8 _ZN34_INTERNAL_fab146a4_4_k_cu_05ae43d76thrust24THRUST_300001_SM_1000_NS12placeholders2_1E[1];
.global .align 1 .b8 _ZN34_INTERNAL_fab146a4_4_k_cu_05ae43d76thrust24THRUST_300001_SM_1000_NS12placeholders2_2E[1];
.global .align 1 .b8 _ZN34_INTERNAL_fab146a4_4_k_cu_05ae43d76thrust24THRUST_300001_SM_1000_NS12placeholders2_3E[1];
.global .align 1 .b8 _ZN34_INTERNAL_fab146a4_4_k_cu_05ae43d76thrust24THRUST_300001_SM_1000_NS12placeholders2_4E[1];
.global .align 1 .b8 _ZN34_INTERNAL_fab146a4_4_k_cu_05ae43d76thrust24THRUST_300001_SM_1000_NS12placeholders2_5E[1];
.global .align 1 .b8 _ZN34_INTERNAL_fab146a4_4_k_cu_05ae43d76thrust24THRUST_300001_SM_1000_NS12placeholders2_6E[1];
.global .align 1 .b8 _ZN34_INTERNAL_fab146a4_4_k_cu_05ae43d76thrust24THRUST_300001_SM_1000_NS12placeholders2_7E[1];
.global .align 1 .b8 _ZN34_INTERNAL_fab146a4_4_k_cu_05ae43d76thrust24THRUST_300001_SM_1000_NS12placeholders2_8E[1];
.global .align 1 .b8 _ZN34_INTERNAL_fab146a4_4_k_cu_05ae43d76thrust24THRUST_300001_SM_1000_NS12placeholders2_9E[1];
.global .align 1 .b8 _ZN34_INTERNAL_fab146a4_4_k_cu_05ae43d76thrust24THRUST_300001_SM_1000_NS12placeholders3_10E[1];

.visible .entry _Z6my_subPdS_S_i(
	.param .u64 .ptr .align 1 _Z6my_subPdS_S_i_param_0,
	.param .u64 .ptr .align 1 _Z6my_subPdS_S_i_param_1,
	.param .u64 .ptr .align 1 _Z6my_subPdS_S_i_param_2,
	.param .u32 _Z6my_subPdS_S_i_param_3
)
{
	.reg .pred 	%p<7>;
	.reg .b32 	%r<14>;
	.reg .b64 	%rd<11>;
	.reg .b64 	%fd<5>;

	ld.param.u64 	%rd1, [_Z6my_subPdS_S_i_param_0];
	ld.param.u64 	%rd2, [_Z6my_subPdS_S_i_param_1];
	ld.param.u64 	%rd3, [_Z6my_subPdS_S_i_param_2];
	ld.param.u32 	%r5, [_Z6my_subPdS_S_i_param_3];
	mov.u32 	%r6, %ctaid.x;
	mov.u32 	%r7, %ntid.x;
	mov.u32 	%r8, %tid.x;
	mad.lo.s32 	%r9, %r6, %r7, %r8;
	mov.u32 	%r10, %ctaid.y;
	mov.u32 	%r11, %ntid.y;
	mov.u32 	%r12, %tid.y;
	mad.lo.s32 	%r2, %r10, %r11, %r12;
	setp.eq.s32 	%p1, %r9, 0;
	add.s32 	%r3, %r5, -1;
	setp.ge.u32 	%p2, %r9, %r3;
	or.pred  	%p3, %p1, %p2;
	@%p3 bra 	$L__BB0_3;
	setp.eq.s32 	%p4, %r2, 0;
	setp.ge.u32 	%p5, %r2, %r3;
	or.pred  	%p6, %p4, %p5;
	@%p6 bra 	$L__BB0_3;
	mad.lo.s32 	%r13, %r5, %r9, %r2;
	cvta.to.global.u64 	%rd4, %rd2;
	mul.wide.u32 	%rd5, %r13, 8;
	add.s64 	%rd6, %rd4, %rd5;
	ld.global.f64 	%fd1, [%rd6];
	cvta.to.global.u64 	%rd7, %rd1;
	add.s64 	%rd8, %rd7, %rd5;
	ld.global.f64 	%fd2, [%rd8];
	sub.f64 	%fd3, %fd1, %fd2;
	abs.f64 	%fd4, %fd3;
	cvta.to.global.u64 	%rd9, %rd3;
	add.s64 	%rd10, %rd9, %rd5;
	st.global.f64 	[%rd10], %fd4;
$L__BB0_3:
	ret;

}
	// .globl	_Z6updatePdS_i
.visible .entry _Z6updatePdS_i(
	.param .u64 .ptr .align 1 _Z6updatePdS_i_param_0,
	.param .u64 .ptr .align 1 _Z6updatePdS_i_param_1,
	.param .u32 _Z6updatePdS_i_param_2
)
{
	.reg .pred 	%p<7>;
	.reg .b32 	%r<20>;
	.reg .b64 	%rd<15>;
	.reg .b64 	%fd<9>;

	ld.param.u64 	%rd1, [_Z6updatePdS_i_param_0];
	ld.param.u64 	%rd2, [_Z6updatePdS_i_param_1];
	ld.param.u32 	%r5, [_Z6updatePdS_i_param_2];
	mov.u32 	%r6, %ctaid.x;
	mov.u32 	%r7, %ntid.x;
	mov.u32 	%r8, %tid.x;
	mad.lo.s32 	%r9, %r6, %r7, %r8;
	mov.u32 	%r10, %ctaid.y;
	mov.u32 	%r11, %ntid.y;
	mov.u32 	%r12, %tid.y;
	mad.lo.s32 	%r2, %r10, %r11, %r12;
	setp.eq.s32 	%p1, %r9, 0;
	add.s32 	%r3, %r5, -1;
	setp.ge.u32 	%p2, %r9, %r3;
	or.pred  	%p3, %p1, %p2;
	@%p3 bra 	$L__BB1_3;
	setp.eq.s32 	%p4, %r2, 0;
	setp.ge.u32 	%p5, %r2, %r3;
	or.pred  	%p6, %p4, %p5;
	@%p6 bra 	$L__BB1_3;
	cvta.to.global.u64 	%rd3, %rd1;
	mul.lo.s32 	%r13, %r5, %r9;
	add.s32 	%r14, %r13, %r2;
	add.s32 	%r15, %r14, -1;
	mul.wide.u32 	%rd4, %r15, 8;
	add.s64 	%rd5, %rd3, %rd4;
	ld.global.f64 	%fd1, [%rd5];
	add.s32 	%r16, %r14, 1;
	mul.wide.u32 	%rd6, %r16, 8;
	add.s64 	%rd7, %rd3, %rd6;
	ld.global.f64 	%fd2, [%rd7];
	add.f64 	%fd3, %fd1, %fd2;
	sub.s32 	%r17, %r13, %r5;
	add.s32 	%r18, %r17, %r2;
	mul.wide.u32 	%rd8, %r18, 8;
	add.s64 	%rd9, %rd3, %rd8;
	ld.global.f64 	%fd4, [%rd9];
	add.f64 	%fd5, %fd3, %fd4;
	add.s32 	%r19, %r14, %r5;
	mul.wide.u32 	%rd10, %r19, 8;
	add.s64 	%rd11, %rd3, %rd10;
	ld.global.f64 	%fd6, [%rd11];
	add.f64 	%fd7, %fd5, %fd6;
	mul.f64 	%fd8, %fd7, 0d3FD0000000000000;
	cvta.to.global.u64 	%rd12, %rd2;
	mul.wide.u32 	%rd13, %r14, 8;
	add.s64 	%rd14, %rd12, %rd13;
	st.global.f64 	[%rd14], %fd8;
$L__BB1_3:
	ret;

}
	// .globl	_Z4fillPdS_i
.visible .entry _Z4fillPdS_i(
	.param .u64 .ptr .align 1 _Z4fillPdS_i_param_0,
	.param .u64 .ptr .align 1 _Z4fillPdS_i_param_1,
	.param .u32 _Z4fillPdS_i_param_2
)
{
	.reg .pred 	%p<4>;
	.reg .b32 	%r<12>;
	.reg .b64 	%rd<29>;
	.reg .b64 	%fd<13>;

	ld.param.u64 	%rd4, [_Z4fillPdS_i_param_0];
	ld.param.u64 	%rd5, [_Z4fillPdS_i_param_1];
	ld.param.u32 	%r4, [_Z4fillPdS_i_param_2];
	cvta.to.global.u64 	%rd1, %rd4;
	cvta.to.global.u64 	%rd2, %rd5;
	mov.u32 	%r5, %ctaid.x;
	mov.u32 	%r6, %ntid.x;
	mov.u32 	%r7, %tid.x;
	mad.lo.s32 	%r1, %r5, %r6, %r7;
	mov.b64 	%rd6, 4621819117588971520;
	st.global.u64 	[%rd2], %rd6;
	st.global.u64 	[%rd1], %rd6;
	add.s32 	%r2, %r4, -1;
	mul.wide.s32 	%rd7, %r2, 8;
	add.s64 	%rd8, %rd2, %rd7;
	mov.b64 	%rd9, 4626322717216342016;
	st.global.u64 	[%rd8], %rd9;
	add.s64 	%rd3, %rd1, %rd7;
	st.global.u64 	[%rd3], %rd9;
	mul.lo.s32 	%r8, %r4, %r4;
	mul.wide.u32 	%rd10, %r8, 8;
	add.s64 	%rd11, %rd2, %rd10;
	mov.b64 	%rd12, 4629137466983448576;
	st.global.u64 	[%rd11+-8], %rd12;
	add.s64 	%rd13, %rd1, %rd10;
	st.global.u64 	[%rd13+-8], %rd12;
	sub.s32 	%r3, %r8, %r4;
	mul.wide.s32 	%rd14, %r3, 8;
	add.s64 	%rd15, %rd2, %rd14;
	st.global.u64 	[%rd15], %rd9;
	add.s64 	%rd16, %rd1, %rd14;
	st.global.u64 	[%rd16], %rd9;
	setp.eq.s32 	%p1, %r1, 0;
	setp.ge.u32 	%p2, %r1, %r2;
	or.pred  	%p3, %p1, %p2;
	@%p3 bra 	$L__BB2_2;
	ld.global.f64 	%fd1, [%rd1];
	cvt.rn.f64.s32 	%fd2, %r2;
	mov.f64 	%fd3, 0d4024000000000000;
	div.rn.f64 	%fd4, %fd3, %fd2;
	cvt.rn.f64.u32 	%fd5, %r1;
	fma.rn.f64 	%fd6, %fd4, %fd5, %fd1;
	mul.wide.u32 	%rd17, %r1, 8;
	add.s64 	%rd18, %rd2, %rd17;
	st.global.f64 	[%rd18], %fd6;
	add.s64 	%rd19, %rd1, %rd17;
	st.global.f64 	[%rd19], %fd6;
	ld.global.f64 	%fd7, [%rd3];
	fma.rn.f64 	%fd8, %fd4, %fd5, %fd7;
	add.s32 	%r9, %r3, %r1;
	mul.wide.u32 	%rd20, %r9, 8;
	add.s64 	%rd21, %rd2, %rd20;
	st.global.f64 	[%rd21], %fd8;
	add.s64 	%rd22, %rd1, %rd20;
	st.global.f64 	[%rd22], %fd8;
	ld.global.f64 	%fd9, [%rd1];
	fma.rn.f64 	%fd10, %fd4, %fd5, %fd9;
	mul.lo.s32 	%r10, %r4, %r1;
	mul.wide.u32 	%rd23, %r10, 8;
	add.s64 	%rd24, %rd2, %rd23;
	st.global.f64 	[%rd24], %fd10;
	add.s64 	%rd25, %rd1, %rd23;
	st.global.f64 	[%rd25], %fd10;
	ld.global.f64 	%fd11, [%rd3];
	fma.rn.f64 	%fd12, %fd4, %fd5, %fd11;
	add.s32 	%r11, %r2, %r10;
	mul.wide.u32 	%rd26, %r11, 8;
	add.s64 	%rd27, %rd2, %rd26;
	st.global.f64 	[%rd27], %fd12;
	add.s64 	%rd28, %rd1, %rd26;
	st.global.f64 	[%rd28], %fd12;
$L__BB2_2:
	ret;

}
	// .globl	_ZN3cub18CUB_300001_SM_10006detail11EmptyKernelIvEEvv
.visible .entry _ZN3cub18CUB_300001_SM_10006detail11EmptyKernelIvEEvv()
{


	ret;

}
	// .globl	_ZN3cub18CUB_300001_SM_10006detail6reduce28DeviceReduceSingleTileKernelINS2_10policy_hubIdyN4cuda3__47maximumIvEEE10Policy1000EPdSB_yS8_ddNS5_3std3__410__identityEEEvT0_T1_T2_T3_T4_T6_
.visible .entry _ZN3cub18CUB_300001_SM_10006detail6reduce28DeviceReduceSingleTileKernelINS2_10policy_hubIdyN4cuda3__47maximumIvEEE10Policy1000EPdSB_yS8_ddNS5_3std3__410__identityEEEvT0_T1_T2_T3_T4_T6_(
	.param .u64 .ptr .align 1 _ZN3cub18CUB_300001_SM_10006detail6reduce28DeviceReduceSingleTileKernelINS2_10policy_hubIdyN4cuda3__47maximumIvEEE10Policy1000EPdSB_yS8_ddNS5_3std3__410__identityEEEvT0_T1_T2_T3_T4_T6__param_0,
	.param .u64 .ptr .align 1 _ZN3cub18CUB_300001_SM_10006detail6reduce28DeviceReduceSingleTileKernelINS2_10policy_hubIdyN4cuda3__47maximumIvEEE10Policy1000EPdSB_yS8_ddNS5_3std3__410__identityEEEvT0_T1_T2_T3_T4_T6__param_1,
	.param .u64 _ZN3cub18CUB_300001_SM_10006detail6reduce28DeviceReduceSingleTileKernelINS2_10policy_hubIdyN4cuda3__47maximumIvEEE10Policy1000EPdSB_yS8_ddNS5_3std3__410__identityEEEvT0_T1_T2_T3_T4_T6__param_2,
	.param .align 1 .b8 _ZN3cub18CUB_300001_SM_10006detail6reduce28DeviceReduceSingleTileKernelINS2_10policy_hubIdyN4cuda3__47maximumIvEEE10Policy1000EPdSB_yS8_ddNS5_3std3__410__identityEEEvT0_T1_T2_T3_T4_T6__param_3[1],
	.param .f64 _ZN3cub18CUB_300001_SM_10006detail6reduce28DeviceReduceSingleTileKernelINS2_10policy_hubIdyN4cuda3__47maximumIvEEE10Policy1000EPdSB_yS8_ddNS5_3std3__410__identityEEEvT0_T1_T2_T3_T4_T6__param_4,
	.param .align 1 .b8 _ZN3cub18CUB_300001_SM_10006detail6reduce28DeviceReduceSingleTileKernelINS2_10policy_hubIdyN4cuda3__47maximumIvEEE10Policy1000EPdSB_yS8_ddNS5_3std3__410__identityEEEvT0_T1_T2_T3_T4_T6__param_5[1]
)
.maxntid 256
.minnctapersm 1
{
	.reg .pred 	%p<220>;
	.reg .b32 	%r<446>;
	.reg .b64 	%rd<232>;
	.reg .b64 	%fd<381>;
	// demoted variable
	.shared .align 8 .b8 _ZZN3cub18CUB_300001_SM_10006detail6reduce28DeviceReduceSingleTileKernelINS2_10policy_hubIdyN4cuda3__47maximumIvEEE10Policy1000EPdSB_yS8_ddNS5_3std3__410__identityEEEvT0_T1_T2_T3_T4_T6_E12temp_storage[80];
	ld.param.u64 	%rd31, [_ZN3cub18CUB_300001_SM_10006detail6reduce28DeviceReduceSingleTileKernelINS2_10policy_hubIdyN4cuda3__47maximumIvEEE10Policy1000EPdSB_yS8_ddNS5_3std3__410__identityEEEvT0_T1_T2_T3_T4_T6__param_0];
	ld.param.u64 	%rd33, [_ZN3cub18CUB_300001_SM_10006detail6reduce28DeviceReduceSingleTileKernelINS2_10policy_hubIdyN4cuda3__47maximumIvEEE10Policy1000EPdSB_yS8_ddNS5_3std3__410__identityEEEvT0_T1_T2_T3_T4_T6__param_1];
	ld.param.u64 	%rd32, [_ZN3cub18CUB_300001_SM_10006detail6reduce28DeviceReduceSingleTileKernelINS2_10policy_hubIdyN4cuda3__47maximumIvEEE10Policy1000EPdSB_yS8_ddNS5_3std3__410__identityEEEvT0_T1_T2_T3_T4_T6__param_2];
	ld.param.f64 	%fd58, [_ZN3cub18CUB_300001_SM_10006detail6reduce28DeviceReduceSingleTileKernelINS2_10policy_hubIdyN4cuda3__47maximumIvEEE10Policy1000EPdSB_yS8_ddNS5_3std3__410__identityEEEvT0_T1_T2_T3_T4_T6__param_4];
	cvta.to.global.u64 	%rd1, %rd33;
	setp.ne.s64 	%p1, %rd32, 0;
	@%p1 bra 	$L__BB4_3;
	mov.u32 	%r427, %tid.x;
	setp.ne.s32 	%p219, %r427, 0;
	@%p219 bra 	$L__BB4_74;
	st.global.f64 	[%rd1], %fd58;
	bra.uni 	$L__BB4_74;
$L__BB4_3:
	and.b64  	%rd34, %rd31, 31;
	setp.ne.s64 	%p2, %rd34, 0;
	@%p2 bra 	$L__BB4_38;
	setp.gt.u64 	%p110, %rd32, 2047;
	@%p110 bra 	$L__BB4_22;
	cvt.u32.u64 	%r1, %rd32;
	mov.u32 	%r2, %tid.x;
	setp.ge.u32 	%p159, %r2, %r1;
	mov.f64 	%fd359, 0d0000000000000000;
	mov.u32 	%r431, %r2;
	@%p159 bra 	$L__BB4_7;
	mul.wide.u32 	%rd189, %r2, 8;
	add.s64 	%rd188, %rd31, %rd189;
	// begin inline asm
	ld.global.nc.u64 %rd187, [%rd188];
	// end inline asm
	mov.b64 	%fd359, %rd187;
	add.s32 	%r431, %r2, 256;
$L__BB4_7:
	setp.ge.u32 	%p160, %r431, %r1;
	@%p160 bra 	$L__BB4_13;
	not.b32 	%r303, %r431;
	add.s32 	%r5, %r303, %r1;
	and.b32  	%r304, %r5, 768;
	setp.eq.s32 	%p161, %r304, 768;
	@%p161 bra 	$L__BB4_11;
	mul.wide.u32 	%rd190, %r431, 8;
	add.s64 	%rd222, %rd31, %rd190;
	shr.u32 	%r305, %r5, 8;
	add.s32 	%r306, %r305, 1;
	and.b32  	%r307, %r306, 3;
	neg.s32 	%r429, %r307;
$L__BB4_10:
	.pragma "nounroll";
	// begin inline asm
	ld.global.nc.u64 %rd191, [%rd222];
	// end inline asm
	mov.b64 	%fd272, %rd191;
	setp.lt.f64 	%p162, %fd359, %fd272;
	selp.f64 	%fd359, %fd272, %fd359, %p162;
	add.s32 	%r431, %r431, 256;
	add.s64 	%rd222, %rd222, 2048;
	add.s32 	%r429, %r429, 1;
	setp.ne.s32 	%p163, %r429, 0;
	@%p163 bra 	$L__BB4_10;
$L__BB4_11:
	setp.lt.u32 	%p164, %r5, 768;
	@%p164 bra 	$L__BB4_13;
$L__BB4_12:
	mul.wide.s32 	%rd201, %r431, 8;
	add.s64 	%rd194, %rd31, %rd201;
	// begin inline asm
	ld.global.nc.u64 %rd193, [%rd194];
	// end inline asm
	mov.b64 	%fd273, %rd193;
	setp.lt.f64 	%p165, %fd359, %fd273;
	selp.f64 	%fd274, %fd273, %fd359, %p165;
	add.s64 	%rd196, %rd194, 2048;
	// begin inline asm
	ld.global.nc.u64 %rd195, [%rd196];
	// end inline asm
	mov.b64 	%fd275, %rd195;
	setp.lt.f64 	%p166, %fd274, %fd275;
	selp.f64 	%fd276, %fd275, %fd274, %p166;
	add.s64 	%rd198, %rd194, 4096;
	// begin inline asm
	ld.global.nc.u64 %rd197, [%rd198];
	// end inline asm
	mov.b64 	%fd277, %rd197;
	setp.lt.f64 	%p167, %fd276, %fd277;
	selp.f64 	%fd278, %fd277, %fd276, %p167;
	add.s64 	%rd200, %rd194, 6144;
	// begin inline asm
	ld.global.nc.u64 %rd199, [%rd200];
	// end inline asm
	mov.b64 	%fd279, %rd199;
	setp.lt.f64 	%p168, %fd278, %fd279;
	selp.f64 	%fd359, %fd279, %fd278, %p168;
	add.s32 	%r431, %r431, 1024;
	setp.lt.s32 	%p169, %r431, %r1;
	@%p169 bra 	$L__BB4_12;
$L__BB4_13:
	setp.lt.u64 	%p170, %rd32, 256;
	@%p170 bra 	$L__BB4_18;
	// begin inline asm
	mov.u32 %r371, %laneid;
	// end inline asm
	mov.b64 	%rd212, %fd359;
	mov.b64 	{%r373, %r378}, %rd212;
	mov.b32 	%r379, 1;
	mov.b32 	%r420, 31;
	mov.b32 	%r421, -1;
	// begin inline asm
	shfl.sync.down.b32 %r372, %r373, %r379, %r420, %r421;
	// end inline asm
	// begin inline asm
	shfl.sync.down.b32 %r377, %r378, %r379, %r420, %r421;
	// end inline asm
	mov.b64 	%rd213, {%r372, %r377};
	mov.b64 	%fd327, %rd213;
	setp.gt.s32 	%p198, %r371, 30;
	setp.lt.f64 	%p199, %fd359, %fd327;
	selp.f64 	%fd328, %fd327, %fd359, %p199;
	selp.f64 	%fd329, %fd359, %fd328, %p198;
	mov.b64 	%rd214, %fd329;
	mov.b64 	{%r383, %r388}, %rd214;
	mov.b32 	%r389, 2;
	// begin inline asm
	shfl.sync.down.b32 %r382, %r383, %r389, %r420, %r421;
	// end inline asm
	// begin inline asm
	shfl.sync.down.b32 %r387, %r388, %r389, %r420, %r421;
	// end inline asm
	mov.b64 	%rd215, {%r382, %r387};
	mov.b64 	%fd330, %rd215;
	setp.gt.s32 	%p200, %r371, 29;
	setp.lt.f64 	%p201, %fd329, %fd330;
	selp.f64 	%fd331, %fd330, %fd329, %p201;
	selp.f64 	%fd332, %fd329, %fd331, %p200;
	mov.b64 	%rd216, %fd332;
	mov.b64 	{%r393, %r398}, %rd216;
	mov.b32 	%r399, 4;
	// begin inline asm
	shfl.sync.down.b32 %r392, %r393, %r399, %r420, %r421;
	// end inline asm
	// begin inline asm
	shfl.sync.down.b32 %r397, %r398, %r399, %r420, %r421;
	// end inline asm
	mov.b64 	%rd217, {%r392, %r397};
	mov.b64 	%fd333, %rd217;
	setp.gt.s32 	%p202, %r371, 27;
	setp.lt.f64 	%p203, %fd332, %fd333;
	selp.f64 	%fd334, %fd333, %fd332, %p203;
	selp.f64 	%fd335, %fd332, %fd334, %p202;
	mov.b64 	%rd218, %fd335;
	mov.b64 	{%r403, %r408}, %rd218;
	mov.b32 	%r409, 8;
	// begin inline asm
	shfl.sync.down.b32 %r402, %r403, %r409, %r420, %r421;
	// end inline asm
	// begin inline asm
	shfl.sync.down.b32 %r407, %r408, %r409, %r420, %r421;
	// end inline asm
	mov.b64 	%rd219, {%r402, %r407};
	mov.b64 	%fd336, %rd219;
	setp.gt.s32 	%p204, %r371, 23;
	setp.lt.f64 	%p205, %fd335, %fd336;
	selp.f64 	%fd337, %fd336, %fd335, %p205;
	selp.f64 	%fd338, %fd335, %fd337, %p204;
	mov.b64 	%rd220, %fd338;
	mov.b64 	{%r413, %r418}, %rd220;
	mov.b32 	%r419, 16;
	// begin inline asm
	shfl.sync.down.b32 %r412, %r413, %r419, %r420, %r421;
	// end inline asm
	// begin inline asm
	shfl.sync.down.b32 %r417, %r418, %r419, %r420, %r421;
	// end inline asm
	mov.b64 	%rd221, {%r412, %r417};
	mov.b64 	%fd339, %rd221;
	setp.gt.s32 	%p206, %r371, 15;
	setp.lt.f64 	%p207, %fd338, %fd339;
	selp.f64 	%fd10, %fd339, %fd338, %p207;
	selp.f64 	%fd380, %fd338, %fd10, %p206;
	setp.ne.s32 	%p208, %r371, 0;
	@%p208 bra 	$L__BB4_16;
	shr.u32 	%r422, %r2, 2;
	and.b32  	%r423, %r422, 248;
	mov.u32 	%r424, _ZZN3cub18CUB_300001_SM_10006detail6reduce28DeviceReduceSingleTileKernelINS2_10policy_hubIdyN4cuda3__47maximumIvEEE10Policy1000EPdSB_yS8_ddNS5_3std3__410__identityEEEvT0_T1_T2_T3_T4_T6_E12temp_storage;
	add.s32 	%r425, %r424, %r423;
	st.shared.f64 	[%r425+8], %fd10;
$L__BB4_16:
	bar.sync 	0;
	setp.ne.s32 	%p209, %r2, 0;
	@%p209 bra 	$L__BB4_72;
	ld.shared.f64 	%fd340, [_ZZN3cub18CUB_300001_SM_10006detail6reduce28DeviceReduceSingleTileKernelINS2_10policy_hubIdyN4cuda3__47maximumIvEEE10Policy1000EPdSB_yS8_ddNS5_3std3__410__identityEEEvT0_T1_T2_T3_T4_T6_E12temp_storage+16];
	setp.lt.f64 	%p210, %fd380, %fd340;
	selp.f64 	%fd341, %fd340, %fd380, %p210;
	ld.shared.f64 	%fd342, [_ZZN3cub18CUB_300001_SM_10006detail6reduce28DeviceReduceSingleTileKernelINS2_10policy_hubIdyN4cuda3__47maximumIvEEE10Policy1000EPdSB_yS8_ddNS5_3std3__410__identityEEEvT0_T1_T2_T3_T4_T6_E12temp_storage+24];
	setp.lt.f64 	%p211, %fd341, %fd342;
	selp.f64 	%fd343, %fd342, %fd341, %p211;
	ld.shared.f64 	%fd344, [_ZZN3cub18CUB_300001_SM_10006detail6reduce28DeviceReduceSingleTileKernelINS2_10policy_hubIdyN4cuda3__47maximumIvEEE10Policy1000EPdSB_yS8_ddNS5_3std3__410__identityEEEvT0_T1_T2_T3_T4_T6_E12temp_storage+32];
	setp.lt.f64 	%p212, %fd343, %fd344;
	selp.f64 	%fd345, %fd344, %fd343, %p212;
	ld.shared.f64 	%fd346, [_ZZN3cub18CUB_300001_SM_10006detail6reduce28DeviceReduceSingleTileKernelINS2_10policy_hubIdyN4cuda3__47maximumIvEEE10Policy1000EPdSB_yS8_ddNS5_3std3__410__identityEEEvT0_T1_T2_T3_T4_T6_E12temp_storage+40];
	setp.lt.f64 	%p213, %fd345, %fd346;
	selp.f64 	%fd347, %fd346, %fd345, %p213;
	ld.shared.f64 	%fd348, [_ZZN3cub18CUB_300001_SM_10006detail6reduce28DeviceReduceSingleTileKernelINS2_10policy_hubIdyN4cuda3__47maximumIvEEE10Policy1000EPdSB_yS8_ddNS5_3std3__410__identityEEEvT0_T1_T2_T3_T4_T6_E12temp_storage+48];
	setp.lt.f64 	%p214, %fd347, %fd348;
	selp.f64 	%fd349, %fd348, %fd347, %p214;
	ld.shared.f64 	%fd350, [_ZZN3cub18CUB_300001_SM_10006detail6reduce28DeviceReduceSingleTileKernelINS2_10policy_hubIdyN4cuda3__47maximumIvEEE10Policy1000EPdSB_yS8_ddNS5_3std3__410__identityEEEvT0_T1_T2_T3_T4_T6_E12temp_storage+56];
	setp.lt.f64 	%p215, %fd349, %fd350;
	selp.f64 	%fd351, %fd350, %fd349, %p215;
	ld.shared.f64 	%fd352, [_ZZN3cub18CUB_300001_SM_10006detail6reduce28DeviceReduceSingleTileKernelINS2_10policy_hubIdyN4cuda3__47maximumIvEEE10Policy1000EPdSB_yS8_ddNS5_3std3__410__identityEEEvT0_T1_T2_T3_T4_T6_E12temp_storage+64];
	setp.lt.f64 	%p216, %fd351, %fd352;
	selp.f64 	%fd380, %fd352, %fd351, %p216;
	bra.uni 	$L__BB4_72;
$L__BB4_18:
	// begin inline asm
	mov.u32 %r308, %laneid;
	// end inline asm
	and.b32  	%r359, %r2, 992;
	add.s32 	%r360, %r359, 32;
	setp.gt.u32 	%p171, %r360, %r1;
	not.b32 	%r361, %r359;
	add.s32 	%r362, %r1, %r361;
	selp.b32 	%r357, %r362, 31, %p171;
	mov.b64 	%rd202, %fd359;
	mov.b64 	{%r310, %r315}, %rd202;
	mov.b32 	%r316, 1;
	mov.b32 	%r358, -1;
	// begin inline asm
	shfl.sync.down.b32 %r309, %r310, %r316, %r357, %r358;
	// end inline asm
	// begin inline asm
	shfl.sync.down.b32 %r314, %r315, %r316, %r357, %r358;
	// end inline asm
	mov.b64 	%rd203, {%r309, %r314};
	mov.b64 	%fd280, %rd203;
	setp.lt.s32 	%p172, %r308, %r357;
	setp.lt.f64 	%p173, %fd359, %fd280;
	selp.f64 	%fd281, %fd280, %fd359, %p173;
	selp.f64 	%fd282, %fd281, %fd359, %p172;
	mov.b64 	%rd204, %fd282;
	mov.b64 	{%r320, %r325}, %rd204;
	mov.b32 	%r326, 2;
	// begin inline asm
	shfl.sync.down.b32 %r319, %r320, %r326, %r357, %r358;
	// end inline asm
	// begin inline asm
	shfl.sync.down.b32 %r324, %r325, %r326, %r357, %r358;
	// end inline asm
	mov.b64 	%rd205, {%r319, %r324};
	mov.b64 	%fd283, %rd205;
	add.s32 	%r363, %r308, 2;
	setp.gt.s32 	%p174, %r363, %r357;
	setp.lt.f64 	%p175, %fd282, %fd283;
	selp.f64 	%fd284, %fd283, %fd282, %p175;
	selp.f64 	%fd285, %fd282, %fd284, %p174;
	mov.b64 	%rd206, %fd285;
	mov.b64 	{%r330, %r335}, %rd206;
	mov.b32 	%r336, 4;
	// begin inline asm
	shfl.sync.down.b32 %r329, %r330, %r336, %r357, %r358;
	// end inline asm
	// begin inline asm
	shfl.sync.down.b32 %r334, %r335, %r336, %r357, %r358;
	// end inline asm
	mov.b64 	%rd207, {%r329, %r334};
	mov.b64 	%fd286, %rd207;
	add.s32 	%r364, %r308, 4;
	setp.gt.s32 	%p176, %r364, %r357;
	setp.lt.f64 	%p177, %fd285, %fd286;
	selp.f64 	%fd287, %fd286, %fd285, %p177;
	selp.f64 	%fd288, %fd285, %fd287, %p176;
	mov.b64 	%rd208, %fd288;
	mov.b64 	{%r340, %r345}, %rd208;
	mov.b32 	%r346, 8;
	// begin inline asm
	shfl.sync.down.b32 %r339, %r340, %r346, %r357, %r358;
	// end inline asm
	// begin inline asm
	shfl.sync.down.b32 %r344, %r345, %r346, %r357, %r358;
	// end inline asm
	mov.b64 	%rd209, {%r339, %r344};
	mov.b64 	%fd289, %rd209;
	add.s32 	%r365, %r308, 8;
	setp.gt.s32 	%p178, %r365, %r357;
	setp.lt.f64 	%p179, %fd288, %fd289;
	selp.f64 	%fd290, %fd289, %fd288, %p179;
	selp.f64 	%fd291, %fd288, %fd290, %p178;
	mov.b64 	%rd210, %fd291;
	mov.b64 	{%r350, %r355}, %rd210;
	mov.b32 	%r356, 16;
	// begin inline asm
	shfl.sync.down.b32 %r349, %r350, %r356, %r357, %r358;
	// end inline asm
	// begin inline asm
	shfl.sync.down.b32 %r354, %r355, %r356, %r357, %r358;
	// end inline asm
	mov.b64 	%rd211, {%r349, %r354};
	mov.b64 	%fd292, %rd211;
	add.s32 	%r366, %r308, 16;
	setp.gt.s32 	%p180, %r366, %r357;
	setp.lt.f64 	%p181, %fd291, %fd292;
	selp.f64 	%fd293, %fd292, %fd291, %p181;
	selp.f64 	%fd380, %fd291, %fd293, %p180;
	setp.ne.s32 	%p182, %r308, 0;
	@%p182 bra 	$L__BB4_20;
	shr.u32 	%r367, %r2, 2;
	and.b32  	%r368, %r367, 248;
	mov.u32 	%r369, _ZZN3cub18CUB_300001_SM_10006detail6reduce28DeviceReduceSingleTileKernelINS2_10policy_hubIdyN4cuda3__47maximumIvEEE10Policy1000EPdSB_yS8_ddNS5_3std3__410__identityEEEvT0_T1_T2_T3_T4_T6_E12temp_storage;
	add.s32 	%r370, %r369, %r368;
	st.shared.f64 	[%r370+8], %fd380;
$L__BB4_20:
	bar.sync 	0;
	setp.ne.s32 	%p183, %r2, 0;
	@%p183 bra 	$L__BB4_72;
	setp.gt.u64 	%p184, %rd32, 32;
	ld.shared.f64 	%fd294, [_ZZN3cub18CUB_300001_SM_10006detail6reduce28DeviceReduceSingleTileKernelINS2_10policy_hubIdyN4cuda3__47maximumIvEEE10Policy1000EPdSB_yS8_ddNS5_3std3__410__identityEEEvT0_T1_T2_T3_T4_T6_E12temp_storage+16];
	setp.lt.f64 	%p185, %fd380, %fd294;
	selp.f64 	%fd296, %fd294, %fd380, %p185;
	selp.f64 	%fd297, %fd296, %fd380, %p184;
	setp.gt.u64 	%p186, %rd32, 64;
	ld.shared.f64 	%fd299, [_ZZN3cub18CUB_300001_SM_10006detail6reduce28DeviceReduceSingleTileKernelINS2_10policy_hubIdyN4cuda3__47maximumIvEEE10Policy1000EPdSB_yS8_ddNS5_3std3__410__identityEEEvT0_T1_T2_T3_T4_T6_E12temp_storage+24];
	setp.lt.f64 	%p187, %fd297, %fd299;
	selp.f64 	%fd301, %fd299, %fd297, %p187;
	selp.f64 	%fd302, %fd301, %fd297, %p186;
	setp.gt.u64 	%p188, %rd32, 96;
	ld.shared.f64 	%fd304, [_ZZN3cub18CUB_300001_SM_10006detail6reduce28DeviceReduceSingleTileKernelINS2_10policy_hubIdyN4cuda3__47maximumIvEEE10Policy1000EPdSB_yS8_ddNS5_3std3__410__identityEEEvT0_T1_T2_T3_T4_T6_E12temp_storage+32];
	setp.lt.f64 	%p189, %fd302, %fd304;
	selp.f64 	%fd306, %fd304, %fd302, %p189;
	selp.f64 	%fd307, %fd306, %fd302, %p188;
	setp.gt.u64 	%p190, %rd32, 128;
	ld.shared.f64 	%fd309, [_ZZN3cub18CUB_300001_SM_10006detail6reduce28DeviceReduceSingleTileKernelINS2_10policy_hubIdyN4cuda3__47maximumIvEEE10Policy1000EPdSB_yS8_ddNS5_3std3__410__identityEEEvT0_T1_T2_T3_T4_T6_E12temp_storage+40];
	setp.lt.f64 	%p191, %fd307, %fd309;
	selp.f64 	%fd311, %fd309, %fd307, %p191;
	selp.f64 	%fd312, %fd311, %fd307, %p190;
	setp.gt.u64 	%p192, %rd32, 160;
	ld.shared.f64 	%fd314, [_ZZN3cub18CUB_300001_SM_10006detail6reduce28DeviceReduceSingleTileKernelINS2_10policy_hubIdyN4cuda3__47maximumIvEEE10Policy1000EPdSB_yS8_ddNS5_3std3__410__identityEEEvT0_T1_T2_T3_T4_T6_E12temp_storage+48];
	setp.lt.f64 	%p193, %fd312, %fd314;
	selp.f64 	%fd316, %fd314, %fd312, %p193;
	selp.f64 	%fd317, %fd316, %fd312, %p192;
	setp.gt.u64 	%p194, %rd32, 192;
	ld.shared.f64 	%fd319, [_ZZN3cub18CUB_300001_SM_10006detail6reduce28DeviceReduceSingleTileKernelINS2_10policy_hubIdyN4cuda3__47maximumIvEEE10Policy1000EPdSB_yS8_ddNS5_3std3__410__identityEEEvT0_T1_T2_T3_T4_T6_E12temp_storage+56];
	setp.lt.f64 	%p195, %fd317, %fd319;
	selp.f64 	%fd321, %fd319, %fd317, %p195;
	selp.f64 	%fd322, %fd321, %fd317, %p194;
	setp.gt.u64 	%p196, %rd32, 224;
	ld.shared.f64 	%fd324, [_ZZN3cub18CUB_300001_SM_10006detail6reduce28DeviceReduceSingleTileKernelINS2_10policy_hubIdyN4cuda3__47maximumIvEEE10Policy1000EPdSB_yS8_ddNS5_3std3__410__identityEEEvT0_T1_T2_T3_T4_T6_E12temp_storage+64];
	setp.lt.f64 	%p197, %fd322, %fd324;
	selp.f64 	%fd326, %fd324, %fd322, %p197;
	selp.f64 	%fd380, %fd326, %fd322, %p196;
	bra.uni 	$L__BB4_72;
$L__BB4_22:
	mov.u32 	%r14, %tid.x;
	shl.b32 	%r237, %r14, 2;
	mul.wide.u32 	%rd145, %r237, 8;
	add.s64 	%rd134, %rd31, %rd145;
	// begin inline asm
	ld.global.nc.v2.u64 {%rd132, %rd133}, [%rd134];
	// end inline asm
	add.s64 	%rd137, %rd134, 16;
	// begin inline asm
	ld.global.nc.v2.u64 {%rd135, %rd136}, [%rd137];
	// end inline asm
	mov.b64 	%fd206, %rd132;
	mov.b64 	%fd207, %rd133;
	mov.b64 	%fd208, %rd135;
	mov.b64 	%fd209, %rd136;
	add.s64 	%rd140, %rd134, 8192;
	// begin inline asm
	ld.global.nc.v2.u64 {%rd138, %rd139}, [%rd140];
	// end inline asm
	add.s64 	%rd143, %rd134, 8208;
	// begin inline asm
	ld.global.nc.v2.u64 {%rd141, %rd142}, [%rd143];
	// end inline asm
	mov.b64 	%fd210, %rd138;
	mov.b64 	%fd211, %rd139;
	mov.b64 	%fd212, %rd141;
	mov.b64 	%fd213, %rd142;
	setp.lt.f64 	%p111, %fd206, %fd207;
	selp.f64 	%fd214, %fd207, %fd206, %p111;
	setp.lt.f64 	%p112, %fd214, %fd208;
	selp.f64 	%fd215, %fd208, %fd214, %p112;
	setp.lt.f64 	%p113, %fd215, %fd209;
	selp.f64 	%fd216, %fd209, %fd215, %p113;
	setp.lt.f64 	%p114, %fd216, %fd210;
	selp.f64 	%fd217, %fd210, %fd216, %p114;
	setp.lt.f64 	%p115, %fd217, %fd211;
	selp.f64 	%fd218, %fd211, %fd217, %p115;
	setp.lt.f64 	%p116, %fd218, %fd212;
	selp.f64 	%fd219, %fd212, %fd218, %p116;
	setp.lt.f64 	%p117, %fd219, %fd213;
	selp.f64 	%fd366, %fd213, %fd219, %p117;
	add.s64 	%rd6, %rd32, -2048;
	setp.lt.u64 	%p118, %rd6, 2048;
	mov.b64 	%rd224, 2048;
	@%p118 bra 	$L__BB4_26;
	mov.b64 	%rd224, 2048;
$L__BB4_24:
	shl.b64 	%rd159, %rd224, 3;
	add.s64 	%rd149, %rd134, %rd159;
	// begin inline asm
	ld.global.nc.v2.u64 {%rd147, %rd148}, [%rd149];
	// end inline asm
	add.s64 	%rd152, %rd149, 16;
	// begin inline asm
	ld.global.nc.v2.u64 {%rd150, %rd151}, [%rd152];
	// end inline asm
	mov.b64 	%fd220, %rd147;
	mov.b64 	%fd221, %rd148;
	mov.b64 	%fd222, %rd150;
	mov.b64 	%fd223, %rd151;
	add.s64 	%rd155, %rd149, 8192;
	// begin inline asm
	ld.global.nc.v2.u64 {%rd153, %rd154}, [%rd155];
	// end inline asm
	add.s64 	%rd158, %rd149, 8208;
	// begin inline asm
	ld.global.nc.v2.u64 {%rd156, %rd157}, [%rd158];
	// end inline asm
	mov.b64 	%fd224, %rd153;
	mov.b64 	%fd225, %rd154;
	mov.b64 	%fd226, %rd156;
	mov.b64 	%fd227, %rd157;
	setp.lt.f64 	%p119, %fd366, %fd220;
	selp.f64 	%fd228, %fd220, %fd366, %p119;
	setp.lt.f64 	%p120, %fd228, %fd221;
	selp.f64 	%fd229, %fd221, %fd228, %p120;
	setp.lt.f64 	%p121, %fd229, %fd222;
	selp.f64 	%fd230, %fd222, %fd229, %p121;
	setp.lt.f64 	%p122, %fd230, %fd223;
	selp.f64 	%fd231, %fd223, %fd230, %p122;
	setp.lt.f64 	%p123, %fd231, %fd224;
	selp.f64 	%fd232, %fd224, %fd231, %p123;
	setp.lt.f64 	%p124, %fd232, %fd225;
	selp.f64 	%fd233, %fd225, %fd232, %p124;
	setp.lt.f64 	%p125, %fd233, %fd226;
	selp.f64 	%fd234, %fd226, %fd233, %p125;
	setp.lt.f64 	%p126, %fd234, %fd227;
	selp.f64 	%fd366, %fd227, %fd234, %p126;
	sub.s64 	%rd160, %rd32, %rd224;
	setp.lt.u64 	%p127, %rd160, 2048;
	@%p127 bra 	$L__BB4_34;
	add.s64 	%rd224, %rd224, 2048;
	setp.le.u64 	%p128, %rd224, %rd6;
	@%p128 bra 	$L__BB4_24;
$L__BB4_26:
	setp.le.u64 	%p129, %rd32, %rd224;
	@%p129 bra 	$L__BB4_34;
	cvt.u32.u64 	%r238, %rd224;
	cvt.u32.u64 	%r239, %rd32;
	sub.s32 	%r15, %r239, %r238;
	setp.ge.s32 	%p130, %r14, %r15;
	@%p130 bra 	$L__BB4_34;
	not.b32 	%r241, %r14;
	add.s32 	%r242, %r241, %r239;
	sub.s32 	%r16, %r242, %r238;
	and.b32  	%r244, %r16, 768;
	setp.eq.s32 	%p131, %r244, 768;
	mov.u32 	%r435, %r14;
	@%p131 bra 	$L__BB4_31;
	cvt.u64.u32 	%rd161, %r14;
	add.s64 	%rd162, %rd224, %rd161;
	shl.b64 	%rd163, %rd162, 3;
	add.s64 	%rd225, %rd31, %rd163;
	shr.u32 	%r245, %r16, 8;
	add.s32 	%r246, %r245, 1;
	and.b32  	%r247, %r246, 3;
	neg.s32 	%r433, %r247;
	mov.u32 	%r435, %r14;
$L__BB4_30:
	.pragma "nounroll";
	// begin inline asm
	ld.global.nc.u64 %rd164, [%rd225];
	// end inline asm
	mov.b64 	%fd236, %rd164;
	setp.lt.f64 	%p132, %fd366, %fd236;
	selp.f64 	%fd366, %fd236, %fd366, %p132;
	add.s32 	%r435, %r435, 256;
	add.s64 	%rd225, %rd225, 2048;
	add.s32 	%r433, %r433, 1;
	setp.ne.s32 	%p133, %r433, 0;
	@%p133 bra 	$L__BB4_30;
$L__BB4_31:
	setp.lt.u32 	%p134, %r16, 768;
	@%p134 bra 	$L__BB4_34;
	cvt.u64.u32 	%rd166, %r435;
	add.s64 	%rd167, %rd224, %rd166;
	shl.b64 	%rd168, %rd167, 3;
	add.s64 	%rd226, %rd31, %rd168;
$L__BB4_33:
	// begin inline asm
	ld.global.nc.u64 %rd169, [%rd226];
	// end inline asm
	mov.b64 	%fd237, %rd169;
	setp.lt.f64 	%p135, %fd366, %fd237;
	selp.f64 	%fd238, %fd237, %fd366, %p135;
	add.s64 	%rd172, %rd226, 2048;
	// begin inline asm
	ld.global.nc.u64 %rd171, [%rd172];
	// end inline asm
	mov.b64 	%fd239, %rd171;
	setp.lt.f64 	%p136, %fd238, %fd239;
	selp.f64 	%fd240, %fd239, %fd238, %p136;
	add.s64 	%rd174, %rd226, 4096;
	// begin inline asm
	ld.global.nc.u64 %rd173, [%rd174];
	// end inline asm
	mov.b64 	%fd241, %rd173;
	setp.lt.f64 	%p137, %fd240, %fd241;
	selp.f64 	%fd242, %fd241, %fd240, %p137;
	add.s64 	%rd176, %rd226, 6144;
	// begin inline asm
	ld.global.nc.u64 %rd175, [%rd176];
	// end inline asm
	mov.b64 	%fd243, %rd175;
	setp.lt.f64 	%p138, %fd242, %fd243;
	selp.f64 	%fd366, %fd243, %fd242, %p138;
	add.s32 	%r435, %r435, 1024;
	add.s64 	%rd226, %rd226, 8192;
	setp.lt.s32 	%p139, %r435, %r15;
	@%p139 bra 	$L__BB4_33;
$L__BB4_34:
	// begin inline asm
	mov.u32 %r248, %laneid;
	// end inline asm
	mov.b64 	%rd177, %fd366;
	mov.b64 	{%r250, %r255}, %rd177;
	mov.b32 	%r256, 1;
	mov.b32 	%r297, 31;
	mov.b32 	%r298, -1;
	// begin inline asm
	shfl.sync.down.b32 %r249, %r250, %r256, %r297, %r298;
	// end inline asm
	// begin inline asm
	shfl.sync.down.b32 %r254, %r255, %r256, %r297, %r298;
	// end inline asm
	mov.b64 	%rd178, {%r249, %r254};
	mov.b64 	%fd244, %rd178;
	setp.gt.s32 	%p140, %r248, 30;
	setp.lt.f64 	%p141, %fd366, %fd244;
	selp.f64 	%fd245, %fd244, %fd366, %p141;
	selp.f64 	%fd246, %fd366, %fd245, %p140;
	mov.b64 	%rd179, %fd246;
	mov.b64 	{%r260, %r265}, %rd179;
	mov.b32 	%r266, 2;
	// begin inline asm
	shfl.sync.down.b32 %r259, %r260, %r266, %r297, %r298;
	// end inline asm
	// begin inline asm
	shfl.sync.down.b32 %r264, %r265, %r266, %r297, %r298;
	// end inline asm
	mov.b64 	%rd180, {%r259, %r264};
	mov.b64 	%fd247, %rd180;
	setp.gt.s32 	%p142, %r248, 29;
	setp.lt.f64 	%p143, %fd246, %fd247;
	selp.f64 	%fd248, %fd247, %fd246, %p143;
	selp.f64 	%fd249, %fd246, %fd248, %p142;
	mov.b64 	%rd181, %fd249;
	mov.b64 	{%r270, %r275}, %rd181;
	mov.b32 	%r276, 4;
	// begin inline asm
	shfl.sync.down.b32 %r269, %r270, %r276, %r297, %r298;
	// end inline asm
	// begin inline asm
	shfl.sync.down.b32 %r274, %r275, %r276, %r297, %r298;
	// end inline asm
	mov.b64 	%rd182, {%r269, %r274};
	mov.b64 	%fd250, %rd182;
	setp.gt.s32 	%p144, %r248, 27;
	setp.lt.f64 	%p145, %fd249, %fd250;
	selp.f64 	%fd251, %fd250, %fd249, %p145;
	selp.f64 	%fd252, %fd249, %fd251, %p144;
	mov.b64 	%rd183, %fd252;
	mov.b64 	{%r280, %r285}, %rd183;
	mov.b32 	%r286, 8;
	// begin inline asm
	shfl.sync.down.b32 %r279, %r280, %r286, %r297, %r298;
	// end inline asm
	// begin inline asm
	shfl.sync.down.b32 %r284, %r285, %r286, %r297, %r298;
	// end inline asm
	mov.b64 	%rd184, {%r279, %r284};
	mov.b64 	%fd253, %rd184;
	setp.gt.s32 	%p146, %r248, 23;
	setp.lt.f64 	%p147, %fd252, %fd253;
	selp.f64 	%fd254, %fd253, %fd252, %p147;
	selp.f64 	%fd255, %fd252, %fd254, %p146;
	mov.b64 	%rd185, %fd255;
	mov.b64 	{%r290, %r295}, %rd185;
	mov.b32 	%r296, 16;
	// begin inline asm
	shfl.sync.down.b32 %r289, %r290, %r296, %r297, %r298;
	// end inline asm
	// begin inline asm
	shfl.sync.down.b32 %r294, %r295, %r296, %r297, %r298;
	// end inline asm
	mov.b64 	%rd186, {%r289, %r294};
	mov.b64 	%fd256, %rd186;
	setp.gt.s32 	%p148, %r248, 15;
	setp.lt.f64 	%p149, %fd255, %fd256;
	selp.f64 	%fd26, %fd256, %fd255, %p149;
	selp.f64 	%fd380, %fd255, %fd26, %p148;
	setp.ne.s32 	%p150, %r248, 0;
	@%p150 bra 	$L__BB4_36;
	shr.u32 	%r299, %r14, 2;
	and.b32  	%r300, %r299, 248;
	mov.u32 	%r301, _ZZN3cub18CUB_300001_SM_10006detail6reduce28DeviceReduceSingleTileKernelINS2_10policy_hubIdyN4cuda3__47maximumIvEEE10Policy1000EPdSB_yS8_ddNS5_3std3__410__identityEEEvT0_T1_T2_T3_T4_T6_E12temp_storage;
	add.s32 	%r302, %r301, %r300;
	st.shared.f64 	[%r302+8], %fd26;
$L__BB4_36:
	bar.sync 	0;
	setp.ne.s32 	%p151, %r14, 0;
	@%p151 bra 	$L__BB4_72;
	ld.shared.f64 	%fd257, [_ZZN3cub18CUB_300001_SM_10006detail6reduce28DeviceReduceSingleTileKernelINS2_10policy_hubIdyN4cuda3__47maximumIvEEE10Policy1000EPdSB_yS8_ddNS5_3std3__410__identityEEEvT0_T1_T2_T3_T4_T6_E12temp_storage+16];
	setp.lt.f64 	%p152, %fd380, %fd257;
	selp.f64 	%fd258, %fd257, %fd380, %p152;
	ld.shared.f64 	%fd259, [_ZZN3cub18CUB_300001_SM_10006detail6reduce28DeviceReduceSingleTileKernelINS2_10policy_hubIdyN4cuda3__47maximumIvEEE10Policy1000EPdSB_yS8_ddNS5_3std3__410__identityEEEvT0_T1_T2_T3_T4_T6_E12temp_storage+24];
	setp.lt.f64 	%p153, %fd258, %fd259;
	selp.f64 	%fd260, %fd259, %fd258, %p153;
	ld.shared.f64 	%fd261, [_ZZN3cub18CUB_300001_SM_10006detail6reduce28DeviceReduceSingleTileKernelINS2_10policy_hubIdyN4cuda3__47maximumIvEEE10Policy1000EPdSB_yS8_ddNS5_3std3__410__identityEEEvT0_T1_T2_T3_T4_T6_E12temp_storage+32];
	setp.lt.f64 	%p154, %fd260, %fd261;
	selp.f64 	%fd262, %fd261, %fd260, %p154;
	ld.shared.f64 	%fd263, [_ZZN3cub18CUB_300001_SM_10006detail6reduce28DeviceReduceSingleTileKernelINS2_10policy_hubIdyN4cuda3__47maximumIvEEE10Policy1000EPdSB_yS8_ddNS5_3std3__410__identityEEEvT0_T1_T2_T3_T4_T6_E12temp_storage+40];
	setp.lt.f64 	%p155, %fd262, %fd263;
	selp.f64 	%fd264, %fd263, %fd262, %p155;
	ld.shared.f64 	%fd265, [_ZZN3cub18CUB_300001_SM_10006detail6reduce28DeviceReduceSingleTileKernelINS2_10policy_hubIdyN4cuda3__47maximumIvEEE10Policy1000EPdSB_yS8_ddNS5_3std3__410__identityEEEvT0_T1_T2_T3_T4_T6_E12temp_storage+48];
	setp.lt.f64 	%p156, %fd264, %fd265;
	selp.f64 	%fd266, %fd265, %fd264, %p156;
	ld.shared.f64 	%fd267, [_ZZN3cub18CUB_300001_SM_10006detail6reduce28DeviceReduceSingleTileKernelINS2_10policy_hubIdyN4cuda3__47maximumIvEEE10Policy1000EPdSB_yS8_ddNS5_3std3__410__identityEEEvT0_T1_T2_T3_T4_T6_E12temp_storage+56];
	setp.lt.f64 	%p157, %fd266, %fd267;
	selp.f64 	%fd268, %fd267, %fd266, %p157;
	ld.shared.f64 	%fd269, [_ZZN3cub18CUB_300001_SM_10006detail6reduce28DeviceReduceSingleTileKernelINS2_10policy_hubIdyN4cuda3__47maximumIvEEE10Policy1000EPdSB_yS8_ddNS5_3std3__410__identityEEEvT0_T1_T2_T3_T4_T6_E12temp_storage+64];
	setp.lt.f64 	%p158, %fd268, %fd269;
	selp.f64 	%fd380, %fd269, %fd268, %p158;
	bra.uni 	$L__BB4_72;
$L__BB4_38:
	setp.gt.u64 	%p3, %rd32, 2047;
	@%p3 bra 	$L__BB4_56;
	cvt.u32.u64 	%r25, %rd32;
	mov.u32 	%r26, %tid.x;
	setp.ge.u32 	%p52, %r26, %r25;
	mov.f64 	%fd372, 0d0000000000000000;
	mov.u32 	%r440, %r26;
	@%p52 bra 	$L__BB4_41;
	mul.wide.u32 	%rd99, %r26, 8;
	add.s64 	%rd98, %rd31, %rd99;
	// begin inline asm
	ld.global.nc.u64 %rd97, [%rd98];
	// end inline asm
	mov.b64 	%fd372, %rd97;
	add.s32 	%r440, %r26, 256;
$L__BB4_41:
	setp.ge.u32 	%p53, %r440, %r25;
	@%p53 bra 	$L__BB4_47;
	not.b32 	%r114, %r440;
	add.s32 	%r29, %r114, %r25;
	and.b32  	%r115, %r29, 768;
	setp.eq.s32 	%p54, %r115, 768;
	@%p54 bra 	$L__BB4_45;
	mul.wide.u32 	%rd100, %r440, 8;
	add.s64 	%rd227, %rd31, %rd100;
	shr.u32 	%r116, %r29, 8;
	add.s32 	%r117, %r116, 1;
	and.b32  	%r118, %r117, 3;
	neg.s32 	%r438, %r118;
$L__BB4_44:
	.pragma "nounroll";
	// begin inline asm
	ld.global.nc.u64 %rd101, [%rd227];
	// end inline asm
	mov.b64 	%fd125, %rd101;
	setp.lt.f64 	%p55, %fd372, %fd125;
	selp.f64 	%fd372, %fd125, %fd372, %p55;
	add.s32 	%r440, %r440, 256;
	add.s64 	%rd227, %rd227, 2048;
	add.s32 	%r438, %r438, 1;
	setp.ne.s32 	%p56, %r438, 0;
	@%p56 bra 	$L__BB4_44;
$L__BB4_45:
	setp.lt.u32 	%p57, %r29, 768;
	@%p57 bra 	$L__BB4_47;
$L__BB4_46:
	mul.wide.s32 	%rd111, %r440, 8;
	add.s64 	%rd104, %rd31, %rd111;
	// begin inline asm
	ld.global.nc.u64 %rd103, [%rd104];
	// end inline asm
	mov.b64 	%fd126, %rd103;
	setp.lt.f64 	%p58, %fd372, %fd126;
	selp.f64 	%fd127, %fd126, %fd372, %p58;
	add.s64 	%rd106, %rd104, 2048;
	// begin inline asm
	ld.global.nc.u64 %rd105, [%rd106];
	// end inline asm
	mov.b64 	%fd128, %rd105;
	setp.lt.f64 	%p59, %fd127, %fd128;
	selp.f64 	%fd129, %fd128, %fd127, %p59;
	add.s64 	%rd108, %rd104, 4096;
	// begin inline asm
	ld.global.nc.u64 %rd107, [%rd108];
	// end inline asm
	mov.b64 	%fd130, %rd107;
	setp.lt.f64 	%p60, %fd129, %fd130;
	selp.f64 	%fd131, %fd130, %fd129, %p60;
	add.s64 	%rd110, %rd104, 6144;
	// begin inline asm
	ld.global.nc.u64 %rd109, [%rd110];
	// end inline asm
	mov.b64 	%fd132, %rd109;
	setp.lt.f64 	%p61, %fd131, %fd132;
	selp.f64 	%fd372, %fd132, %fd131, %p61;
	add.s32 	%r440, %r440, 1024;
	setp.lt.s32 	%p62, %r440, %r25;
	@%p62 bra 	$L__BB4_46;
$L__BB4_47:
	setp.lt.u64 	%p63, %rd32, 256;
	@%p63 bra 	$L__BB4_52;
	// begin inline asm
	mov.u32 %r182, %laneid;
	// end inline asm
	mov.b64 	%rd122, %fd372;
	mov.b64 	{%r184, %r189}, %rd122;
	mov.b32 	%r190, 1;
	mov.b32 	%r231, 31;
	mov.b32 	%r232, -1;
	// begin inline asm
	shfl.sync.down.b32 %r183, %r184, %r190, %r231, %r232;
	// end inline asm
	// begin inline asm
	shfl.sync.down.b32 %r188, %r189, %r190, %r231, %r232;
	// end inline asm
	mov.b64 	%rd123, {%r183, %r188};
	mov.b64 	%fd180, %rd123;
	setp.gt.s32 	%p91, %r182, 30;
	setp.lt.f64 	%p92, %fd372, %fd180;
	selp.f64 	%fd181, %fd180, %fd372, %p92;
	selp.f64 	%fd182, %fd372, %fd181, %p91;
	mov.b64 	%rd124, %fd182;
	mov.b64 	{%r194, %r199}, %rd124;
	mov.b32 	%r200, 2;
	// begin inline asm
	shfl.sync.down.b32 %r193, %r194, %r200, %r231, %r232;
	// end inline asm
	// begin inline asm
	shfl.sync.down.b32 %r198, %r199, %r200, %r231, %r232;
	// end inline asm
	mov.b64 	%rd125, {%r193, %r198};
	mov.b64 	%fd183, %rd125;
	setp.gt.s32 	%p93, %r182, 29;
	setp.lt.f64 	%p94, %fd182, %fd183;
	selp.f64 	%fd184, %fd183, %fd182, %p94;
	selp.f64 	%fd185, %fd182, %fd184, %p93;
	mov.b64 	%rd126, %fd185;
	mov.b64 	{%r204, %r209}, %rd126;
	mov.b32 	%r210, 4;
	// begin inline asm
	shfl.sync.down.b32 %r203, %r204, %r210, %r231, %r232;
	// end inline asm
	// begin inline asm
	shfl.sync.down.b32 %r208, %r209, %r210, %r231, %r232;
	// end inline asm
	mov.b64 	%rd127, {%r203, %r208};
	mov.b64 	%fd186, %rd127;
	setp.gt.s32 	%p95, %r182, 27;
	setp.lt.f64 	%p96, %fd185, %fd186;
	selp.f64 	%fd187, %fd186, %fd185, %p96;
	selp.f64 	%fd188, %fd185, %fd187, %p95;
	mov.b64 	%rd128, %fd188;
	mov.b64 	{%r214, %r219}, %rd128;
	mov.b32 	%r220, 8;
	// begin inline asm
	shfl.sync.down.b32 %r213, %r214, %r220, %r231, %r232;
	// end inline asm
	// begin inline asm
	shfl.sync.down.b32 %r218, %r219, %r220, %r231, %r232;
	// end inline asm
	mov.b64 	%rd129, {%r213, %r218};
	mov.b64 	%fd189, %rd129;
	setp.gt.s32 	%p97, %r182, 23;
	setp.lt.f64 	%p98, %fd188, %fd189;
	selp.f64 	%fd190, %fd189, %fd188, %p98;
	selp.f64 	%fd191, %fd188, %fd190, %p97;
	mov.b64 	%rd130, %fd191;
	mov.b64 	{%r224, %r229}, %rd130;
	mov.b32 	%r230, 16;
	// begin inline asm
	shfl.sync.down.b32 %r223, %r224, %r230, %r231, %r232;
	// end inline asm
	// begin inline asm
	shfl.sync.down.b32 %r228, %r229, %r230, %r231, %r232;
	// end inline asm
	mov.b64 	%rd131, {%r223, %r228};
	mov.b64 	%fd192, %rd131;
	setp.gt.s32 	%p99, %r182, 15;
	setp.lt.f64 	%p100, %fd191, %fd192;
	selp.f64 	%fd38, %fd192, %fd191, %p100;
	selp.f64 	%fd380, %fd191, %fd38, %p99;
	setp.ne.s32 	%p101, %r182, 0;
	@%p101 bra 	$L__BB4_50;
	shr.u32 	%r233, %r26, 2;
	and.b32  	%r234, %r233, 248;
	mov.u32 	%r235, _ZZN3cub18CUB_300001_SM_10006detail6reduce28DeviceReduceSingleTileKernelINS2_10policy_hubIdyN4cuda3__47maximumIvEEE10Policy1000EPdSB_yS8_ddNS5_3std3__410__identityEEEvT0_T1_T2_T3_T4_T6_E12temp_storage;
	add.s32 	%r236, %r235, %r234;
	st.shared.f64 	[%r236+8], %fd38;
$L__BB4_50:
	bar.sync 	0;
	setp.ne.s32 	%p102, %r26, 0;
	@%p102 bra 	$L__BB4_72;
	ld.shared.f64 	%fd193, [_ZZN3cub18CUB_300001_SM_10006detail6reduce28DeviceReduceSingleTileKernelINS2_10policy_hubIdyN4cuda3__47maximumIvEEE10Policy1000EPdSB_yS8_ddNS5_3std3__410__identityEEEvT0_T1_T2_T3_T4_T6_E12temp_storage+16];
	setp.lt.f64 	%p103, %fd380, %fd193;
	selp.f64 	%fd194, %fd193, %fd380, %p103;
	ld.shared.f64 	%fd195, [_ZZN3cub18CUB_300001_SM_10006detail6reduce28DeviceReduceSingleTileKernelINS2_10policy_hubIdyN4cuda3__47maximumIvEEE10Policy1000EPdSB_yS8_ddNS5_3std3__410__identityEEEvT0_T1_T2_T3_T4_T6_E12temp_storage+24];
	setp.lt.f64 	%p104, %fd194, %fd195;
	selp.f64 	%fd196, %fd195, %fd194, %p104;
	ld.shared.f64 	%fd197, [_ZZN3cub18CUB_300001_SM_10006detail6reduce28DeviceReduceSingleTileKernelINS2_10policy_hubIdyN4cuda3__47maximumIvEEE10Policy1000EPdSB_yS8_ddNS5_3std3__410__identityEEEvT0_T1_T2_T3_T4_T6_E12temp_storage+32];
	setp.lt.f64 	%p105, %fd196, %fd197;
	selp.f64 	%fd198, %fd197, %fd196, %p105;
	ld.shared.f64 	%fd199, [_ZZN3cub18CUB_300001_SM_10006detail6reduce28DeviceReduceSingleTileKernelINS2_10policy_hubIdyN4cuda3__47maximumIvEEE10Policy1000EPdSB_yS8_ddNS5_3std3__410__identityEEEvT0_T1_T2_T3_T4_T6_E12temp_storage+40];
	setp.lt.f64 	%p106, %fd198, %fd199;
	selp.f64 	%fd200, %fd199, %fd198, %p106;
	ld.shared.f64 	%fd201, [_ZZN3cub18CUB_300001_SM_10006detail6reduce28DeviceReduceSingleTileKernelINS2_10policy_hubIdyN4cuda3__47maximumIvEEE10Policy1000EPdSB_yS8_ddNS5_3std3__410__identityEEEvT0_T1_T2_T3_T4_T6_E12temp_storage+48];
	setp.lt.f64 	%p107, %fd200, %fd201;
	selp.f64 	%fd202, %fd201, %fd200, %p107;
	ld.shared.f64 	%fd203, [_ZZN3cub18CUB_300001_SM_10006detail6reduce28DeviceReduceSingleTileKernelINS2_10policy_hubIdyN4cuda3__47maximumIvEEE10Policy1000EPdSB_yS8_ddNS5_3std3__410__identityEEEvT0_T1_T2_T3_T4_T6_E12temp_storage+56];
	setp.lt.f64 	%p108, %fd202, %fd203;
	selp.f64 	%fd204, %fd203, %fd202, %p108;
	ld.shared.f64 	%fd205, [_ZZN3cub18CUB_300001_SM_10006detail6reduce28DeviceReduceSingleTileKernelINS2_10policy_hubIdyN4cuda3__47maximumIvEEE10Policy1000EPdSB_yS8_ddNS5_3std3__410__identityEEEvT0_T1_T2_T3_T4_T6_E12temp_storage+64];
	setp.lt.f64 	%p109, %fd204, %fd205;
	selp.f64 	%fd380, %fd205, %fd204, %p109;
	bra.uni 	$L__BB4_72;
$L__BB4_52:
	// begin inline asm
	mov.u32 %r119, %laneid;
	// end inline asm
	and.b32  	%r170, %r26, 992;
	add.s32 	%r171, %r170, 32;
	setp.gt.u32 	%p64, %r171, %r25;
	not.b32 	%r172, %r170;
	add.s32 	%r173, %r25, %r172;
	selp.b32 	%r168, %r173, 31, %p64;
	mov.b64 	%rd112, %fd372;
	mov.b64 	{%r121, %r126}, %rd112;
	mov.b32 	%r127, 1;
	mov.b32 	%r169, -1;
	// begin inline asm
	shfl.sync.down.b32 %r120, %r121, %r127, %r168, %r169;
	// end inline asm
	// begin inline asm
	shfl.sync.down.b32 %r125, %r126, %r127, %r168, %r169;
	// end inline asm
	mov.b64 	%rd113, {%r120, %r125};
	mov.b64 	%fd133, %rd113;
	setp.lt.s32 	%p65, %r119, %r168;
	setp.lt.f64 	%p66, %fd372, %fd133;
	selp.f64 	%fd134, %fd133, %fd372, %p66;
	selp.f64 	%fd135, %fd134, %fd372, %p65;
	mov.b64 	%rd114, %fd135;
	mov.b64 	{%r131, %r136}, %rd114;
	mov.b32 	%r137, 2;
	// begin inline asm
	shfl.sync.down.b32 %r130, %r131, %r137, %r168, %r169;
	// end inline asm
	// begin inline asm
	shfl.sync.down.b32 %r135, %r136, %r137, %r168, %r169;
	// end inline asm
	mov.b64 	%rd115, {%r130, %r135};
	mov.b64 	%fd136, %rd115;
	add.s32 	%r174, %r119, 2;
	setp.gt.s32 	%p67, %r174, %r168;
	setp.lt.f64 	%p68, %fd135, %fd136;
	selp.f64 	%fd137, %fd136, %fd135, %p68;
	selp.f64 	%fd138, %fd135, %fd137, %p67;
	mov.b64 	%rd116, %fd138;
	mov.b64 	{%r141, %r146}, %rd116;
	mov.b32 	%r147, 4;
	// begin inline asm
	shfl.sync.down.b32 %r140, %r141, %r147, %r168, %r169;
	// end inline asm
	// begin inline asm
	shfl.sync.down.b32 %r145, %r146, %r147, %r168, %r169;
	// end inline asm
	mov.b64 	%rd117, {%r140, %r145};
	mov.b64 	%fd139, %rd117;
	add.s32 	%r175, %r119, 4;
	setp.gt.s32 	%p69, %r175, %r168;
	setp.lt.f64 	%p70, %fd138, %fd139;
	selp.f64 	%fd140, %fd139, %fd138, %p70;
	selp.f64 	%fd141, %fd138, %fd140, %p69;
	mov.b64 	%rd118, %fd141;
	mov.b64 	{%r151, %r156}, %rd118;
	mov.b32 	%r157, 8;
	// begin inline asm
	shfl.sync.down.b32 %r150, %r151, %r157, %r168, %r169;
	// end inline asm
	// begin inline asm
	shfl.sync.down.b32 %r155, %r156, %r157, %r168, %r169;
	// end inline asm
	mov.b64 	%rd119, {%r150, %r155};
	mov.b64 	%fd142, %rd119;
	add.s32 	%r176, %r119, 8;
	setp.gt.s32 	%p71, %r176, %r168;
	setp.lt.f64 	%p72, %fd141, %fd142;
	selp.f64 	%fd143, %fd142, %fd141, %p72;
	selp.f64 	%fd144, %fd141, %fd143, %p71;
	mov.b64 	%rd120, %fd144;
	mov.b64 	{%r161, %r166}, %rd120;
	mov.b32 	%r167, 16;
	// begin inline asm
	shfl.sync.down.b32 %r160, %r161, %r167, %r168, %r169;
	// end inline asm
	// begin inline asm
	shfl.sync.down.b32 %r165, %r166, %r167, %r168, %r169;
	// end inline asm
	mov.b64 	%rd121, {%r160, %r165};
	mov.b64 	%fd145, %rd121;
	add.s32 	%r177, %r119, 16;
	setp.gt.s32 	%p73, %r177, %r168;
	setp.lt.f64 	%p74, %fd144, %fd145;
	selp.f64 	%fd146, %fd145, %fd144, %p74;
	selp.f64 	%fd380, %fd144, %fd146, %p73;
	setp.ne.s32 	%p75, %r119, 0;
	@%p75 bra 	$L__BB4_54;
	shr.u32 	%r178, %r26, 2;
	and.b32  	%r179, %r178, 248;
	mov.u32 	%r180, _ZZN3cub18CUB_300001_SM_10006detail6reduce28DeviceReduceSingleTileKernelINS2_10policy_hubIdyN4cuda3__47maximumIvEEE10Policy1000EPdSB_yS8_ddNS5_3std3__410__identityEEEvT0_T1_T2_T3_T4_T6_E12temp_storage;
	add.s32 	%r181, %r180, %r179;
	st.shared.f64 	[%r181+8], %fd380;
$L__BB4_54:
	bar.sync 	0;
	setp.ne.s32 	%p76, %r26, 0;
	@%p76 bra 	$L__BB4_72;
	setp.gt.u64 	%p77, %rd32, 32;
	ld.shared.f64 	%fd147, [_ZZN3cub18CUB_300001_SM_10006detail6reduce28DeviceReduceSingleTileKernelINS2_10policy_hubIdyN4cuda3__47maximumIvEEE10Policy1000EPdSB_yS8_ddNS5_3std3__410__identityEEEvT0_T1_T2_T3_T4_T6_E12temp_storage+16];
	setp.lt.f64 	%p78, %fd380, %fd147;
	selp.f64 	%fd149, %fd147, %fd380, %p78;
	selp.f64 	%fd150, %fd149, %fd380, %p77;
	setp.gt.u64 	%p79, %rd32, 64;
	ld.shared.f64 	%fd152, [_ZZN3cub18CUB_300001_SM_10006detail6reduce28DeviceReduceSingleTileKernelINS2_10policy_hubIdyN4cuda3__47maximumIvEEE10Policy1000EPdSB_yS8_ddNS5_3std3__410__identityEEEvT0_T1_T2_T3_T4_T6_E12temp_storage+24];
	setp.lt.f64 	%p80, %fd150, %fd152;
	selp.f64 	%fd154, %fd152, %fd150, %p80;
	selp.f64 	%fd155, %fd154, %fd150, %p79;
	setp.gt.u64 	%p81, %rd32, 96;
	ld.shared.f64 	%fd157, [_ZZN3cub18CUB_300001_SM_10006detail6reduce28DeviceReduceSingleTileKernelINS2_10policy_hubIdyN4cuda3__47maximumIvEEE10Policy1000EPdSB_yS8_ddNS5_3std3__410__identityEEEvT0_T1_T2_T3_T4_T6_E12temp_storage+32];
	setp.lt.f64 	%p82, %fd155, %fd157;
	selp.f64 	%fd159, %fd157, %fd155, %p82;
	selp.f64 	%fd160, %fd159, %fd155, %p81;
	setp.gt.u64 	%p83, %rd32, 128;
	ld.shared.f64 	%fd162, [_ZZN3cub18CUB_300001_SM_10006detail6reduce28DeviceReduceSingleTileKernelINS2_10policy_hubIdyN4cuda3__47maximumIvEEE10Policy1000EPdSB_yS8_ddNS5_3std3__410__identityEEEvT0_T1_T2_T3_T4_T6_E12temp_storage+40];
	setp.lt.f64 	%p84, %fd160, %fd162;
	selp.f64 	%fd164, %fd162, %fd160, %p84;
	selp.f64 	%fd165, %fd164, %fd160, %p83;
	setp.gt.u64 	%p85, %rd32, 160;
	ld.shared.f64 	%fd167, [_ZZN3cub18CUB_300001_SM_10006detail6reduce28DeviceReduceSingleTileKernelINS2_10policy_hubIdyN4cuda3__47maximumIvEEE10Policy1000EPdSB_yS8_ddNS5_3std3__410__identityEEEvT0_T1_T2_T3_T4_T6_E12temp_storage+48];
	setp.lt.f64 	%p86, %fd165, %fd167;
	selp.f64 	%fd169, %fd167, %fd165, %p86;
	selp.f64 	%fd170, %fd169, %fd165, %p85;
	setp.gt.u64 	%p87, %rd32, 192;
	ld.shared.f64 	%fd172, [_ZZN3cub18CUB_300001_SM_10006detail6reduce28DeviceReduceSingleTileKernelINS2_10policy_hubIdyN4cuda3__47maximumIvEEE10Policy1000EPdSB_yS8_ddNS5_3std3__410__identityEEEvT0_T1_T2_T3_T4_T6_E12temp_storage+56];
	setp.lt.f64 	%p88, %fd170, %fd172;
	selp.f64 	%fd174, %fd172, %fd170, %p88;
	selp.f64 	%fd175, %fd174, %fd170, %p87;
	setp.gt.u64 	%p89, %rd32, 224;
	ld.shared.f64 	%fd177, [_ZZN3cub18CUB_300001_SM_10006detail6reduce28DeviceReduceSingleTileKernelINS2_10policy_hubIdyN4cuda3__47maximumIvEEE10Policy1000EPdSB_yS8_ddNS5_3std3__410__identityEEEvT0_T1_T2_T3_T4_T6_E12temp_storage+64];
	setp.lt.f64 	%p90, %fd175, %fd177;
	selp.f64 	%fd179, %fd177, %fd175, %p90;
	selp.f64 	%fd380, %fd179, %fd175, %p89;
	bra.uni 	$L__BB4_72;
$L__BB4_56:
	mov.u32 	%r38, %tid.x;
	cvt.u64.u32 	%rd19, %r38;
	mul.wide.u32 	%rd52, %r38, 8;
	add.s64 	%rd36, %rd31, %rd52;
	// begin inline asm
	ld.global.nc.u64 %rd35, [%rd36];
	// end inline asm
	mov.b64 	%fd59, %rd35;
	add.s64 	%rd38, %rd36, 2048;
	// begin inline asm
	ld.global.nc.u64 %rd37, [%rd38];
	// end inline asm
	mov.b64 	%fd60, %rd37;
	add.s64 	%rd40, %rd36, 4096;
	// begin inline asm
	ld.global.nc.u64 %rd39, [%rd40];
	// end inline asm
	mov.b64 	%fd61, %rd39;
	add.s64 	%rd42, %rd36, 6144;
	// begin inline asm
	ld.global.nc.u64 %rd41, [%rd42];
	// end inline asm
	mov.b64 	%fd62, %rd41;
	add.s64 	%rd44, %rd36, 8192;
	// begin inline asm
	ld.global.nc.u64 %rd43, [%rd44];
	// end inline asm
	mov.b64 	%fd63, %rd43;
	add.s64 	%rd46, %rd36, 10240;
	// begin inline asm
	ld.global.nc.u64 %rd45, [%rd46];
	// end inline asm
	mov.b64 	%fd64, %rd45;
	add.s64 	%rd48, %rd36, 12288;
	// begin inline asm
	ld.global.nc.u64 %rd47, [%rd48];
	// end inline asm
	mov.b64 	%fd65, %rd47;
	add.s64 	%rd50, %rd36, 14336;
	// begin inline asm
	ld.global.nc.u64 %rd49, [%rd50];
	// end inline asm
	mov.b64 	%fd66, %rd49;
	setp.lt.f64 	%p4, %fd59, %fd60;
	selp.f64 	%fd67, %fd60, %fd59, %p4;
	setp.lt.f64 	%p5, %fd67, %fd61;
	selp.f64 	%fd68, %fd61, %fd67, %p5;
	setp.lt.f64 	%p6, %fd68, %fd62;
	selp.f64 	%fd69, %fd62, %fd68, %p6;
	setp.lt.f64 	%p7, %fd69, %fd63;
	selp.f64 	%fd70, %fd63, %fd69, %p7;
	setp.lt.f64 	%p8, %fd70, %fd64;
	selp.f64 	%fd71, %fd64, %fd70, %p8;
	setp.lt.f64 	%p9, %fd71, %fd65;
	selp.f64 	%fd72, %fd65, %fd71, %p9;
	setp.lt.f64 	%p10, %fd72, %fd66;
	selp.f64 	%fd379, %fd66, %fd72, %p10;
	add.s64 	%rd21, %rd32, -2048;
	setp.lt.u64 	%p11, %rd21, 2048;
	mov.b64 	%rd229, 2048;
	@%p11 bra 	$L__BB4_60;
	mov.b64 	%rd229, 2048;
$L__BB4_58:
	shl.b64 	%rd70, %rd229, 3;
	add.s64 	%rd55, %rd36, %rd70;
	// begin inline asm
	ld.global.nc.u64 %rd54, [%rd55];
	// end inline asm
	mov.b64 	%fd73, %rd54;
	add.s64 	%rd57, %rd55, 2048;
	// begin inline asm
	ld.global.nc.u64 %rd56, [%rd57];
	// end inline asm
	mov.b64 	%fd74, %rd56;
	add.s64 	%rd59, %rd55, 4096;
	// begin inline asm
	ld.global.nc.u64 %rd58, [%rd59];
	// end inline asm
	mov.b64 	%fd75, %rd58;
	add.s64 	%rd61, %rd55, 6144;
	// begin inline asm
	ld.global.nc.u64 %rd60, [%rd61];
	// end inline asm
	mov.b64 	%fd76, %rd60;
	add.s64 	%rd63, %rd55, 8192;
	// begin inline asm
	ld.global.nc.u64 %rd62, [%rd63];
	// end inline asm
	mov.b64 	%fd77, %rd62;
	add.s64 	%rd65, %rd55, 10240;
	// begin inline asm
	ld.global.nc.u64 %rd64, [%rd65];
	// end inline asm
	mov.b64 	%fd78, %rd64;
	add.s64 	%rd67, %rd55, 12288;
	// begin inline asm
	ld.global.nc.u64 %rd66, [%rd67];
	// end inline asm
	mov.b64 	%fd79, %rd66;
	add.s64 	%rd69, %rd55, 14336;
	// begin inline asm
	ld.global.nc.u64 %rd68, [%rd69];
	// end inline asm
	mov.b64 	%fd80, %rd68;
	setp.lt.f64 	%p12, %fd379, %fd73;
	selp.f64 	%fd81, %fd73, %fd379, %p12;
	setp.lt.f64 	%p13, %fd81, %fd74;
	selp.f64 	%fd82, %fd74, %fd81, %p13;
	setp.lt.f64 	%p14, %fd82, %fd75;
	selp.f64 	%fd83, %fd75, %fd82, %p14;
	setp.lt.f64 	%p15, %fd83, %fd76;
	selp.f64 	%fd84, %fd76, %fd83, %p15;
	setp.lt.f64 	%p16, %fd84, %fd77;
	selp.f64 	%fd85, %fd77, %fd84, %p16;
	setp.lt.f64 	%p17, %fd85, %fd78;
	selp.f64 	%fd86, %fd78, %fd85, %p17;
	setp.lt.f64 	%p18, %fd86, %fd79;
	selp.f64 	%fd87, %fd79, %fd86, %p18;
	setp.lt.f64 	%p19, %fd87, %fd80;
	selp.f64 	%fd379, %fd80, %fd87, %p19;
	sub.s64 	%rd71, %rd32, %rd229;
	setp.lt.u64 	%p20, %rd71, 2048;
	@%p20 bra 	$L__BB4_68;
	add.s64 	%rd229, %rd229, 2048;
	setp.le.u64 	%p21, %rd229, %rd21;
	@%p21 bra 	$L__BB4_58;
$L__BB4_60:
	setp.le.u64 	%p22, %rd32, %rd229;
	@%p22 bra 	$L__BB4_68;
	cvt.u32.u64 	%r49, %rd229;
	cvt.u32.u64 	%r50, %rd32;
	sub.s32 	%r39, %r50, %r49;
	setp.ge.s32 	%p23, %r38, %r39;
	@%p23 bra 	$L__BB4_68;
	not.b32 	%r52, %r38;
	add.s32 	%r53, %r52, %r50;
	sub.s32 	%r40, %r53, %r49;
	and.b32  	%r55, %r40, 768;
	setp.eq.s32 	%p24, %r55, 768;
	mov.u32 	%r444, %r38;
	@%p24 bra 	$L__BB4_65;
	add.s64 	%rd72, %rd229, %rd19;
	shl.b64 	%rd73, %rd72, 3;
	add.s64 	%rd230, %rd31, %rd73;
	shr.u32 	%r56, %r40, 8;
	add.s32 	%r57, %r56, 1;
	and.b32  	%r58, %r57, 3;
	neg.s32 	%r442, %r58;
	mov.u32 	%r444, %r38;
$L__BB4_64:
	.pragma "nounroll";
	// begin inline asm
	ld.global.nc.u64 %rd74, [%rd230];
	// end inline asm
	mov.b64 	%fd89, %rd74;
	setp.lt.f64 	%p25, %fd379, %fd89;
	selp.f64 	%fd379, %fd89, %fd379, %p25;
	add.s32 	%r444, %r444, 256;
	add.s64 	%rd230, %rd230, 2048;
	add.s32 	%r442, %r442, 1;
	setp.ne.s32 	%p26, %r442, 0;
	@%p26 bra 	$L__BB4_64;
$L__BB4_65:
	setp.lt.u32 	%p27, %r40, 768;
	@%p27 bra 	$L__BB4_68;
	cvt.u64.u32 	%rd76, %r444;
	add.s64 	%rd77, %rd229, %rd76;
	shl.b64 	%rd78, %rd77, 3;
	add.s64 	%rd231, %rd31, %rd78;
$L__BB4_67:
	// begin inline asm
	ld.global.nc.u64 %rd79, [%rd231];
	// end inline asm
	mov.b64 	%fd90, %rd79;
	setp.lt.f64 	%p28, %fd379, %fd90;
	selp.f64 	%fd91, %fd90, %fd379, %p28;
	add.s64 	%rd82, %rd231, 2048;
	// begin inline asm
	ld.global.nc.u64 %rd81, [%rd82];
	// end inline asm
	mov.b64 	%fd92, %rd81;
	setp.lt.f64 	%p29, %fd91, %fd92;
	selp.f64 	%fd93, %fd92, %fd91, %p29;
	add.s64 	%rd84, %rd231, 4096;
	// begin inline asm
	ld.global.nc.u64 %rd83, [%rd84];
	// end inline asm
	mov.b64 	%fd94, %rd83;
	setp.lt.f64 	%p30, %fd93, %fd94;
	selp.f64 	%fd95, %fd94, %fd93, %p30;
	add.s64 	%rd86, %rd231, 6144;
	// begin inline asm
	ld.global.nc.u64 %rd85, [%rd86];
	// end inline asm
	mov.b64 	%fd96, %rd85;
	setp.lt.f64 	%p31, %fd95, %fd96;
	selp.f64 	%fd379, %fd96, %fd95, %p31;
	add.s32 	%r444, %r444, 1024;
	add.s64 	%rd231, %rd231, 8192;
	setp.lt.s32 	%p32, %r444, %r39;
	@%p32 bra 	$L__BB4_67;
$L__BB4_68:
	// begin inline asm
	mov.u32 %r59, %laneid;
	// end inline asm
	mov.b64 	%rd87, %fd379;
	mov.b64 	{%r61, %r66}, %rd87;
	mov.b32 	%r67, 1;
	mov.b32 	%r108, 31;
	mov.b32 	%r109, -1;
	// begin inline asm
	shfl.sync.down.b32 %r60, %r61, %r67, %r108, %r109;
	// end inline asm
	// begin inline asm
	shfl.sync.down.b32 %r65, %r66, %r67, %r108, %r109;
	// end inline asm
	mov.b64 	%rd88, {%r60, %r65};
	mov.b64 	%fd97, %rd88;
	setp.gt.s32 	%p33, %r59, 30;
	setp.lt.f64 	%p34, %fd379, %fd97;
	selp.f64 	%fd98, %fd97, %fd379, %p34;
	selp.f64 	%fd99, %fd379, %fd98, %p33;
	mov.b64 	%rd89, %fd99;
	mov.b64 	{%r71, %r76}, %rd89;
	mov.b32 	%r77, 2;
	// begin inline asm
	shfl.sync.down.b32 %r70, %r71, %r77, %r108, %r109;
	// end inline asm
	// begin inline asm
	shfl.sync.down.b32 %r75, %r76, %r77, %r108, %r109;
	// end inline asm
	mov.b64 	%rd90, {%r70, %r75};
	mov.b64 	%fd100, %rd90;
	setp.gt.s32 	%p35, %r59, 29;
	setp.lt.f64 	%p36, %fd99, %fd100;
	selp.f64 	%fd101, %fd100, %fd99, %p36;
	selp.f64 	%fd102, %fd99, %fd101, %p35;
	mov.b64 	%rd91, %fd102;
	mov.b64 	{%r81, %r86}, %rd91;
	mov.b32 	%r87, 4;
	// begin inline asm
	shfl.sync.down.b32 %r80, %r81, %r87, %r108, %r109;
	// end inline asm
	// begin inline asm
	shfl.sync.down.b32 %r85, %r86, %r87, %r108, %r109;
	// end inline asm
	mov.b64 	%rd92, {%r80, %r85};
	mov.b64 	%fd103, %rd92;
	setp.gt.s32 	%p37, %r59, 27;
	setp.lt.f64 	%p38, %fd102, %fd103;
	selp.f64 	%fd104, %fd103, %fd102, %p38;
	selp.f64 	%fd105, %fd102, %fd104, %p37;
	mov.b64 	%rd93, %fd105;
	mov.b64 	{%r91, %r96}, %rd93;
	mov.b32 	%r97, 8;
	// begin inline asm
	shfl.sync.down.b32 %r90, %r91, %r97, %r108, %r109;
	// end inline asm
	// begin inline asm
	shfl.sync.down.b32 %r95, %r96, %r97, %r108, %r109;
	// end inline asm
	mov.b64 	%rd94, {%r90, %r95};
	mov.b64 	%fd106, %rd94;
	setp.gt.s32 	%p39, %r59, 23;
	setp.lt.f64 	%p40, %fd105, %fd106;
	selp.f64 	%fd107, %fd106, %fd105, %p40;
	selp.f64 	%fd108, %fd105, %fd107, %p39;
	mov.b64 	%rd95, %fd108;
	mov.b64 	{%r101, %r106}, %rd95;
	mov.b32 	%r107, 16;
	// begin inline asm
	shfl.sync.down.b32 %r100, %r101, %r107, %r108, %r109;
	// end inline asm
	// begin inline asm
	shfl.sync.down.b32 %r105, %r106, %r107, %r108, %r109;
	// end inline asm
	mov.b64 	%rd96, {%r100, %r105};
	mov.b64 	%fd109, %rd96;
	setp.gt.s32 	%p41, %r59, 15;
	setp.lt.f64 	%p42, %fd108, %fd109;
	selp.f64 	%fd54, %fd109, %fd108, %p42;
	selp.f64 	%fd380, %fd108, %fd54, %p41;
	setp.ne.s32 	%p43, %r59, 0;
	@%p43 bra 	$L__BB4_70;
	shr.u32 	%r110, %r38, 2;
	and.b32  	%r111, %r110, 248;
	mov.u32 	%r112, _ZZN3cub18CUB_300001_SM_10006detail6reduce28DeviceReduceSingleTileKernelINS2_10policy_hubIdyN4cuda3__47maximumIvEEE10Policy1000EPdSB_yS8_ddNS5_3std3__410__identityEEEvT0_T1_T2_T3_T4_T6_E12temp_storage;
	add.s32 	%r113, %r112, %r111;
	st.shared.f64 	[%r113+8], %fd54;
$L__BB4_70:
	bar.sync 	0;
	setp.ne.s32 	%p44, %r38, 0;
	@%p44 bra 	$L__BB4_72;
	ld.shared.f64 	%fd110, [_ZZN3cub18CUB_300001_SM_10006detail6reduce28DeviceReduceSingleTileKernelINS2_10policy_hubIdyN4cuda3__47maximumIvEEE10Policy1000EPdSB_yS8_ddNS5_3std3__410__identityEEEvT0_T1_T2_T3_T4_T6_E12temp_storage+16];
	setp.lt.f64 	%p45, %fd380, %fd110;
	selp.f64 	%fd111, %fd110, %fd380, %p45;
	ld.shared.f64 	%fd112, [_ZZN3cub18CUB_300001_SM_10006detail6reduce28DeviceReduceSingleTileKernelINS2_10policy_hubIdyN4cuda3__47maximumIvEEE10Policy1000EPdSB_yS8_ddNS5_3std3__410__identityEEEvT0_T1_T2_T3_T4_T6_E12temp_storage+24];
	setp.lt.f64 	%p46, %fd111, %fd112;
	selp.f64 	%fd113, %fd112, %fd111, %p46;
	ld.shared.f64 	%fd114, [_ZZN3cub18CUB_300001_SM_10006detail6reduce28DeviceReduceSingleTileKernelINS2_10policy_hubIdyN4cuda3__47maximumIvEEE10Policy1000EPdSB_yS8_ddNS5_3std3__410__identityEEEvT0_T1_T2_T3_T4_T6_E12temp_storage+32];
	setp.lt.f64 	%p47, %fd113, %fd114;
	selp.f64 	%fd115, %fd114, %fd113, %p47;
	ld.shared.f64 	%fd116, [_ZZN3cub18CUB_300001_SM_10006detail6reduce28DeviceReduceSingleTileKernelINS2_10policy_hubIdyN4cuda3__47maximumIvEEE10Policy1000EPdSB_yS8_ddNS5_3std3__410__identityEEEvT0_T1_T2_T3_T4_T6_E12temp_storage+40];
	setp.lt.f64 	%p48, %fd115, %fd116;
	selp.f64 	%fd117, %fd116, %fd115, %p48;
	ld.shared.f64 	%fd118, [_ZZN3cub18CUB_300001_SM_10006detail6reduce28DeviceReduceSingleTileKernelINS2_10policy_hubIdyN4cuda3__47maximumIvEEE10Policy1000EPdSB_yS8_ddNS5_3std3__410__identityEEEvT0_T1_T2_T3_T4_T6_E12temp_storage+48];
	setp.lt.f64 	%p49, %fd117, %fd118;
	selp.f64 	%fd119, %fd118, %fd117, %p49;
	ld.shared.f64 	%fd120, [_ZZN3cub18CUB_300001_SM_10006detail6reduce28DeviceReduceSingleTileKernelINS2_10policy_hubIdyN4cuda3__47maximumIvEEE10Policy1000EPdSB_yS8_ddNS5_3std3__410__identityEEEvT0_T1_T2_T3_T4_T6_E12temp_storage+56];
	setp.lt.f64 	%p50, %fd119, %fd120;
	selp.f64 	%fd121, %fd120, %fd119, %p50;
	ld.shared.f64 	%fd122, [_ZZN3cub18CUB_300001_SM_10006detail6reduce28DeviceReduceSingleTileKernelINS2_10policy_hubIdyN4cuda3__47maximumIvEEE10Policy1000EPdSB_yS8_ddNS5_3std3__410__identityEEEvT0_T1_T2_T3_T4_T6_E12temp_storage+64];
	setp.lt.f64 	%p51, %fd121, %fd122;
	selp.f64 	%fd380, %fd122, %fd121, %p51;
$L__BB4_72:
	mov.u32 	%r426, %tid.x;
	setp.ne.s32 	%p217, %r426, 0;
	@%p217 bra 	$L__BB4_74;
	setp.lt.f64 	%p218, %fd58, %fd380;
	selp.f64 	%fd353, %fd380, %fd58, %p218;
	st.global.f64 	[%rd1], %fd353;
$L__BB4_74:
	ret;

}
	// .globl	_ZN3cub18CUB_300001_SM_10006detail6reduce18DeviceReduceKernelINS2_10policy_hubIdyN4cuda3__47maximumIvEEE10Policy1000EPdyS8_dNS5_3std3__410__identityEEEvT0_PT3_T1_NS0_13GridEvenShareISI_EET2_T4_
.visible .entry _ZN3cub18CUB_300001_SM_10006detail6reduce18DeviceReduceKernelINS2_10policy_hubIdyN4cuda3__47maximumIvEEE10Policy1000EPdyS8_dNS5_3std3__410__identityEEEvT0_PT3_T1_NS0_13GridEvenShareISI_EET2_T4_(
	.param .u64 .ptr .align 1 _ZN3cub18CUB_300001_SM_10006detail6reduce18DeviceReduceKernelINS2_10policy_hubIdyN4cuda3__47maximumIvEEE10Policy1000EPdyS8_dNS5_3std3__410__identityEEEvT0_PT3_T1_NS0_13GridEvenShareISI_EET2_T4__param_0,
	.param .u64 .ptr .align 1 _ZN3cub18CUB_300001_SM_10006detail6reduce18DeviceReduceKernelINS2_10policy_hubIdyN4cuda3__47maximumIvEEE10Policy1000EPdyS8_dNS5_3std3__410__identityEEEvT0_PT3_T1_NS0_13GridEvenShareISI_EET2_T4__param_1,
	.param .u64 _ZN3cub18CUB_300001_SM_10006detail6reduce18DeviceReduceKernelINS2_10policy_hubIdyN4cuda3__47maximumIvEEE10Policy1000EPdyS8_dNS5_3std3__410__identityEEEvT0_PT3_T1_NS0_13GridEvenShareISI_EET2_T4__param_2,
	.param .align 8 .b8 _ZN3cub18CUB_300001_SM_10006detail6reduce18DeviceReduceKernelINS2_10policy_hubIdyN4cuda3__47maximumIvEEE10Policy1000EPdyS8_dNS5_3std3__410__identityEEEvT0_PT3_T1_NS0_13GridEvenShareISI_EET2_T4__param_3[72],
	.param .align 1 .b8 _ZN3cub18CUB_300001_SM_10006detail6reduce18DeviceReduceKernelINS2_10policy_hubIdyN4cuda3__47maximumIvEEE10Policy1000EPdyS8_dNS5_3std3__410__identityEEEvT0_PT3_T1_NS0_13GridEvenShareISI_EET2_T4__param_4[1],
	.param .align 1 .b8 _ZN3cub18CUB_300001_SM_10006detail6reduce18DeviceReduceKernelINS2_10policy_hubIdyN4cuda3__47maximumIvEEE10Policy1000EPdyS8_dNS5_3std3__410__identityEEEvT0_PT3_T1_NS0_13GridEvenShareISI_EET2_T4__param_5[1]
)
.maxntid 256
{
	.reg .pred 	%p<217>;
	.reg .b32 	%r<484>;
	.reg .b64 	%rd<256>;
	.reg .b64 	%fd<375>;
	// demoted variable
	.shared .align 8 .b8 _ZZN3cub18CUB_300001_SM_10006detail6reduce18DeviceReduceKernelINS2_10policy_hubIdyN4cuda3__47maximumIvEEE10Policy1000EPdyS8_dNS5_3std3__410__identityEEEvT0_PT3_T1_NS0_13GridEvenShareISI_EET2_T4_E12temp_storage[80];
	ld.param.u64 	%rd1, [_ZN3cub18CUB_300001_SM_10006detail6reduce18DeviceReduceKernelINS2_10policy_hubIdyN4cuda3__47maximumIvEEE10Policy1000EPdyS8_dNS5_3std3__410__identityEEEvT0_PT3_T1_NS0_13GridEvenShareISI_EET2_T4__param_3+32];
	ld.param.u64 	%rd39, [_ZN3cub18CUB_300001_SM_10006detail6reduce18DeviceReduceKernelINS2_10policy_hubIdyN4cuda3__47maximumIvEEE10Policy1000EPdyS8_dNS5_3std3__410__identityEEEvT0_PT3_T1_NS0_13GridEvenShareISI_EET2_T4__param_0];
	ld.param.u32 	%r1, [_ZN3cub18CUB_300001_SM_10006detail6reduce18DeviceReduceKernelINS2_10policy_hubIdyN4cuda3__47maximumIvEEE10Policy1000EPdyS8_dNS5_3std3__410__identityEEEvT0_PT3_T1_NS0_13GridEvenShareISI_EET2_T4__param_3+40];
	mov.u32 	%r2, %ctaid.x;
	shl.b32 	%r59, %r1, 11;
	cvt.s64.s32 	%rd2, %r59;
	shl.b32 	%r60, %r2, 11;
	cvt.u64.u32 	%rd3, %r60;
	and.b64  	%rd41, %rd39, 31;
	setp.ne.s64 	%p1, %rd41, 0;
	@%p1 bra 	$L__BB5_35;
	sub.s64 	%rd4, %rd1, %rd3;
	setp.gt.u64 	%p109, %rd4, 2047;
	@%p109 bra 	$L__BB5_19;
	cvt.u32.u64 	%r335, %rd3;
	cvt.u32.u64 	%r3, %rd1;
	sub.s32 	%r4, %r3, %r335;
	mov.u32 	%r5, %tid.x;
	setp.ge.s32 	%p158, %r5, %r4;
	mov.f64 	%fd355, 0d0000000000000000;
	mov.u32 	%r467, %r5;
	@%p158 bra 	$L__BB5_4;
	add.s32 	%r337, %r335, %r5;
	mul.wide.u32 	%rd203, %r337, 8;
	add.s64 	%rd202, %rd39, %rd203;
	// begin inline asm
	ld.global.nc.u64 %rd201, [%rd202];
	// end inline asm
	mov.b64 	%fd355, %rd201;
	add.s32 	%r467, %r5, 256;
$L__BB5_4:
	setp.ge.s32 	%p159, %r467, %r4;
	@%p159 bra 	$L__BB5_10;
	not.b32 	%r338, %r467;
	add.s32 	%r8, %r338, %r3;
	and.b32  	%r339, %r8, 768;
	setp.eq.s32 	%p160, %r339, 768;
	@%p160 bra 	$L__BB5_8;
	cvt.u64.u32 	%rd204, %r467;
	add.s64 	%rd205, %rd204, %rd3;
	shl.b64 	%rd206, %rd205, 3;
	add.s64 	%rd244, %rd39, %rd206;
	shr.u32 	%r340, %r8, 8;
	add.s32 	%r341, %r340, 1;
	and.b32  	%r342, %r341, 3;
	neg.s32 	%r465, %r342;
$L__BB5_7:
	.pragma "nounroll";
	// begin inline asm
	ld.global.nc.u64 %rd207, [%rd244];
	// end inline asm
	mov.b64 	%fd269, %rd207;
	setp.lt.f64 	%p161, %fd355, %fd269;
	selp.f64 	%fd355, %fd269, %fd355, %p161;
	add.s32 	%r467, %r467, 256;
	add.s64 	%rd244, %rd244, 2048;
	add.s32 	%r465, %r465, 1;
	setp.ne.s32 	%p162, %r465, 0;
	@%p162 bra 	$L__BB5_7;
$L__BB5_8:
	sub.s32 	%r344, %r8, %r335;
	setp.lt.u32 	%p163, %r344, 768;
	@%p163 bra 	$L__BB5_10;
$L__BB5_9:
	cvt.s64.s32 	%rd217, %r467;
	add.s64 	%rd218, %rd3, %rd217;
	shl.b64 	%rd219, %rd218, 3;
	add.s64 	%rd210, %rd39, %rd219;
	// begin inline asm
	ld.global.nc.u64 %rd209, [%rd210];
	// end inline asm
	mov.b64 	%fd270, %rd209;
	setp.lt.f64 	%p164, %fd355, %fd270;
	selp.f64 	%fd271, %fd270, %fd355, %p164;
	add.s64 	%rd212, %rd210, 2048;
	// begin inline asm
	ld.global.nc.u64 %rd211, [%rd212];
	// end inline asm
	mov.b64 	%fd272, %rd211;
	setp.lt.f64 	%p165, %fd271, %fd272;
	selp.f64 	%fd273, %fd272, %fd271, %p165;
	add.s64 	%rd214, %rd210, 4096;
	// begin inline asm
	ld.global.nc.u64 %rd213, [%rd214];
	// end inline asm
	mov.b64 	%fd274, %rd213;
	setp.lt.f64 	%p166, %fd273, %fd274;
	selp.f64 	%fd275, %fd274, %fd273, %p166;
	add.s64 	%rd216, %rd210, 6144;
	// begin inline asm
	ld.global.nc.u64 %rd215, [%rd216];
	// end inline asm
	mov.b64 	%fd276, %rd215;
	setp.lt.f64 	%p167, %fd275, %fd276;
	selp.f64 	%fd355, %fd276, %fd275, %p167;
	add.s32 	%r467, %r467, 1024;
	setp.lt.s32 	%p168, %r467, %r4;
	@%p168 bra 	$L__BB5_9;
$L__BB5_10:
	setp.lt.s32 	%p169, %r4, 256;
	@%p169 bra 	$L__BB5_15;
	// begin inline asm
	mov.u32 %r408, %laneid;
	// end inline asm
	mov.b64 	%rd230, %fd355;
	mov.b64 	{%r410, %r415}, %rd230;
	mov.b32 	%r416, 1;
	mov.b32 	%r457, 31;
	mov.b32 	%r458, -1;
	// begin inline asm
	shfl.sync.down.b32 %r409, %r410, %r416, %r457, %r458;
	// end inline asm
	// begin inline asm
	shfl.sync.down.b32 %r414, %r415, %r416, %r457, %r458;
	// end inline asm
	mov.b64 	%rd231, {%r409, %r414};
	mov.b64 	%fd324, %rd231;
	setp.gt.s32 	%p197, %r408, 30;
	setp.lt.f64 	%p198, %fd355, %fd324;
	selp.f64 	%fd325, %fd324, %fd355, %p198;
	selp.f64 	%fd326, %fd355, %fd325, %p197;
	mov.b64 	%rd232, %fd326;
	mov.b64 	{%r420, %r425}, %rd232;
	mov.b32 	%r426, 2;
	// begin inline asm
	shfl.sync.down.b32 %r419, %r420, %r426, %r457, %r458;
	// end inline asm
	// begin inline asm
	shfl.sync.down.b32 %r424, %r425, %r426, %r457, %r458;
	// end inline asm
	mov.b64 	%rd233, {%r419, %r424};
	mov.b64 	%fd327, %rd233;
	setp.gt.s32 	%p199, %r408, 29;
	setp.lt.f64 	%p200, %fd326, %fd327;
	selp.f64 	%fd328, %fd327, %fd326, %p200;
	selp.f64 	%fd329, %fd326, %fd328, %p199;
	mov.b64 	%rd234, %fd329;
	mov.b64 	{%r430, %r435}, %rd234;
	mov.b32 	%r436, 4;
	// begin inline asm
	shfl.sync.down.b32 %r429, %r430, %r436, %r457, %r458;
	// end inline asm
	// begin inline asm
	shfl.sync.down.b32 %r434, %r435, %r436, %r457, %r458;
	// end inline asm
	mov.b64 	%rd235, {%r429, %r434};
	mov.b64 	%fd330, %rd235;
	setp.gt.s32 	%p201, %r408, 27;
	setp.lt.f64 	%p202, %fd329, %fd330;
	selp.f64 	%fd331, %fd330, %fd329, %p202;
	selp.f64 	%fd332, %fd329, %fd331, %p201;
	mov.b64 	%rd236, %fd332;
	mov.b64 	{%r440, %r445}, %rd236;
	mov.b32 	%r446, 8;
	// begin inline asm
	shfl.sync.down.b32 %r439, %r440, %r446, %r457, %r458;
	// end inline asm
	// begin inline asm
	shfl.sync.down.b32 %r444, %r445, %r446, %r457, %r458;
	// end inline asm
	mov.b64 	%rd237, {%r439, %r444};
	mov.b64 	%fd333, %rd237;
	setp.gt.s32 	%p203, %r408, 23;
	setp.lt.f64 	%p204, %fd332, %fd333;
	selp.f64 	%fd334, %fd333, %fd332, %p204;
	selp.f64 	%fd335, %fd332, %fd334, %p203;
	mov.b64 	%rd238, %fd335;
	mov.b64 	{%r450, %r455}, %rd238;
	mov.b32 	%r456, 16;
	// begin inline asm
	shfl.sync.down.b32 %r449, %r450, %r456, %r457, %r458;
	// end inline asm
	// begin inline asm
	shfl.sync.down.b32 %r454, %r455, %r456, %r457, %r458;
	// end inline asm
	mov.b64 	%rd239, {%r449, %r454};
	mov.b64 	%fd336, %rd239;
	setp.gt.s32 	%p205, %r408, 15;
	setp.lt.f64 	%p206, %fd335, %fd336;
	selp.f64 	%fd10, %fd336, %fd335, %p206;
	selp.f64 	%fd374, %fd335, %fd10, %p205;
	setp.ne.s32 	%p207, %r408, 0;
	@%p207 bra 	$L__BB5_13;
	shr.u32 	%r459, %r5, 2;
	and.b32  	%r460, %r459, 248;
	mov.u32 	%r461, _ZZN3cub18CUB_300001_SM_10006detail6reduce18DeviceReduceKernelINS2_10policy_hubIdyN4cuda3__47maximumIvEEE10Policy1000EPdyS8_dNS5_3std3__410__identityEEEvT0_PT3_T1_NS0_13GridEvenShareISI_EET2_T4_E12temp_storage;
	add.s32 	%r462, %r461, %r460;
	st.shared.f64 	[%r462+8], %fd10;
$L__BB5_13:
	bar.sync 	0;
	setp.ne.s32 	%p208, %r5, 0;
	@%p208 bra 	$L__BB5_69;
	ld.shared.f64 	%fd337, [_ZZN3cub18CUB_300001_SM_10006detail6reduce18DeviceReduceKernelINS2_10policy_hubIdyN4cuda3__47maximumIvEEE10Policy1000EPdyS8_dNS5_3std3__410__identityEEEvT0_PT3_T1_NS0_13GridEvenShareISI_EET2_T4_E12temp_storage+16];
	setp.lt.f64 	%p209, %fd374, %fd337;
	selp.f64 	%fd338, %fd337, %fd374, %p209;
	ld.shared.f64 	%fd339, [_ZZN3cub18CUB_300001_SM_10006detail6reduce18DeviceReduceKernelINS2_10policy_hubIdyN4cuda3__47maximumIvEEE10Policy1000EPdyS8_dNS5_3std3__410__identityEEEvT0_PT3_T1_NS0_13GridEvenShareISI_EET2_T4_E12temp_storage+24];
	setp.lt.f64 	%p210, %fd338, %fd339;
	selp.f64 	%fd340, %fd339, %fd338, %p210;
	ld.shared.f64 	%fd341, [_ZZN3cub18CUB_300001_SM_10006detail6reduce18DeviceReduceKernelINS2_10policy_hubIdyN4cuda3__47maximumIvEEE10Policy1000EPdyS8_dNS5_3std3__410__identityEEEvT0_PT3_T1_NS0_13GridEvenShareISI_EET2_T4_E12temp_storage+32];
	setp.lt.f64 	%p211, %fd340, %fd341;
	selp.f64 	%fd342, %fd341, %fd340, %p211;
	ld.shared.f64 	%fd343, [_ZZN3cub18CUB_300001_SM_10006detail6reduce18DeviceReduceKernelINS2_10policy_hubIdyN4cuda3__47maximumIvEEE10Policy1000EPdyS8_dNS5_3std3__410__identityEEEvT0_PT3_T1_NS0_13GridEvenShareISI_EET2_T4_E12temp_storage+40];
	setp.lt.f64 	%p212, %fd342, %fd343;
	selp.f64 	%fd344, %fd343, %fd342, %p212;
	ld.shared.f64 	%fd345, [_ZZN3cub18CUB_300001_SM_10006detail6reduce18DeviceReduceKernelINS2_10policy_hubIdyN4cuda3__47maximumIvEEE10Policy1000EPdyS8_dNS5_3std3__410__identityEEEvT0_PT3_T1_NS0_13GridEvenShareISI_EET2_T4_E12temp_storage+48];
	setp.lt.f64 	%p213, %fd344, %fd345;
	selp.f64 	%fd346, %fd345, %fd344, %p213;
	ld.shared.f64 	%fd347, [_ZZN3cub18CUB_300001_SM_10006detail6reduce18DeviceReduceKernelINS2_10policy_hubIdyN4cuda3__47maximumIvEEE10Policy1000EPdyS8_dNS5_3std3__410__identityEEEvT0_PT3_T1_NS0_13GridEvenShareISI_EET2_T4_E12temp_storage+56];
	setp.lt.f64 	%p214, %fd346, %fd347;
	selp.f64 	%fd348, %fd347, %fd346, %p214;
	ld.shared.f64 	%fd349, [_ZZN3cub18CUB_300001_SM_10006detail6reduce18DeviceReduceKernelINS2_10policy_hubIdyN4cuda3__47maximumIvEEE10Policy1000EPdyS8_dNS5_3std3__410__identityEEEvT0_PT3_T1_NS0_13GridEvenShareISI_EET2_T4_E12temp_storage+64];
	setp.lt.f64 	%p215, %fd348, %fd349;
	selp.f64 	%fd374, %fd349, %fd348, %p215;
	bra.uni 	$L__BB5_69;
$L__BB5_15:
	// begin inline asm
	mov.u32 %r345, %laneid;
	// end inline asm
	and.b32  	%r396, %r5, 992;
	add.s32 	%r397, %r396, 32;
	setp.gt.s32 	%p170, %r397, %r4;
	not.b32 	%r398, %r396;
	add.s32 	%r399, %r4, %r398;
	selp.b32 	%r394, %r399, 31, %p170;
	mov.b64 	%rd220, %fd355;
	mov.b64 	{%r347, %r352}, %rd220;
	mov.b32 	%r353, 1;
	mov.b32 	%r395, -1;
	// begin inline asm
	shfl.sync.down.b32 %r346, %r347, %r353, %r394, %r395;
	// end inline asm
	// begin inline asm
	shfl.sync.down.b32 %r351, %r352, %r353, %r394, %r395;
	// end inline asm
	mov.b64 	%rd221, {%r346, %r351};
	mov.b64 	%fd277, %rd221;
	setp.lt.s32 	%p171, %r345, %r394;
	setp.lt.f64 	%p172, %fd355, %fd277;
	selp.f64 	%fd278, %fd277, %fd355, %p172;
	selp.f64 	%fd279, %fd278, %fd355, %p171;
	mov.b64 	%rd222, %fd279;
	mov.b64 	{%r357, %r362}, %rd222;
	mov.b32 	%r363, 2;
	// begin inline asm
	shfl.sync.down.b32 %r356, %r357, %r363, %r394, %r395;
	// end inline asm
	// begin inline asm
	shfl.sync.down.b32 %r361, %r362, %r363, %r394, %r395;
	// end inline asm
	mov.b64 	%rd223, {%r356, %r361};
	mov.b64 	%fd280, %rd223;
	add.s32 	%r400, %r345, 2;
	setp.gt.s32 	%p173, %r400, %r394;
	setp.lt.f64 	%p174, %fd279, %fd280;
	selp.f64 	%fd281, %fd280, %fd279, %p174;
	selp.f64 	%fd282, %fd279, %fd281, %p173;
	mov.b64 	%rd224, %fd282;
	mov.b64 	{%r367, %r372}, %rd224;
	mov.b32 	%r373, 4;
	// begin inline asm
	shfl.sync.down.b32 %r366, %r367, %r373, %r394, %r395;
	// end inline asm
	// begin inline asm
	shfl.sync.down.b32 %r371, %r372, %r373, %r394, %r395;
	// end inline asm
	mov.b64 	%rd225, {%r366, %r371};
	mov.b64 	%fd283, %rd225;
	add.s32 	%r401, %r345, 4;
	setp.gt.s32 	%p175, %r401, %r394;
	setp.lt.f64 	%p176, %fd282, %fd283;
	selp.f64 	%fd284, %fd283, %fd282, %p176;
	selp.f64 	%fd285, %fd282, %fd284, %p175;
	mov.b64 	%rd226, %fd285;
	mov.b64 	{%r377, %r382}, %rd226;
	mov.b32 	%r383, 8;
	// begin inline asm
	shfl.sync.down.b32 %r376, %r377, %r383, %r394, %r395;
	// end inline asm
	// begin inline asm
	shfl.sync.down.b32 %r381, %r382, %r383, %r394, %r395;
	// end inline asm
	mov.b64 	%rd227, {%r376, %r381};
	mov.b64 	%fd286, %rd227;
	add.s32 	%r402, %r345, 8;
	setp.gt.s32 	%p177, %r402, %r394;
	setp.lt.f64 	%p178, %fd285, %fd286;
	selp.f64 	%fd287, %fd286, %fd285, %p178;
	selp.f64 	%fd288, %fd285, %fd287, %p177;
	mov.b64 	%rd228, %fd288;
	mov.b64 	{%r387, %r392}, %rd228;
	mov.b32 	%r393, 16;
	// begin inline asm
	shfl.sync.down.b32 %r386, %r387, %r393, %r394, %r395;
	// end inline asm
	// begin inline asm
	shfl.sync.down.b32 %r391, %r392, %r393, %r394, %r395;
	// end inline asm
	mov.b64 	%rd229, {%r386, %r391};
	mov.b64 	%fd289, %rd229;
	add.s32 	%r403, %r345, 16;
	setp.gt.s32 	%p179, %r403, %r394;
	setp.lt.f64 	%p180, %fd288, %fd289;
	selp.f64 	%fd290, %fd289, %fd288, %p180;
	selp.f64 	%fd374, %fd288, %fd290, %p179;
	setp.ne.s32 	%p181, %r345, 0;
	@%p181 bra 	$L__BB5_17;
	shr.u32 	%r404, %r5, 2;
	and.b32  	%r405, %r404, 248;
	mov.u32 	%r406, _ZZN3cub18CUB_300001_SM_10006detail6reduce18DeviceReduceKernelINS2_10policy_hubIdyN4cuda3__47maximumIvEEE10Policy1000EPdyS8_dNS5_3std3__410__identityEEEvT0_PT3_T1_NS0_13GridEvenShareISI_EET2_T4_E12temp_storage;
	add.s32 	%r407, %r406, %r405;
	st.shared.f64 	[%r407+8], %fd374;
$L__BB5_17:
	bar.sync 	0;
	setp.ne.s32 	%p182, %r5, 0;
	@%p182 bra 	$L__BB5_69;
	setp.gt.s32 	%p183, %r4, 32;
	ld.shared.f64 	%fd291, [_ZZN3cub18CUB_300001_SM_10006detail6reduce18DeviceReduceKernelINS2_10policy_hubIdyN4cuda3__47maximumIvEEE10Policy1000EPdyS8_dNS5_3std3__410__identityEEEvT0_PT3_T1_NS0_13GridEvenShareISI_EET2_T4_E12temp_storage+16];
	setp.lt.f64 	%p184, %fd374, %fd291;
	selp.f64 	%fd293, %fd291, %fd374, %p184;
	selp.f64 	%fd294, %fd293, %fd374, %p183;
	setp.gt.s32 	%p185, %r4, 64;
	ld.shared.f64 	%fd296, [_ZZN3cub18CUB_300001_SM_10006detail6reduce18DeviceReduceKernelINS2_10policy_hubIdyN4cuda3__47maximumIvEEE10Policy1000EPdyS8_dNS5_3std3__410__identityEEEvT0_PT3_T1_NS0_13GridEvenShareISI_EET2_T4_E12temp_storage+24];
	setp.lt.f64 	%p186, %fd294, %fd296;
	selp.f64 	%fd298, %fd296, %fd294, %p186;
	selp.f64 	%fd299, %fd298, %fd294, %p185;
	setp.gt.s32 	%p187, %r4, 96;
	ld.shared.f64 	%fd301, [_ZZN3cub18CUB_300001_SM_10006detail6reduce18DeviceReduceKernelINS2_10policy_hubIdyN4cuda3__47maximumIvEEE10Policy1000EPdyS8_dNS5_3std3__410__identityEEEvT0_PT3_T1_NS0_13GridEvenShareISI_EET2_T4_E12temp_storage+32];
	setp.lt.f64 	%p188, %fd299, %fd301;
	selp.f64 	%fd303, %fd301, %fd299, %p188;
	selp.f64 	%fd304, %fd303, %fd299, %p187;
	setp.gt.s32 	%p189, %r4, 128;
	ld.shared.f64 	%fd306, [_ZZN3cub18CUB_300001_SM_10006detail6reduce18DeviceReduceKernelINS2_10policy_hubIdyN4cuda3__47maximumIvEEE10Policy1000EPdyS8_dNS5_3std3__410__identityEEEvT0_PT3_T1_NS0_13GridEvenShareISI_EET2_T4_E12temp_storage+40];
	setp.lt.f64 	%p190, %fd304, %fd306;
	selp.f64 	%fd308, %fd306, %fd304, %p190;
	selp.f64 	%fd309, %fd308, %fd304, %p189;
	setp.gt.s32 	%p191, %r4, 160;
	ld.shared.f64 	%fd311, [_ZZN3cub18CUB_300001_SM_10006detail6reduce18DeviceReduceKernelINS2_10policy_hubIdyN4cuda3__47maximumIvEEE10Policy1000EPdyS8_dNS5_3std3__410__identityEEEvT0_PT3_T1_NS0_13GridEvenShareISI_EET2_T4_E12temp_storage+48];
	setp.lt.f64 	%p192, %fd309, %fd311;
	selp.f64 	%fd313, %fd311, %fd309, %p192;
	selp.f64 	%fd314, %fd313, %fd309, %p191;
	setp.gt.s32 	%p193, %r4, 192;
	ld.shared.f64 	%fd316, [_ZZN3cub18CUB_300001_SM_10006detail6reduce18DeviceReduceKernelINS2_10policy_hubIdyN4cuda3__47maximumIvEEE10Policy1000EPdyS8_dNS5_3std3__410__identityEEEvT0_PT3_T1_NS0_13GridEvenShareISI_EET2_T4_E12temp_storage+56];
	setp.lt.f64 	%p194, %fd314, %fd316;
	selp.f64 	%fd318, %fd316, %fd314, %p194;
	selp.f64 	%fd319, %fd318, %fd314, %p193;
	setp.gt.s32 	%p195, %r4, 224;
	ld.shared.f64 	%fd321, [_ZZN3cub18CUB_300001_SM_10006detail6reduce18DeviceReduceKernelINS2_10policy_hubIdyN4cuda3__47maximumIvEEE10Policy1000EPdyS8_dNS5_3std3__410__identityEEEvT0_PT3_T1_NS0_13GridEvenShareISI_EET2_T4_E12temp_storage+64];
	setp.lt.f64 	%p196, %fd319, %fd321;
	selp.f64 	%fd323, %fd321, %fd319, %p196;
	selp.f64 	%fd374, %fd323, %fd319, %p195;
	bra.uni 	$L__BB5_69;
$L__BB5_19:
	cvt.u32.u64 	%r261, %rd3;
	mov.u32 	%r17, %tid.x;
	shl.b32 	%r262, %r17, 2;
	add.s32 	%r263, %r261, %r262;
	mul.wide.u32 	%rd156, %r263, 8;
	add.s64 	%rd146, %rd39, %rd156;
	// begin inline asm
	ld.global.nc.v2.u64 {%rd144, %rd145}, [%rd146];
	// end inline asm
	add.s64 	%rd149, %rd146, 16;
	// begin inline asm
	ld.global.nc.v2.u64 {%rd147, %rd148}, [%rd149];
	// end inline asm
	mov.b64 	%fd203, %rd144;
	mov.b64 	%fd204, %rd145;
	mov.b64 	%fd205, %rd147;
	mov.b64 	%fd206, %rd148;
	add.s64 	%rd152, %rd146, 8192;
	// begin inline asm
	ld.global.nc.v2.u64 {%rd150, %rd151}, [%rd152];
	// end inline asm
	add.s64 	%rd155, %rd146, 8208;
	// begin inline asm
	ld.global.nc.v2.u64 {%rd153, %rd154}, [%rd155];
	// end inline asm
	mov.b64 	%fd207, %rd150;
	mov.b64 	%fd208, %rd151;
	mov.b64 	%fd209, %rd153;
	mov.b64 	%fd210, %rd154;
	setp.lt.f64 	%p110, %fd203, %fd204;
	selp.f64 	%fd211, %fd204, %fd203, %p110;
	setp.lt.f64 	%p111, %fd211, %fd205;
	selp.f64 	%fd212, %fd205, %fd211, %p111;
	setp.lt.f64 	%p112, %fd212, %fd206;
	selp.f64 	%fd213, %fd206, %fd212, %p112;
	setp.lt.f64 	%p113, %fd213, %fd207;
	selp.f64 	%fd214, %fd207, %fd213, %p113;
	setp.lt.f64 	%p114, %fd214, %fd208;
	selp.f64 	%fd215, %fd208, %fd214, %p114;
	setp.lt.f64 	%p115, %fd215, %fd209;
	selp.f64 	%fd216, %fd209, %fd215, %p115;
	setp.lt.f64 	%p116, %fd216, %fd210;
	selp.f64 	%fd361, %fd210, %fd216, %p116;
	setp.lt.u64 	%p117, %rd4, %rd2;
	@%p117 bra 	$L__BB5_31;
	add.s64 	%rd246, %rd2, %rd3;
	cvt.u64.u32 	%rd157, %r17;
	add.s64 	%rd158, %rd246, %rd157;
	shl.b64 	%rd159, %rd158, 3;
	add.s64 	%rd245, %rd39, %rd159;
	mov.b32 	%r469, 0;
$L__BB5_21:
	add.s64 	%rd3, %rd3, %rd2;
	add.s64 	%rd160, %rd1, -2048;
	setp.gt.u64 	%p118, %rd3, %rd160;
	@%p118 bra 	$L__BB5_23;
	cvt.u64.u32 	%rd173, %r262;
	add.s64 	%rd174, %rd3, %rd173;
	shl.b64 	%rd175, %rd174, 3;
	add.s64 	%rd163, %rd39, %rd175;
	// begin inline asm
	ld.global.nc.v2.u64 {%rd161, %rd162}, [%rd163];
	// end inline asm
	add.s64 	%rd166, %rd163, 16;
	// begin inline asm
	ld.global.nc.v2.u64 {%rd164, %rd165}, [%rd166];
	// end inline asm
	mov.b64 	%fd217, %rd161;
	mov.b64 	%fd218, %rd162;
	mov.b64 	%fd219, %rd164;
	mov.b64 	%fd220, %rd165;
	add.s64 	%rd169, %rd163, 8192;
	// begin inline asm
	ld.global.nc.v2.u64 {%rd167, %rd168}, [%rd169];
	// end inline asm
	add.s64 	%rd172, %rd163, 8208;
	// begin inline asm
	ld.global.nc.v2.u64 {%rd170, %rd171}, [%rd172];
	// end inline asm
	mov.b64 	%fd221, %rd167;
	mov.b64 	%fd222, %rd168;
	mov.b64 	%fd223, %rd170;
	mov.b64 	%fd224, %rd171;
	setp.lt.f64 	%p119, %fd361, %fd217;
	selp.f64 	%fd225, %fd217, %fd361, %p119;
	setp.lt.f64 	%p120, %fd225, %fd218;
	selp.f64 	%fd226, %fd218, %fd225, %p120;
	setp.lt.f64 	%p121, %fd226, %fd219;
	selp.f64 	%fd227, %fd219, %fd226, %p121;
	setp.lt.f64 	%p122, %fd227, %fd220;
	selp.f64 	%fd228, %fd220, %fd227, %p122;
	setp.lt.f64 	%p123, %fd228, %fd221;
	selp.f64 	%fd229, %fd221, %fd228, %p123;
	setp.lt.f64 	%p124, %fd229, %fd222;
	selp.f64 	%fd230, %fd222, %fd229, %p124;
	setp.lt.f64 	%p125, %fd230, %fd223;
	selp.f64 	%fd231, %fd223, %fd230, %p125;
	setp.lt.f64 	%p126, %fd231, %fd224;
	selp.f64 	%fd361, %fd224, %fd231, %p126;
	sub.s64 	%rd176, %rd1, %rd3;
	setp.lt.u64 	%p127, %rd176, %rd2;
	add.s32 	%r469, %r469, 1;
	add.s64 	%rd246, %rd246, %rd2;
	shl.b64 	%rd177, %rd2, 3;
	add.s64 	%rd245, %rd245, %rd177;
	@%p127 bra 	$L__BB5_31;
	bra.uni 	$L__BB5_21;
$L__BB5_23:
	setp.le.u64 	%p128, %rd1, %rd3;
	@%p128 bra 	$L__BB5_31;
	cvt.u32.u64 	%r266, %rd3;
	cvt.u32.u64 	%r267, %rd1;
	sub.s32 	%r20, %r267, %r266;
	setp.ge.s32 	%p129, %r17, %r20;
	@%p129 bra 	$L__BB5_31;
	cvt.u32.u64 	%r269, %rd2;
	not.b32 	%r271, %r17;
	add.s32 	%r272, %r271, %r267;
	add.s32 	%r273, %r269, %r261;
	sub.s32 	%r274, %r272, %r273;
	mul.lo.s32 	%r275, %r1, %r469;
	shl.b32 	%r276, %r275, 11;
	sub.s32 	%r21, %r274, %r276;
	shr.u32 	%r277, %r272, 8;
	add.s32 	%r22, %r277, 1;
	and.b32  	%r278, %r272, 768;
	setp.eq.s32 	%p130, %r278, 768;
	mov.u32 	%r472, %r17;
	@%p130 bra 	$L__BB5_28;
	and.b32  	%r279, %r22, 3;
	neg.s32 	%r470, %r279;
	mov.u32 	%r472, %r17;
$L__BB5_27:
	.pragma "nounroll";
	// begin inline asm
	ld.global.nc.u64 %rd178, [%rd245];
	// end inline asm
	mov.b64 	%fd233, %rd178;
	setp.lt.f64 	%p131, %fd361, %fd233;
	selp.f64 	%fd361, %fd233, %fd361, %p131;
	add.s32 	%r472, %r472, 256;
	add.s64 	%rd245, %rd245, 2048;
	add.s32 	%r470, %r470, 1;
	setp.ne.s32 	%p132, %r470, 0;
	@%p132 bra 	$L__BB5_27;
$L__BB5_28:
	setp.lt.u32 	%p133, %r21, 768;
	@%p133 bra 	$L__BB5_31;
	cvt.u64.u32 	%rd180, %r472;
	add.s64 	%rd181, %rd180, %rd246;
	shl.b64 	%rd182, %rd181, 3;
	add.s64 	%rd249, %rd39, %rd182;
$L__BB5_30:
	// begin inline asm
	ld.global.nc.u64 %rd183, [%rd249];
	// end inline asm
	mov.b64 	%fd234, %rd183;
	setp.lt.f64 	%p134, %fd361, %fd234;
	selp.f64 	%fd235, %fd234, %fd361, %p134;
	add.s64 	%rd186, %rd249, 2048;
	// begin inline asm
	ld.global.nc.u64 %rd185, [%rd186];
	// end inline asm
	mov.b64 	%fd236, %rd185;
	setp.lt.f64 	%p135, %fd235, %fd236;
	selp.f64 	%fd237, %fd236, %fd235, %p135;
	add.s64 	%rd188, %rd249, 4096;
	// begin inline asm
	ld.global.nc.u64 %rd187, [%rd188];
	// end inline asm
	mov.b64 	%fd238, %rd187;
	setp.lt.f64 	%p136, %fd237, %fd238;
	selp.f64 	%fd239, %fd238, %fd237, %p136;
	add.s64 	%rd190, %rd249, 6144;
	// begin inline asm
	ld.global.nc.u64 %rd189, [%rd190];
	// end inline asm
	mov.b64 	%fd240, %rd189;
	setp.lt.f64 	%p137, %fd239, %fd240;
	selp.f64 	%fd361, %fd240, %fd239, %p137;
	add.s32 	%r472, %r472, 1024;
	add.s64 	%rd249, %rd249, 8192;
	setp.lt.s32 	%p138, %r472, %r20;
	@%p138 bra 	$L__BB5_30;
$L__BB5_31:
	// begin inline asm
	mov.u32 %r280, %laneid;
	// end inline asm
	mov.b64 	%rd191, %fd361;
	mov.b64 	{%r282, %r287}, %rd191;
	mov.b32 	%r288, 1;
	mov.b32 	%r329, 31;
	mov.b32 	%r330, -1;
	// begin inline asm
	shfl.sync.down.b32 %r281, %r282, %r288, %r329, %r330;
	// end inline asm
	// begin inline asm
	shfl.sync.down.b32 %r286, %r287, %r288, %r329, %r330;
	// end inline asm
	mov.b64 	%rd192, {%r281, %r286};
	mov.b64 	%fd241, %rd192;
	setp.gt.s32 	%p139, %r280, 30;
	setp.lt.f64 	%p140, %fd361, %fd241;
	selp.f64 	%fd242, %fd241, %fd361, %p140;
	selp.f64 	%fd243, %fd361, %fd242, %p139;
	mov.b64 	%rd193, %fd243;
	mov.b64 	{%r292, %r297}, %rd193;
	mov.b32 	%r298, 2;
	// begin inline asm
	shfl.sync.down.b32 %r291, %r292, %r298, %r329, %r330;
	// end inline asm
	// begin inline asm
	shfl.sync.down.b32 %r296, %r297, %r298, %r329, %r330;
	// end inline asm
	mov.b64 	%rd194, {%r291, %r296};
	mov.b64 	%fd244, %rd194;
	setp.gt.s32 	%p141, %r280, 29;
	setp.lt.f64 	%p142, %fd243, %fd244;
	selp.f64 	%fd245, %fd244, %fd243, %p142;
	selp.f64 	%fd246, %fd243, %fd245, %p141;
	mov.b64 	%rd195, %fd246;
	mov.b64 	{%r302, %r307}, %rd195;
	mov.b32 	%r308, 4;
	// begin inline asm
	shfl.sync.down.b32 %r301, %r302, %r308, %r329, %r330;
	// end inline asm
	// begin inline asm
	shfl.sync.down.b32 %r306, %r307, %r308, %r329, %r330;
	// end inline asm
	mov.b64 	%rd196, {%r301, %r306};
	mov.b64 	%fd247, %rd196;
	setp.gt.s32 	%p143, %r280, 27;
	setp.lt.f64 	%p144, %fd246, %fd247;
	selp.f64 	%fd248, %fd247, %fd246, %p144;
	selp.f64 	%fd249, %fd246, %fd248, %p143;
	mov.b64 	%rd197, %fd249;
	mov.b64 	{%r312, %r317}, %rd197;
	mov.b32 	%r318, 8;
	// begin inline asm
	shfl.sync.down.b32 %r311, %r312, %r318, %r329, %r330;
	// end inline asm
	// begin inline asm
	shfl.sync.down.b32 %r316, %r317, %r318, %r329, %r330;
	// end inline asm
	mov.b64 	%rd198, {%r311, %r316};
	mov.b64 	%fd250, %rd198;
	setp.gt.s32 	%p145, %r280, 23;
	setp.lt.f64 	%p146, %fd249, %fd250;
	selp.f64 	%fd251, %fd250, %fd249, %p146;
	selp.f64 	%fd252, %fd249, %fd251, %p145;
	mov.b64 	%rd199, %fd252;
	mov.b64 	{%r322, %r327}, %rd199;
	mov.b32 	%r328, 16;
	// begin inline asm
	shfl.sync.down.b32 %r321, %r322, %r328, %r329, %r330;
	// end inline asm
	// begin inline asm
	shfl.sync.down.b32 %r326, %r327, %r328, %r329, %r330;
	// end inline asm
	mov.b64 	%rd200, {%r321, %r326};
	mov.b64 	%fd253, %rd200;
	setp.gt.s32 	%p147, %r280, 15;
	setp.lt.f64 	%p148, %fd252, %fd253;
	selp.f64 	%fd25, %fd253, %fd252, %p148;
	selp.f64 	%fd374, %fd252, %fd25, %p147;
	setp.ne.s32 	%p149, %r280, 0;
	@%p149 bra 	$L__BB5_33;
	shr.u32 	%r331, %r17, 2;
	and.b32  	%r332, %r331, 248;
	mov.u32 	%r333, _ZZN3cub18CUB_300001_SM_10006detail6reduce18DeviceReduceKernelINS2_10policy_hubIdyN4cuda3__47maximumIvEEE10Policy1000EPdyS8_dNS5_3std3__410__identityEEEvT0_PT3_T1_NS0_13GridEvenShareISI_EET2_T4_E12temp_storage;
	add.s32 	%r334, %r333, %r332;
	st.shared.f64 	[%r334+8], %fd25;
$L__BB5_33:
	bar.sync 	0;
	setp.ne.s32 	%p150, %r17, 0;
	@%p150 bra 	$L__BB5_69;
	ld.shared.f64 	%fd254, [_ZZN3cub18CUB_300001_SM_10006detail6reduce18DeviceReduceKernelINS2_10policy_hubIdyN4cuda3__47maximumIvEEE10Policy1000EPdyS8_dNS5_3std3__410__identityEEEvT0_PT3_T1_NS0_13GridEvenShareISI_EET2_T4_E12temp_storage+16];
	setp.lt.f64 	%p151, %fd374, %fd254;
	selp.f64 	%fd255, %fd254, %fd374, %p151;
	ld.shared.f64 	%fd256, [_ZZN3cub18CUB_300001_SM_10006detail6reduce18DeviceReduceKernelINS2_10policy_hubIdyN4cuda3__47maximumIvEEE10Policy1000EPdyS8_dNS5_3std3__410__identityEEEvT0_PT3_T1_NS0_13GridEvenShareISI_EET2_T4_E12temp_storage+24];
	setp.lt.f64 	%p152, %fd255, %fd256;
	selp.f64 	%fd257, %fd256, %fd255, %p152;
	ld.shared.f64 	%fd258, [_ZZN3cub18CUB_300001_SM_10006detail6reduce18DeviceReduceKernelINS2_10policy_hubIdyN4cuda3__47maximumIvEEE10Policy1000EPdyS8_dNS5_3std3__410__identityEEEvT0_PT3_T1_NS0_13GridEvenShareISI_EET2_T4_E12temp_storage+32];
	setp.lt.f64 	%p153, %fd257, %fd258;
	selp.f64 	%fd259, %fd258, %fd257, %p153;
	ld.shared.f64 	%fd260, [_ZZN3cub18CUB_300001_SM_10006detail6reduce18DeviceReduceKernelINS2_10policy_hubIdyN4cuda3__47maximumIvEEE10Policy1000EPdyS8_dNS5_3std3__410__identityEEEvT0_PT3_T1_NS0_13GridEvenShareISI_EET2_T4_E12temp_storage+40];
	setp.lt.f64 	%p154, %fd259, %fd260;
	selp.f64 	%fd261, %fd260, %fd259, %p154;
	ld.shared.f64 	%fd262, [_ZZN3cub18CUB_300001_SM_10006detail6reduce18DeviceReduceKernelINS2_10policy_hubIdyN4cuda3__47maximumIvEEE10Policy1000EPdyS8_dNS5_3std3__410__identityEEEvT0_PT3_T1_NS0_13GridEvenShareISI_EET2_T4_E12temp_storage+48];
	setp.lt.f64 	%p155, %fd261, %fd262;
	selp.f64 	%fd263, %fd262, %fd261, %p155;
	ld.shared.f64 	%fd264, [_ZZN3cub18CUB_300001_SM_10006detail6reduce18DeviceReduceKernelINS2_10policy_hubIdyN4cuda3__47maximumIvEEE10Policy1000EPdyS8_dNS5_3std3__410__identityEEEvT0_PT3_T1_NS0_13GridEvenShareISI_EET2_T4_E12temp_storage+56];
	setp.lt.f64 	%p156, %fd263, %fd264;
	selp.f64 	%fd265, %fd264, %fd263, %p156;
	ld.shared.f64 	%fd266, [_ZZN3cub18CUB_300001_SM_10006detail6reduce18DeviceReduceKernelINS2_10policy_hubIdyN4cuda3__47maximumIvEEE10Policy1000EPdyS8_dNS5_3std3__410__identityEEEvT0_PT3_T1_NS0_13GridEvenShareISI_EET2_T4_E12temp_storage+64];
	setp.lt.f64 	%p157, %fd265, %fd266;
	selp.f64 	%fd374, %fd266, %fd265, %p157;
	bra.uni 	$L__BB5_69;
$L__BB5_35:
	sub.s64 	%rd21, %rd1, %rd3;
	setp.gt.u64 	%p2, %rd21, 2047;
	@%p2 bra 	$L__BB5_53;
	cvt.u32.u64 	%r133, %rd3;
	cvt.u32.u64 	%r31, %rd1;
	sub.s32 	%r32, %r31, %r133;
	mov.u32 	%r33, %tid.x;
	setp.ge.s32 	%p51, %r33, %r32;
	mov.f64 	%fd367, 0d0000000000000000;
	mov.u32 	%r477, %r33;
	@%p51 bra 	$L__BB5_38;
	add.s32 	%r135, %r133, %r33;
	mul.wide.u32 	%rd107, %r135, 8;
	add.s64 	%rd106, %rd39, %rd107;
	// begin inline asm
	ld.global.nc.u64 %rd105, [%rd106];
	// end inline asm
	mov.b64 	%fd367, %rd105;
	add.s32 	%r477, %r33, 256;
$L__BB5_38:
	setp.ge.s32 	%p52, %r477, %r32;
	@%p52 bra 	$L__BB5_44;
	not.b32 	%r136, %r477;
	add.s32 	%r36, %r136, %r31;
	and.b32  	%r137, %r36, 768;
	setp.eq.s32 	%p53, %r137, 768;
	@%p53 bra 	$L__BB5_42;
	cvt.u64.u32 	%rd108, %r477;
	add.s64 	%rd109, %rd108, %rd3;
	shl.b64 	%rd110, %rd109, 3;
	add.s64 	%rd250, %rd39, %rd110;
	shr.u32 	%r138, %r36, 8;
	add.s32 	%r139, %r138, 1;
	and.b32  	%r140, %r139, 3;
	neg.s32 	%r475, %r140;
$L__BB5_41:
	.pragma "nounroll";
	// begin inline asm
	ld.global.nc.u64 %rd111, [%rd250];
	// end inline asm
	mov.b64 	%fd122, %rd111;
	setp.lt.f64 	%p54, %fd367, %fd122;
	selp.f64 	%fd367, %fd122, %fd367, %p54;
	add.s32 	%r477, %r477, 256;
	add.s64 	%rd250, %rd250, 2048;
	add.s32 	%r475, %r475, 1;
	setp.ne.s32 	%p55, %r475, 0;
	@%p55 bra 	$L__BB5_41;
$L__BB5_42:
	sub.s32 	%r142, %r36, %r133;
	setp.lt.u32 	%p56, %r142, 768;
	@%p56 bra 	$L__BB5_44;
$L__BB5_43:
	cvt.s64.s32 	%rd121, %r477;
	add.s64 	%rd122, %rd3, %rd121;
	shl.b64 	%rd123, %rd122, 3;
	add.s64 	%rd114, %rd39, %rd123;
	// begin inline asm
	ld.global.nc.u64 %rd113, [%rd114];
	// end inline asm
	mov.b64 	%fd123, %rd113;
	setp.lt.f64 	%p57, %fd367, %fd123;
	selp.f64 	%fd124, %fd123, %fd367, %p57;
	add.s64 	%rd116, %rd114, 2048;
	// begin inline asm
	ld.global.nc.u64 %rd115, [%rd116];
	// end inline asm
	mov.b64 	%fd125, %rd115;
	setp.lt.f64 	%p58, %fd124, %fd125;
	selp.f64 	%fd126, %fd125, %fd124, %p58;
	add.s64 	%rd118, %rd114, 4096;
	// begin inline asm
	ld.global.nc.u64 %rd117, [%rd118];
	// end inline asm
	mov.b64 	%fd127, %rd117;
	setp.lt.f64 	%p59, %fd126, %fd127;
	selp.f64 	%fd128, %fd127, %fd126, %p59;
	add.s64 	%rd120, %rd114, 6144;
	// begin inline asm
	ld.global.nc.u64 %rd119, [%rd120];
	// end inline asm
	mov.b64 	%fd129, %rd119;
	setp.lt.f64 	%p60, %fd128, %fd129;
	selp.f64 	%fd367, %fd129, %fd128, %p60;
	add.s32 	%r477, %r477, 1024;
	setp.lt.s32 	%p61, %r477, %r32;
	@%p61 bra 	$L__BB5_43;
$L__BB5_44:
	setp.lt.s32 	%p62, %r32, 256;
	@%p62 bra 	$L__BB5_49;
	// begin inline asm
	mov.u32 %r206, %laneid;
	// end inline asm
	mov.b64 	%rd134, %fd367;
	mov.b64 	{%r208, %r213}, %rd134;
	mov.b32 	%r214, 1;
	mov.b32 	%r255, 31;
	mov.b32 	%r256, -1;
	// begin inline asm
	shfl.sync.down.b32 %r207, %r208, %r214, %r255, %r256;
	// end inline asm
	// begin inline asm
	shfl.sync.down.b32 %r212, %r213, %r214, %r255, %r256;
	// end inline asm
	mov.b64 	%rd135, {%r207, %r212};
	mov.b64 	%fd177, %rd135;
	setp.gt.s32 	%p90, %r206, 30;
	setp.lt.f64 	%p91, %fd367, %fd177;
	selp.f64 	%fd178, %fd177, %fd367, %p91;
	selp.f64 	%fd179, %fd367, %fd178, %p90;
	mov.b64 	%rd136, %fd179;
	mov.b64 	{%r218, %r223}, %rd136;
	mov.b32 	%r224, 2;
	// begin inline asm
	shfl.sync.down.b32 %r217, %r218, %r224, %r255, %r256;
	// end inline asm
	// begin inline asm
	shfl.sync.down.b32 %r222, %r223, %r224, %r255, %r256;
	// end inline asm
	mov.b64 	%rd137, {%r217, %r222};
	mov.b64 	%fd180, %rd137;
	setp.gt.s32 	%p92, %r206, 29;
	setp.lt.f64 	%p93, %fd179, %fd180;
	selp.f64 	%fd181, %fd180, %fd179, %p93;
	selp.f64 	%fd182, %fd179, %fd181, %p92;
	mov.b64 	%rd138, %fd182;
	mov.b64 	{%r228, %r233}, %rd138;
	mov.b32 	%r234, 4;
	// begin inline asm
	shfl.sync.down.b32 %r227, %r228, %r234, %r255, %r256;
	// end inline asm
	// begin inline asm
	shfl.sync.down.b32 %r232, %r233, %r234, %r255, %r256;
	// end inline asm
	mov.b64 	%rd139, {%r227, %r232};
	mov.b64 	%fd183, %rd139;
	setp.gt.s32 	%p94, %r206, 27;
	setp.lt.f64 	%p95, %fd182, %fd183;
	selp.f64 	%fd184, %fd183, %fd182, %p95;
	selp.f64 	%fd185, %fd182, %fd184, %p94;
	mov.b64 	%rd140, %fd185;
	mov.b64 	{%r238, %r243}, %rd140;
	mov.b32 	%r244, 8;
	// begin inline asm
	shfl.sync.down.b32 %r237, %r238, %r244, %r255, %r256;
	// end inline asm
	// begin inline asm
	shfl.sync.down.b32 %r242, %r243, %r244, %r255, %r256;
	// end inline asm
	mov.b64 	%rd141, {%r237, %r242};
	mov.b64 	%fd186, %rd141;
	setp.gt.s32 	%p96, %r206, 23;
	setp.lt.f64 	%p97, %fd185, %fd186;
	selp.f64 	%fd187, %fd186, %fd185, %p97;
	selp.f64 	%fd188, %fd185, %fd187, %p96;
	mov.b64 	%rd142, %fd188;
	mov.b64 	{%r248, %r253}, %rd142;
	mov.b32 	%r254, 16;
	// begin inline asm
	shfl.sync.down.b32 %r247, %r248, %r254, %r255, %r256;
	// end inline asm
	// begin inline asm
	shfl.sync.down.b32 %r252, %r253, %r254, %r255, %r256;
	// end inline asm
	mov.b64 	%rd143, {%r247, %r252};
	mov.b64 	%fd189, %rd143;
	setp.gt.s32 	%p98, %r206, 15;
	setp.lt.f64 	%p99, %fd188, %fd189;
	selp.f64 	%fd37, %fd189, %fd188, %p99;
	selp.f64 	%fd374, %fd188, %fd37, %p98;
	setp.ne.s32 	%p100, %r206, 0;
	@%p100 bra 	$L__BB5_47;
	shr.u32 	%r257, %r33, 2;
	and.b32  	%r258, %r257, 248;
	mov.u32 	%r259, _ZZN3cub18CUB_300001_SM_10006detail6reduce18DeviceReduceKernelINS2_10policy_hubIdyN4cuda3__47maximumIvEEE10Policy1000EPdyS8_dNS5_3std3__410__identityEEEvT0_PT3_T1_NS0_13GridEvenShareISI_EET2_T4_E12temp_storage;
	add.s32 	%r260, %r259, %r258;
	st.shared.f64 	[%r260+8], %fd37;
$L__BB5_47:
	bar.sync 	0;
	setp.ne.s32 	%p101, %r33, 0;
	@%p101 bra 	$L__BB5_69;
	ld.shared.f64 	%fd190, [_ZZN3cub18CUB_300001_SM_10006detail6reduce18DeviceReduceKernelINS2_10policy_hubIdyN4cuda3__47maximumIvEEE10Policy1000EPdyS8_dNS5_3std3__410__identityEEEvT0_PT3_T1_NS0_13GridEvenShareISI_EET2_T4_E12temp_storage+16];
	setp.lt.f64 	%p102, %fd374, %fd190;
	selp.f64 	%fd191, %fd190, %fd374, %p102;
	ld.shared.f64 	%fd192, [_ZZN3cub18CUB_300001_SM_10006detail6reduce18DeviceReduceKernelINS2_10policy_hubIdyN4cuda3__47maximumIvEEE10Policy1000EPdyS8_dNS5_3std3__410__identityEEEvT0_PT3_T1_NS0_13GridEvenShareISI_EET2_T4_E12temp_storage+24];
	setp.lt.f64 	%p103, %fd191, %fd192;
	selp.f64 	%fd193, %fd192, %fd191, %p103;
	ld.shared.f64 	%fd194, [_ZZN3cub18CUB_300001_SM_10006detail6reduce18DeviceReduceKernelINS2_10policy_hubIdyN4cuda3__47maximumIvEEE10Policy1000EPdyS8_dNS5_3std3__410__identityEEEvT0_PT3_T1_NS0_13GridEvenShareISI_EET2_T4_E12temp_storage+32];
	setp.lt.f64 	%p104, %fd193, %fd194;
	selp.f64 	%fd195, %fd194, %fd193, %p104;
	ld.shared.f64 	%fd196, [_ZZN3cub18CUB_300001_SM_10006detail6reduce18DeviceReduceKernelINS2_10policy_hubIdyN4cuda3__47maximumIvEEE10Policy1000EPdyS8_dNS5_3std3__410__identityEEEvT0_PT3_T1_NS0_13GridEvenShareISI_EET2_T4_E12temp_storage+40];
	setp.lt.f64 	%p105, %fd195, %fd196;
	selp.f64 	%fd197, %fd196, %fd195, %p105;
	ld.shared.f64 	%fd198, [_ZZN3cub18CUB_300001_SM_10006detail6reduce18DeviceReduceKernelINS2_10policy_hubIdyN4cuda3__47maximumIvEEE10Policy1000EPdyS8_dNS5_3std3__410__identityEEEvT0_PT3_T1_NS0_13GridEvenShareISI_EET2_T4_E12temp_storage+48];
	setp.lt.f64 	%p106, %fd197, %fd198;
	selp.f64 	%fd199, %fd198, %fd197, %p106;
	ld.shared.f64 	%fd200, [_ZZN3cub18CUB_300001_SM_10006detail6reduce18DeviceReduceKernelINS2_10policy_hubIdyN4cuda3__47maximumIvEEE10Policy1000EPdyS8_dNS5_3std3__410__identityEEEvT0_PT3_T1_NS0_13GridEvenShareISI_EET2_T4_E12temp_storage+56];
	setp.lt.f64 	%p107, %fd199, %fd200;
	selp.f64 	%fd201, %fd200, %fd199, %p107;
	ld.shared.f64 	%fd202, [_ZZN3cub18CUB_300001_SM_10006detail6reduce18DeviceReduceKernelINS2_10policy_hubIdyN4cuda3__47maximumIvEEE10Policy1000EPdyS8_dNS5_3std3__410__identityEEEvT0_PT3_T1_NS0_13GridEvenShareISI_EET2_T4_E12temp_storage+64];
	setp.lt.f64 	%p108, %fd201, %fd202;
	selp.f64 	%fd374, %fd202, %fd201, %p108;
	bra.uni 	$L__BB5_69;
$L__BB5_49:
	// begin inline asm
	mov.u32 %r143, %laneid;
	// end inline asm
	and.b32  	%r194, %r33, 992;
	add.s32 	%r195, %r194, 32;
	setp.gt.s32 	%p63, %r195, %r32;
	not.b32 	%r196, %r194;
	add.s32 	%r197, %r32, %r196;
	selp.b32 	%r192, %r197, 31, %p63;
	mov.b64 	%rd124, %fd367;
	mov.b64 	{%r145, %r150}, %rd124;
	mov.b32 	%r151, 1;
	mov.b32 	%r193, -1;
	// begin inline asm
	shfl.sync.down.b32 %r144, %r145, %r151, %r192, %r193;
	// end inline asm
	// begin inline asm
	shfl.sync.down.b32 %r149, %r150, %r151, %r192, %r193;
	// end inline asm
	mov.b64 	%rd125, {%r144, %r149};
	mov.b64 	%fd130, %rd125;
	setp.lt.s32 	%p64, %r143, %r192;
	setp.lt.f64 	%p65, %fd367, %fd130;
	selp.f64 	%fd131, %fd130, %fd367, %p65;
	selp.f64 	%fd132, %fd131, %fd367, %p64;
	mov.b64 	%rd126, %fd132;
	mov.b64 	{%r155, %r160}, %rd126;
	mov.b32 	%r161, 2;
	// begin inline asm
	shfl.sync.down.b32 %r154, %r155, %r161, %r192, %r193;
	// end inline asm
	// begin inline asm
	shfl.sync.down.b32 %r159, %r160, %r161, %r192, %r193;
	// end inline asm
	mov.b64 	%rd127, {%r154, %r159};
	mov.b64 	%fd133, %rd127;
	add.s32 	%r198, %r143, 2;
	setp.gt.s32 	%p66, %r198, %r192;
	setp.lt.f64 	%p67, %fd132, %fd133;
	selp.f64 	%fd134, %fd133, %fd132, %p67;
	selp.f64 	%fd135, %fd132, %fd134, %p66;
	mov.b64 	%rd128, %fd135;
	mov.b64 	{%r165, %r170}, %rd128;
	mov.b32 	%r171, 4;
	// begin inline asm
	shfl.sync.down.b32 %r164, %r165, %r171, %r192, %r193;
	// end inline asm
	// begin inline asm
	shfl.sync.down.b32 %r169, %r170, %r171, %r192, %r193;
	// end inline asm
	mov.b64 	%rd129, {%r164, %r169};
	mov.b64 	%fd136, %rd129;
	add.s32 	%r199, %r143, 4;
	setp.gt.s32 	%p68, %r199, %r192;
	setp.lt.f64 	%p69, %fd135, %fd136;
	selp.f64 	%fd137, %fd136, %fd135, %p69;
	selp.f64 	%fd138, %fd135, %fd137, %p68;
	mov.b64 	%rd130, %fd138;
	mov.b64 	{%r175, %r180}, %rd130;
	mov.b32 	%r181, 8;
	// begin inline asm
	shfl.sync.down.b32 %r174, %r175, %r181, %r192, %r193;
	// end inline asm
	// begin inline asm
	shfl.sync.down.b32 %r179, %r180, %r181, %r192, %r193;
	// end inline asm
	mov.b64 	%rd131, {%r174, %r179};
	mov.b64 	%fd139, %rd131;
	add.s32 	%r200, %r143, 8;
	setp.gt.s32 	%p70, %r200, %r192;
	setp.lt.f64 	%p71, %fd138, %fd139;
	selp.f64 	%fd140, %fd139, %fd138, %p71;
	selp.f64 	%fd141, %fd138, %fd140, %p70;
	mov.b64 	%rd132, %fd141;
	mov.b64 	{%r185, %r190}, %rd132;
	mov.b32 	%r191, 16;
	// begin inline asm
	shfl.sync.down.b32 %r184, %r185, %r191, %r192, %r193;
	// end inline asm
	// begin inline asm
	shfl.sync.down.b32 %r189, %r190, %r191, %r192, %r193;
	// end inline asm
	mov.b64 	%rd133, {%r184, %r189};
	mov.b64 	%fd142, %rd133;
	add.s32 	%r201, %r143, 16;
	setp.gt.s32 	%p72, %r201, %r192;
	setp.lt.f64 	%p73, %fd141, %fd142;
	selp.f64 	%fd143, %fd142, %fd141, %p73;
	selp.f64 	%fd374, %fd141, %fd143, %p72;
	setp.ne.s32 	%p74, %r143, 0;
	@%p74 bra 	$L__BB5_51;
	shr.u32 	%r202, %r33, 2;
	and.b32  	%r203, %r202, 248;
	mov.u32 	%r204, _ZZN3cub18CUB_300001_SM_10006detail6reduce18DeviceReduceKernelINS2_10policy_hubIdyN4cuda3__47maximumIvEEE10Policy1000EPdyS8_dNS5_3std3__410__identityEEEvT0_PT3_T1_NS0_13GridEvenShareISI_EET2_T4_E12temp_storage;
	add.s32 	%r205, %r204, %r203;
	st.shared.f64 	[%r205+8], %fd374;
$L__BB5_51:
	bar.sync 	0;
	setp.ne.s32 	%p75, %r33, 0;
	@%p75 bra 	$L__BB5_69;
	setp.gt.s32 	%p76, %r32, 32;
	ld.shared.f64 	%fd144, [_ZZN3cub18CUB_300001_SM_10006detail6reduce18DeviceReduceKernelINS2_10policy_hubIdyN4cuda3__47maximumIvEEE10Policy1000EPdyS8_dNS5_3std3__410__identityEEEvT0_PT3_T1_NS0_13GridEvenShareISI_EET2_T4_E12temp_storage+16];
	setp.lt.f64 	%p77, %fd374, %fd144;
	selp.f64 	%fd146, %fd144, %fd374, %p77;
	selp.f64 	%fd147, %fd146, %fd374, %p76;
	setp.gt.s32 	%p78, %r32, 64;
	ld.shared.f64 	%fd149, [_ZZN3cub18CUB_300001_SM_10006detail6reduce18DeviceReduceKernelINS2_10policy_hubIdyN4cuda3__47maximumIvEEE10Policy1000EPdyS8_dNS5_3std3__410__identityEEEvT0_PT3_T1_NS0_13GridEvenShareISI_EET2_T4_E12temp_storage+24];
	setp.lt.f64 	%p79, %fd147, %fd149;
	selp.f64 	%fd151, %fd149, %fd147, %p79;
	selp.f64 	%fd152, %fd151, %fd147, %p78;
	setp.gt.s32 	%p80, %r32, 96;
	ld.shared.f64 	%fd154, [_ZZN3cub18CUB_300001_SM_10006detail6reduce18DeviceReduceKernelINS2_10policy_hubIdyN4cuda3__47maximumIvEEE10Policy1000EPdyS8_dNS5_3std3__410__identityEEEvT0_PT3_T1_NS0_13GridEvenShareISI_EET2_T4_E12temp_storage+32];
	setp.lt.f64 	%p81, %fd152, %fd154;
	selp.f64 	%fd156, %fd154, %fd152, %p81;
	selp.f64 	%fd157, %fd156, %fd152, %p80;
	setp.gt.s32 	%p82, %r32, 128;
	ld.shared.f64 	%fd159, [_ZZN3cub18CUB_300001_SM_10006detail6reduce18DeviceReduceKernelINS2_10policy_hubIdyN4cuda3__47maximumIvEEE10Policy1000EPdyS8_dNS5_3std3__410__identityEEEvT0_PT3_T1_NS0_13GridEvenShareISI_EET2_T4_E12temp_storage+40];
	setp.lt.f64 	%p83, %fd157, %fd159;
	selp.f64 	%fd161, %fd159, %fd157, %p83;
	selp.f64 	%fd162, %fd161, %fd157, %p82;
	setp.gt.s32 	%p84, %r32, 160;
	ld.shared.f64 	%fd164, [_ZZN3cub18CUB_300001_SM_10006detail6reduce18DeviceReduceKernelINS2_10policy_hubIdyN4cuda3__47maximumIvEEE10Policy1000EPdyS8_dNS5_3std3__410__identityEEEvT0_PT3_T1_NS0_13GridEvenShareISI_EET2_T4_E12temp_storage+48];
	setp.lt.f64 	%p85, %fd162, %fd164;
	selp.f64 	%fd166, %fd164, %fd162, %p85;
	selp.f64 	%fd167, %fd166, %fd162, %p84;
	setp.gt.s32 	%p86, %r32, 192;
	ld.shared.f64 	%fd169, [_ZZN3cub18CUB_300001_SM_10006detail6reduce18DeviceReduceKernelINS2_10policy_hubIdyN4cuda3__47maximumIvEEE10Policy1000EPdyS8_dNS5_3std3__410__identityEEEvT0_PT3_T1_NS0_13GridEvenShareISI_EET2_T4_E12temp_storage+56];
	setp.lt.f64 	%p87, %fd167, %fd169;
	selp.f64 	%fd171, %fd169, %fd167, %p87;
	selp.f64 	%fd172, %fd171, %fd167, %p86;
	setp.gt.s32 	%p88, %r32, 224;
	ld.shared.f64 	%fd174, [_ZZN3cub18CUB_300001_SM_10006detail6reduce18DeviceReduceKernelINS2_10policy_hubIdyN4cuda3__47maximumIvEEE10Policy1000EPdyS8_dNS5_3std3__410__identityEEEvT0_PT3_T1_NS0_13GridEvenShareISI_EET2_T4_E12temp_storage+64];
	setp.lt.f64 	%p89, %fd172, %fd174;
	selp.f64 	%fd176, %fd174, %fd172, %p89;
	selp.f64 	%fd374, %fd176, %fd172, %p88;
	bra.uni 	$L__BB5_69;
$L__BB5_53:
	cvt.u32.u64 	%r61, %rd3;
	mov.u32 	%r45, %tid.x;
	add.s32 	%r62, %r45, %r61;
	mul.wide.u32 	%rd58, %r62, 8;
	add.s64 	%rd43, %rd39, %rd58;
	// begin inline asm
	ld.global.nc.u64 %rd42, [%rd43];
	// end inline asm
	mov.b64 	%fd56, %rd42;
	add.s64 	%rd45, %rd43, 2048;
	// begin inline asm
	ld.global.nc.u64 %rd44, [%rd45];
	// end inline asm
	mov.b64 	%fd57, %rd44;
	add.s64 	%rd47, %rd43, 4096;
	// begin inline asm
	ld.global.nc.u64 %rd46, [%rd47];
	// end inline asm
	mov.b64 	%fd58, %rd46;
	add.s64 	%rd49, %rd43, 6144;
	// begin inline asm
	ld.global.nc.u64 %rd48, [%rd49];
	// end inline asm
	mov.b64 	%fd59, %rd48;
	add.s64 	%rd51, %rd43, 8192;
	// begin inline asm
	ld.global.nc.u64 %rd50, [%rd51];
	// end inline asm
	mov.b64 	%fd60, %rd50;
	add.s64 	%rd53, %rd43, 10240;
	// begin inline asm
	ld.global.nc.u64 %rd52, [%rd53];
	// end inline asm
	mov.b64 	%fd61, %rd52;
	add.s64 	%rd55, %rd43, 12288;
	// begin inline asm
	ld.global.nc.u64 %rd54, [%rd55];
	// end inline asm
	mov.b64 	%fd62, %rd54;
	add.s64 	%rd57, %rd43, 14336;
	// begin inline asm
	ld.global.nc.u64 %rd56, [%rd57];
	// end inline asm
	mov.b64 	%fd63, %rd56;
	setp.lt.f64 	%p3, %fd56, %fd57;
	selp.f64 	%fd64, %fd57, %fd56, %p3;
	setp.lt.f64 	%p4, %fd64, %fd58;
	selp.f64 	%fd65, %fd58, %fd64, %p4;
	setp.lt.f64 	%p5, %fd65, %fd59;
	selp.f64 	%fd66, %fd59, %fd65, %p5;
	setp.lt.f64 	%p6, %fd66, %fd60;
	selp.f64 	%fd67, %fd60, %fd66, %p6;
	setp.lt.f64 	%p7, %fd67, %fd61;
	selp.f64 	%fd68, %fd61, %fd67, %p7;
	setp.lt.f64 	%p8, %fd68, %fd62;
	selp.f64 	%fd69, %fd62, %fd68, %p8;
	setp.lt.f64 	%p9, %fd69, %fd63;
	selp.f64 	%fd373, %fd63, %fd69, %p9;
	setp.lt.u64 	%p10, %rd21, %rd2;
	@%p10 bra 	$L__BB5_65;
	cvt.u64.u32 	%rd25, %r45;
	add.s64 	%rd252, %rd2, %rd3;
	add.s64 	%rd59, %rd252, %rd25;
	shl.b64 	%rd60, %rd59, 3;
	add.s64 	%rd251, %rd39, %rd60;
	mov.b32 	%r479, 0;
$L__BB5_55:
	add.s64 	%rd3, %rd3, %rd2;
	add.s64 	%rd61, %rd1, -2048;
	setp.gt.u64 	%p11, %rd3, %rd61;
	@%p11 bra 	$L__BB5_57;
	add.s64 	%rd78, %rd3, %rd25;
	shl.b64 	%rd79, %rd78, 3;
	add.s64 	%rd63, %rd39, %rd79;
	// begin inline asm
	ld.global.nc.u64 %rd62, [%rd63];
	// end inline asm
	mov.b64 	%fd70, %rd62;
	add.s64 	%rd65, %rd63, 2048;
	// begin inline asm
	ld.global.nc.u64 %rd64, [%rd65];
	// end inline asm
	mov.b64 	%fd71, %rd64;
	add.s64 	%rd67, %rd63, 4096;
	// begin inline asm
	ld.global.nc.u64 %rd66, [%rd67];
	// end inline asm
	mov.b64 	%fd72, %rd66;
	add.s64 	%rd69, %rd63, 6144;
	// begin inline asm
	ld.global.nc.u64 %rd68, [%rd69];
	// end inline asm
	mov.b64 	%fd73, %rd68;
	add.s64 	%rd71, %rd63, 8192;
	// begin inline asm
	ld.global.nc.u64 %rd70, [%rd71];
	// end inline asm
	mov.b64 	%fd74, %rd70;
	add.s64 	%rd73, %rd63, 10240;
	// begin inline asm
	ld.global.nc.u64 %rd72, [%rd73];
	// end inline asm
	mov.b64 	%fd75, %rd72;
	add.s64 	%rd75, %rd63, 12288;
	// begin inline asm
	ld.global.nc.u64 %rd74, [%rd75];
	// end inline asm
	mov.b64 	%fd76, %rd74;
	add.s64 	%rd77, %rd63, 14336;
	// begin inline asm
	ld.global.nc.u64 %rd76, [%rd77];
	// end inline asm
	mov.b64 	%fd77, %rd76;
	setp.lt.f64 	%p12, %fd373, %fd70;
	selp.f64 	%fd78, %fd70, %fd373, %p12;
	setp.lt.f64 	%p13, %fd78, %fd71;
	selp.f64 	%fd79, %fd71, %fd78, %p13;
	setp.lt.f64 	%p14, %fd79, %fd72;
	selp.f64 	%fd80, %fd72, %fd79, %p14;
	setp.lt.f64 	%p15, %fd80, %fd73;
	selp.f64 	%fd81, %fd73, %fd80, %p15;
	setp.lt.f64 	%p16, %fd81, %fd74;
	selp.f64 	%fd82, %fd74, %fd81, %p16;
	setp.lt.f64 	%p17, %fd82, %fd75;
	selp.f64 	%fd83, %fd75, %fd82, %p17;
	setp.lt.f64 	%p18, %fd83, %fd76;
	selp.f64 	%fd84, %fd76, %fd83, %p18;
	setp.lt.f64 	%p19, %fd84, %fd77;
	selp.f64 	%fd373, %fd77, %fd84, %p19;
	sub.s64 	%rd80, %rd1, %rd3;
	setp.lt.u64 	%p20, %rd80, %rd2;
	add.s32 	%r479, %r479, 1;
	add.s64 	%rd252, %rd252, %rd2;
	shl.b64 	%rd81, %rd2, 3;
	add.s64 	%rd251, %rd251, %rd81;
	@%p20 bra 	$L__BB5_65;
	bra.uni 	$L__BB5_55;
$L__BB5_57:
	setp.le.u64 	%p21, %rd1, %rd3;
	@%p21 bra 	$L__BB5_65;
	cvt.u32.u64 	%r64, %rd3;
	cvt.u32.u64 	%r65, %rd1;
	sub.s32 	%r48, %r65, %r64;
	setp.ge.s32 	%p22, %r45, %r48;
	@%p22 bra 	$L__BB5_65;
	cvt.u32.u64 	%r67, %rd2;
	not.b32 	%r69, %r45;
	add.s32 	%r70, %r69, %r65;
	add.s32 	%r71, %r67, %r61;
	sub.s32 	%r72, %r70, %r71;
	mul.lo.s32 	%r73, %r1, %r479;
	shl.b32 	%r74, %r73, 11;
	sub.s32 	%r49, %r72, %r74;
	shr.u32 	%r75, %r70, 8;
	add.s32 	%r50, %r75, 1;
	and.b32  	%r76, %r70, 768;
	setp.eq.s32 	%p23, %r76, 768;
	mov.u32 	%r482, %r45;
	@%p23 bra 	$L__BB5_62;
	and.b32  	%r77, %r50, 3;
	neg.s32 	%r480, %r77;
	mov.u32 	%r482, %r45;
$L__BB5_61:
	.pragma "nounroll";
	// begin inline asm
	ld.global.nc.u64 %rd82, [%rd251];
	// end inline asm
	mov.b64 	%fd86, %rd82;
	setp.lt.f64 	%p24, %fd373, %fd86;
	selp.f64 	%fd373, %fd86, %fd373, %p24;
	add.s32 	%r482, %r482, 256;
	add.s64 	%rd251, %rd251, 2048;
	add.s32 	%r480, %r480, 1;
	setp.ne.s32 	%p25, %r480, 0;
	@%p25 bra 	$L__BB5_61;
$L__BB5_62:
	setp.lt.u32 	%p26, %r49, 768;
	@%p26 bra 	$L__BB5_65;
	cvt.u64.u32 	%rd84, %r482;
	add.s64 	%rd85, %rd84, %rd252;
	shl.b64 	%rd86, %rd85, 3;
	add.s64 	%rd255, %rd39, %rd86;
$L__BB5_64:
	// begin inline asm
	ld.global.nc.u64 %rd87, [%rd255];
	// end inline asm
	mov.b64 	%fd87, %rd87;
	setp.lt.f64 	%p27, %fd373, %fd87;
	selp.f64 	%fd88, %fd87, %fd373, %p27;
	add.s64 	%rd90, %rd255, 2048;
	// begin inline asm
	ld.global.nc.u64 %rd89, [%rd90];
	// end inline asm
	mov.b64 	%fd89, %rd89;
	setp.lt.f64 	%p28, %fd88, %fd89;
	selp.f64 	%fd90, %fd89, %fd88, %p28;
	add.s64 	%rd92, %rd255, 4096;
	// begin inline asm
	ld.global.nc.u64 %rd91, [%rd92];
	// end inline asm
	mov.b64 	%fd91, %rd91;
	setp.lt.f64 	%p29, %fd90, %fd91;
	selp.f64 	%fd92, %fd91, %fd90, %p29;
	add.s64 	%rd94, %rd255, 6144;
	// begin inline asm
	ld.global.nc.u64 %rd93, [%rd94];
	// end inline asm
	mov.b64 	%fd93, %rd93;
	setp.lt.f64 	%p30, %fd92, %fd93;
	selp.f64 	%fd373, %fd93, %fd92, %p30;
	add.s32 	%r482, %r482, 1024;
	add.s64 	%rd255, %rd255, 8192;
	setp.lt.s32 	%p31, %r482, %r48;
	@%p31 bra 	$L__BB5_64;
$L__BB5_65:
	// begin inline asm
	mov.u32 %r78, %laneid;
	// end inline asm
	mov.b64 	%rd95, %fd373;
	mov.b64 	{%r80, %r85}, %rd95;
	mov.b32 	%r86, 1;
	mov.b32 	%r127, 31;
	mov.b32 	%r128, -1;
	// begin inline asm
	shfl.sync.down.b32 %r79, %r80, %r86, %r127, %r128;
	// end inline asm
	// begin inline asm
	shfl.sync.down.b32 %r84, %r85, %r86, %r127, %r128;
	// end inline asm
	mov.b64 	%rd96, {%r79, %r84};
	mov.b64 	%fd94, %rd96;
	setp.gt.s32 	%p32, %r78, 30;
	setp.lt.f64 	%p33, %fd373, %fd94;
	selp.f64 	%fd95, %fd94, %fd373, %p33;
	selp.f64 	%fd96, %fd373, %fd95, %p32;
	mov.b64 	%rd97, %fd96;
	mov.b64 	{%r90, %r95}, %rd97;
	mov.b32 	%r96, 2;
	// begin inline asm
	shfl.sync.down.b32 %r89, %r90, %r96, %r127, %r128;
	// end inline asm
	// begin inline asm
	shfl.sync.down.b32 %r94, %r95, %r96, %r127, %r128;
	// end inline asm
	mov.b64 	%rd98, {%r89, %r94};
	mov.b64 	%fd97, %rd98;
	setp.gt.s32 	%p34, %r78, 29;
	setp.lt.f64 	%p35, %fd96, %fd97;
	selp.f64 	%fd98, %fd97, %fd96, %p35;
	selp.f64 	%fd99, %fd96, %fd98, %p34;
	mov.b64 	%rd99, %fd99;
	mov.b64 	{%r100, %r105}, %rd99;
	mov.b32 	%r106, 4;
	// begin inline asm
	shfl.sync.down.b32 %r99, %r100, %r106, %r127, %r128;
	// end inline asm
	// begin inline asm
	shfl.sync.down.b32 %r104, %r105, %r106, %r127, %r128;
	// end inline asm
	mov.b64 	%rd100, {%r99, %r104};
	mov.b64 	%fd100, %rd100;
	setp.gt.s32 	%p36, %r78, 27;
	setp.lt.f64 	%p37, %fd99, %fd100;
	selp.f64 	%fd101, %fd100, %fd99, %p37;
	selp.f64 	%fd102, %fd99, %fd101, %p36;
	mov.b64 	%rd101, %fd102;
	mov.b64 	{%r110, %r115}, %rd101;
	mov.b32 	%r116, 8;
	// begin inline asm
	shfl.sync.down.b32 %r109, %r110, %r116, %r127, %r128;
	// end inline asm
	// begin inline asm
	shfl.sync.down.b32 %r114, %r115, %r116, %r127, %r128;
	// end inline asm
	mov.b64 	%rd102, {%r109, %r114};
	mov.b64 	%fd103, %rd102;
	setp.gt.s32 	%p38, %r78, 23;
	setp.lt.f64 	%p39, %fd102, %fd103;
	selp.f64 	%fd104, %fd103, %fd102, %p39;
	selp.f64 	%fd105, %fd102, %fd104, %p38;
	mov.b64 	%rd103, %fd105;
	mov.b64 	{%r120, %r125}, %rd103;
	mov.b32 	%r126, 16;
	// begin inline asm
	shfl.sync.down.b32 %r119, %r120, %r126, %r127, %r128;
	// end inline asm
	// begin inline asm
	shfl.sync.down.b32 %r124, %r125, %r126, %r127, %r128;
	// end inline asm
	mov.b64 	%rd104, {%r119, %r124};
	mov.b64 	%fd106, %rd104;
	setp.gt.s32 	%p40, %r78, 15;
	setp.lt.f64 	%p41, %fd105, %fd106;
	selp.f64 	%fd52, %fd106, %fd105, %p41;
	selp.f64 	%fd374, %fd105, %fd52, %p40;
	setp.ne.s32 	%p42, %r78, 0;
	@%p42 bra 	$L__BB5_67;
	shr.u32 	%r129, %r45, 2;
	and.b32  	%r130, %r129, 248;
	mov.u32 	%r131, _ZZN3cub18CUB_300001_SM_10006detail6reduce18DeviceReduceKernelINS2_10policy_hubIdyN4cuda3__47maximumIvEEE10Policy1000EPdyS8_dNS5_3std3__410__identityEEEvT0_PT3_T1_NS0_13GridEvenShareISI_EET2_T4_E12temp_storage;
	add.s32 	%r132, %r131, %r130;
	st.shared.f64 	[%r132+8], %fd52;
$L__BB5_67:
	bar.sync 	0;
	setp.ne.s32 	%p43, %r45, 0;
	@%p43 bra 	$L__BB5_69;
	ld.shared.f64 	%fd107, [_ZZN3cub18CUB_300001_SM_10006detail6reduce18DeviceReduceKernelINS2_10policy_hubIdyN4cuda3__47maximumIvEEE10Policy1000EPdyS8_dNS5_3std3__410__identityEEEvT0_PT3_T1_NS0_13GridEvenShareISI_EET2_T4_E12temp_storage+16];
	setp.lt.f64 	%p44, %fd374, %fd107;
	selp.f64 	%fd108, %fd107, %fd374, %p44;
	ld.shared.f64 	%fd109, [_ZZN3cub18CUB_300001_SM_10006detail6reduce18DeviceReduceKernelINS2_10policy_hubIdyN4cuda3__47maximumIvEEE10Policy1000EPdyS8_dNS5_3std3__410__identityEEEvT0_PT3_T1_NS0_13GridEvenShareISI_EET2_T4_E12temp_storage+24];
	setp.lt.f64 	%p45, %fd108, %fd109;
	selp.f64 	%fd110, %fd109, %fd108, %p45;
	ld.shared.f64 	%fd111, [_ZZN3cub18CUB_300001_SM_10006detail6reduce18DeviceReduceKernelINS2_10policy_hubIdyN4cuda3__47maximumIvEEE10Policy1000EPdyS8_dNS5_3std3__410__identityEEEvT0_PT3_T1_NS0_13GridEvenShareISI_EET2_T4_E12temp_storage+32];
	setp.lt.f64 	%p46, %fd110, %fd111;
	selp.f64 	%fd112, %fd111, %fd110, %p46;
	ld.shared.f64 	%fd113, [_ZZN3cub18CUB_300001_SM_10006detail6reduce18DeviceReduceKernelINS2_10policy_hubIdyN4cuda3__47maximumIvEEE10Policy1000EPdyS8_dNS5_3std3__410__identityEEEvT0_PT3_T1_NS0_13GridEvenShareISI_EET2_T4_E12temp_storage+40];
	setp.lt.f64 	%p47, %fd112, %fd113;
	selp.f64 	%fd114, %fd113, %fd112, %p47;
	ld.shared.f64 	%fd115, [_ZZN3cub18CUB_300001_SM_10006detail6reduce18DeviceReduceKernelINS2_10policy_hubIdyN4cuda3__47maximumIvEEE10Policy1000EPdyS8_dNS5_3std3__410__identityEEEvT0_PT3_T1_NS0_13GridEvenShareISI_EET2_T4_E12temp_storage+48];
	setp.lt.f64 	%p48, %fd114, %fd115;
	selp.f64 	%fd116, %fd115, %fd114, %p48;
	ld.shared.f64 	%fd117, [_ZZN3cub18CUB_300001_SM_10006detail6reduce18DeviceReduceKernelINS2_10policy_hubIdyN4cuda3__47maximumIvEEE10Policy1000EPdyS8_dNS5_3std3__410__identityEEEvT0_PT3_T1_NS0_13GridEvenShareISI_EET2_T4_E12temp_storage+56];
	setp.lt.f64 	%p49, %fd116, %fd117;
	selp.f64 	%fd118, %fd117, %fd116, %p49;
	ld.shared.f64 	%fd119, [_ZZN3cub18CUB_300001_SM_10006detail6reduce18DeviceReduceKernelINS2_10policy_hubIdyN4cuda3__47maximumIvEEE10Policy1000EPdyS8_dNS5_3std3__410__identityEEEvT0_PT3_T1_NS0_13GridEvenShareISI_EET2_T4_E12temp_storage+64];
	setp.lt.f64 	%p50, %fd118, %fd119;
	selp.f64 	%fd374, %fd119, %fd118, %p50;
$L__BB5_69:
	mov.u32 	%r463, %tid.x;
	setp.ne.s32 	%p216, %r463, 0;
	@%p216 bra 	$L__BB5_71;
	ld.param.u64 	%rd243, [_ZN3cub18CUB_300001_SM_10006detail6reduce18DeviceReduceKernelINS2_10policy_hubIdyN4cuda3__47maximumIvEEE10Policy1000EPdyS8_dNS5_3std3__410__identityEEEvT0_PT3_T1_NS0_13GridEvenShareISI_EET2_T4__param_1];
	cvta.to.global.u64 	%rd240, %rd243;
	mul.wide.u32 	%rd241, %r2, 8;
	add.s64 	%rd242, %rd240, %rd241;
	st.global.f64 	[%rd242], %fd374;
$L__BB5_71:
	ret;

}
	// .globl	_ZN3cub18CUB_300001_SM_10006detail6reduce28DeviceReduceSingleTileKernelINS2_10policy_hubIdyN4cuda3__47maximumIvEEE10Policy1000EPdSB_iS8_ddNS5_3std3__410__identityEEEvT0_T1_T2_T3_T4_T6_
.visible .entry _ZN3cub18CUB_300001_SM_10006detail6reduce28DeviceReduceSingleTileKernelINS2_10policy_hubIdyN4cuda3__47maximumIvEEE10Policy1000EPdSB_iS8_ddNS5_3std3__410__identityEEEvT0_T1_T2_T3_T4_T6_(
	.param .u64 .ptr .align 1 _ZN3cub18CUB_300001_SM_10006detail6reduce28DeviceReduceSingleTileKernelINS2_10policy_hubIdyN4cuda3__47maximumIvEEE10Policy1000EPdSB_iS8_ddNS5_3std3__410__identityEEEvT0_T1_T2_T3_T4_T6__param_0,
	.param .u64 .ptr .align 1 _ZN3cub18CUB_300001_SM_10006detail6reduce28DeviceReduceSingleTileKernelINS2_10policy_hubIdyN4cuda3__47maximumIvEEE10Policy1000EPdSB_iS8_ddNS5_3std3__410__identityEEEvT0_T1_T2_T3_T4_T6__param_1,
	.param .u32 _ZN3cub18CUB_300001_SM_10006detail6reduce28DeviceReduceSingleTileKernelINS2_10policy_hubIdyN4cuda3__47maximumIvEEE10Policy1000EPdSB_iS8_ddNS5_3std3__410__identityEEEvT0_T1_T2_T3_T4_T6__param_2,
	.param .align 1 .b8 _ZN3cub18CUB_300001_SM_10006detail6reduce28DeviceReduceSingleTileKernelINS2_10policy_hubIdyN4cuda3__47maximumIvEEE10Policy1000EPdSB_iS8_ddNS5_3std3__410__identityEEEvT0_T1_T2_T3_T4_T6__param_3[1],
	.param .f64 _ZN3cub18CUB_300001_SM_10006detail6reduce28DeviceReduceSingleTileKernelINS2_10policy_hubIdyN4cuda3__47maximumIvEEE10Policy1000EPdSB_iS8_ddNS5_3std3__410__identityEEEvT0_T1_T2_T3_T4_T6__param_4,
	.param .align 1 .b8 _ZN3cub18CUB_300001_SM_10006detail6reduce28DeviceReduceSingleTileKernelINS2_10policy_hubIdyN4cuda3__47maximumIvEEE10Policy1000EPdSB_iS8_ddNS5_3std3__410__identityEEEvT0_T1_T2_T3_T4_T6__param_5[1]
)
.maxntid 256
.minnctapersm 1
{
	.reg .pred 	%p<220>;
	.reg .b32 	%r<472>;
	.reg .b64 	%rd<206>;
	.reg .b64 	%fd<381>;
	// demoted variable
	.shared .align 8 .b8 _ZZN3cub18CUB_300001_SM_10006detail6reduce28DeviceReduceSingleTileKernelINS2_10policy_hubIdyN4cuda3__47maximumIvEEE10Policy1000EPdSB_iS8_ddNS5_3std3__410__identityEEEvT0_T1_T2_T3_T4_T6_E12temp_storage[80];
	ld.param.u64 	%rd15, [_ZN3cub18CUB_300001_SM_10006detail6reduce28DeviceReduceSingleTileKernelINS2_10policy_hubIdyN4cuda3__47maximumIvEEE10Policy1000EPdSB_iS8_ddNS5_3std3__410__identityEEEvT0_T1_T2_T3_T4_T6__param_0];
	ld.param.u64 	%rd16, [_ZN3cub18CUB_300001_SM_10006detail6reduce28DeviceReduceSingleTileKernelINS2_10policy_hubIdyN4cuda3__47maximumIvEEE10Policy1000EPdSB_iS8_ddNS5_3std3__410__identityEEEvT0_T1_T2_T3_T4_T6__param_1];
	ld.param.u32 	%r68, [_ZN3cub18CUB_300001_SM_10006detail6reduce28DeviceReduceSingleTileKernelINS2_10policy_hubIdyN4cuda3__47maximumIvEEE10Policy1000EPdSB_iS8_ddNS5_3std3__410__identityEEEvT0_T1_T2_T3_T4_T6__param_2];
	ld.param.f64 	%fd58, [_ZN3cub18CUB_300001_SM_10006detail6reduce28DeviceReduceSingleTileKernelINS2_10policy_hubIdyN4cuda3__47maximumIvEEE10Policy1000EPdSB_iS8_ddNS5_3std3__410__identityEEEvT0_T1_T2_T3_T4_T6__param_4];
	cvta.to.global.u64 	%rd1, %rd16;
	setp.ne.s32 	%p1, %r68, 0;
	@%p1 bra 	$L__BB6_3;
	mov.u32 	%r445, %tid.x;
	setp.ne.s32 	%p219, %r445, 0;
	@%p219 bra 	$L__BB6_74;
	st.global.f64 	[%rd1], %fd58;
	bra.uni 	$L__BB6_74;
$L__BB6_3:
	and.b64  	%rd17, %rd15, 31;
	setp.ne.s64 	%p2, %rd17, 0;
	@%p2 bra 	$L__BB6_38;
	setp.gt.s32 	%p110, %r68, 2047;
	@%p110 bra 	$L__BB6_22;
	mov.u32 	%r1, %tid.x;
	setp.ge.s32 	%p159, %r1, %r68;
	mov.f64 	%fd359, 0d0000000000000000;
	mov.u32 	%r449, %r1;
	@%p159 bra 	$L__BB6_7;
	mul.wide.u32 	%rd169, %r1, 8;
	add.s64 	%rd168, %rd15, %rd169;
	// begin inline asm
	ld.global.nc.u64 %rd167, [%rd168];
	// end inline asm
	mov.b64 	%fd359, %rd167;
	add.s32 	%r449, %r1, 256;
$L__BB6_7:
	setp.ge.s32 	%p160, %r449, %r68;
	@%p160 bra 	$L__BB6_13;
	not.b32 	%r321, %r449;
	add.s32 	%r4, %r68, %r321;
	and.b32  	%r322, %r4, 768;
	setp.eq.s32 	%p161, %r322, 768;
	@%p161 bra 	$L__BB6_11;
	mul.wide.u32 	%rd170, %r449, 8;
	add.s64 	%rd202, %rd15, %rd170;
	shr.u32 	%r323, %r4, 8;
	add.s32 	%r324, %r323, 1;
	and.b32  	%r325, %r324, 3;
	neg.s32 	%r447, %r325;
$L__BB6_10:
	.pragma "nounroll";
	// begin inline asm
	ld.global.nc.u64 %rd171, [%rd202];
	// end inline asm
	mov.b64 	%fd272, %rd171;
	setp.lt.f64 	%p162, %fd359, %fd272;
	selp.f64 	%fd359, %fd272, %fd359, %p162;
	add.s32 	%r449, %r449, 256;
	add.s64 	%rd202, %rd202, 2048;
	add.s32 	%r447, %r447, 1;
	setp.ne.s32 	%p163, %r447, 0;
	@%p163 bra 	$L__BB6_10;
$L__BB6_11:
	setp.lt.u32 	%p164, %r4, 768;
	@%p164 bra 	$L__BB6_13;
$L__BB6_12:
	mul.wide.s32 	%rd181, %r449, 8;
	add.s64 	%rd174, %rd15, %rd181;
	// begin inline asm
	ld.global.nc.u64 %rd173, [%rd174];
	// end inline asm
	mov.b64 	%fd273, %rd173;
	setp.lt.f64 	%p165, %fd359, %fd273;
	selp.f64 	%fd274, %fd273, %fd359, %p165;
	add.s64 	%rd176, %rd174, 2048;
	// begin inline asm
	ld.global.nc.u64 %rd175, [%rd176];
	// end inline asm
	mov.b64 	%fd275, %rd175;
	setp.lt.f64 	%p166, %fd274, %fd275;
	selp.f64 	%fd276, %fd275, %fd274, %p166;
	add.s64 	%rd178, %rd174, 4096;
	// begin inline asm
	ld.global.nc.u64 %rd177, [%rd178];
	// end inline asm
	mov.b64 	%fd277, %rd177;
	setp.lt.f64 	%p167, %fd276, %fd277;
	selp.f64 	%fd278, %fd277, %fd276, %p167;
	add.s64 	%rd180, %rd174, 6144;
	// begin inline asm
	ld.global.nc.u64 %rd179, [%rd180];
	// end inline asm
	mov.b64 	%fd279, %rd179;
	setp.lt.f64 	%p168, %fd278, %fd279;
	selp.f64 	%fd359, %fd279, %fd278, %p168;
	add.s32 	%r449, %r449, 1024;
	setp.lt.s32 	%p169, %r449, %r68;
	@%p169 bra 	$L__BB6_12;
$L__BB6_13:
	setp.lt.s32 	%p170, %r68, 256;
	@%p170 bra 	$L__BB6_18;
	// begin inline asm
	mov.u32 %r389, %laneid;
	// end inline asm
	mov.b64 	%rd192, %fd359;
	mov.b64 	{%r391, %r396}, %rd192;
	mov.b32 	%r397, 1;
	mov.b32 	%r438, 31;
	mov.b32 	%r439, -1;
	// begin inline asm
	shfl.sync.down.b32 %r390, %r391, %r397, %r438, %r439;
	// end inline asm
	// begin inline asm
	shfl.sync.down.b32 %r395, %r396, %r397, %r438, %r439;
	// end inline asm
	mov.b64 	%rd193, {%r390, %r395};
	mov.b64 	%fd327, %rd193;
	setp.gt.s32 	%p198, %r389, 30;
	setp.lt.f64 	%p199, %fd359, %fd327;
	selp.f64 	%fd328, %fd327, %fd359, %p199;
	selp.f64 	%fd329, %fd359, %fd328, %p198;
	mov.b64 	%rd194, %fd329;
	mov.b64 	{%r401, %r406}, %rd194;
	mov.b32 	%r407, 2;
	// begin inline asm
	shfl.sync.down.b32 %r400, %r401, %r407, %r438, %r439;
	// end inline asm
	// begin inline asm
	shfl.sync.down.b32 %r405, %r406, %r407, %r438, %r439;
	// end inline asm
	mov.b64 	%rd195, {%r400, %r405};
	mov.b64 	%fd330, %rd195;
	setp.gt.s32 	%p200, %r389, 29;
	setp.lt.f64 	%p201, %fd329, %fd330;
	selp.f64 	%fd331, %fd330, %fd329, %p201;
	selp.f64 	%fd332, %fd329, %fd331, %p200;
	mov.b64 	%rd196, %fd332;
	mov.b64 	{%r411, %r416}, %rd196;
	mov.b32 	%r417, 4;
	// begin inline asm
	shfl.sync.down.b32 %r410, %r411, %r417, %r438, %r439;
	// end inline asm
	// begin inline asm
	shfl.sync.down.b32 %r415, %r416, %r417, %r438, %r439;
	// end inline asm
	mov.b64 	%rd197, {%r410, %r415};
	mov.b64 	%fd333, %rd197;
	setp.gt.s32 	%p202, %r389, 27;
	setp.lt.f64 	%p203, %fd332, %fd333;
	selp.f64 	%fd334, %fd333, %fd332, %p203;
	selp.f64 	%fd335, %fd332, %fd334, %p202;
	mov.b64 	%rd198, %fd335;
	mov.b64 	{%r421, %r426}, %rd198;
	mov.b32 	%r427, 8;
	// begin inline asm
	shfl.sync.down.b32 %r420, %r421, %r427, %r438, %r439;
	// end inline asm
	// begin inline asm
	shfl.sync.down.b32 %r425, %r426, %r427, %r438, %r439;
	// end inline asm
	mov.b64 	%rd199, {%r420, %r425};
	mov.b64 	%fd336, %rd199;
	setp.gt.s32 	%p204, %r389, 23;
	setp.lt.f64 	%p205, %fd335, %fd336;
	selp.f64 	%fd337, %fd336, %fd335, %p205;
	selp.f64 	%fd338, %fd335, %fd337, %p204;
	mov.b64 	%rd200, %fd338;
	mov.b64 	{%r431, %r436}, %rd200;
	mov.b32 	%r437, 16;
	// begin inline asm
	shfl.sync.down.b32 %r430, %r431, %r437, %r438, %r439;
	// end inline asm
	// begin inline asm
	shfl.sync.down.b32 %r435, %r436, %r437, %r438, %r439;
	// end inline asm
	mov.b64 	%rd201, {%r430, %r435};
	mov.b64 	%fd339, %rd201;
	setp.gt.s32 	%p206, %r389, 15;
	setp.lt.f64 	%p207, %fd338, %fd339;
	selp.f64 	%fd10, %fd339, %fd338, %p207;
	selp.f64 	%fd380, %fd338, %fd10, %p206;
	setp.ne.s32 	%p208, %r389, 0;
	@%p208 bra 	$L__BB6_16;
	shr.u32 	%r440, %r1, 2;
	and.b32  	%r441, %r440, 248;
	mov.u32 	%r442, _ZZN3cub18CUB_300001_SM_10006detail6reduce28DeviceReduceSingleTileKernelINS2_10policy_hubIdyN4cuda3__47maximumIvEEE10Policy1000EPdSB_iS8_ddNS5_3std3__410__identityEEEvT0_T1_T2_T3_T4_T6_E12temp_storage;
	add.s32 	%r443, %r442, %r441;
	st.shared.f64 	[%r443+8], %fd10;
$L__BB6_16:
	bar.sync 	0;
	setp.ne.s32 	%p209, %r1, 0;
	@%p209 bra 	$L__BB6_72;
	ld.shared.f64 	%fd340, [_ZZN3cub18CUB_300001_SM_10006detail6reduce28DeviceReduceSingleTileKernelINS2_10policy_hubIdyN4cuda3__47maximumIvEEE10Policy1000EPdSB_iS8_ddNS5_3std3__410__identityEEEvT0_T1_T2_T3_T4_T6_E12temp_storage+16];
	setp.lt.f64 	%p210, %fd380, %fd340;
	selp.f64 	%fd341, %fd340, %fd380, %p210;
	ld.shared.f64 	%fd342, [_ZZN3cub18CUB_300001_SM_10006detail6reduce28DeviceReduceSingleTileKernelINS2_10policy_hubIdyN4cuda3__47maximumIvEEE10Policy1000EPdSB_iS8_ddNS5_3std3__410__identityEEEvT0_T1_T2_T3_T4_T6_E12temp_storage+24];
	setp.lt.f64 	%p211, %fd341, %fd342;
	selp.f64 	%fd343, %fd342, %fd341, %p211;
	ld.shared.f64 	%fd344, [_ZZN3cub18CUB_300001_SM_10006detail6reduce28DeviceReduceSingleTileKernelINS2_10policy_hubIdyN4cuda3__47maximumIvEEE10Policy1000EPdSB_iS8_ddNS5_3std3__410__identityEEEvT0_T1_T2_T3_T4_T6_E12temp_storage+32];
	setp.lt.f64 	%p212, %fd343, %fd344;
	selp.f64 	%fd345, %fd344, %fd343, %p212;
	ld.shared.f64 	%fd346, [_ZZN3cub18CUB_300001_SM_10006detail6reduce28DeviceReduceSingleTileKernelINS2_10policy_hubIdyN4cuda3__47maximumIvEEE10Policy1000EPdSB_iS8_ddNS5_3std3__410__identityEEEvT0_T1_T2_T3_T4_T6_E12temp_storage+40];
	setp.lt.f64 	%p213, %fd345, %fd346;
	selp.f64 	%fd347, %fd346, %fd345, %p213;
	ld.shared.f64 	%fd348, [_ZZN3cub18CUB_300001_SM_10006detail6reduce28DeviceReduceSingleTileKernelINS2_10policy_hubIdyN4cuda3__47maximumIvEEE10Policy1000EPdSB_iS8_ddNS5_3std3__410__identityEEEvT0_T1_T2_T3_T4_T6_E12temp_storage+48];
	setp.lt.f64 	%p214, %fd347, %fd348;
	selp.f64 	%fd349, %fd348, %fd347, %p214;
	ld.shared.f64 	%fd350, [_ZZN3cub18CUB_300001_SM_10006detail6reduce28DeviceReduceSingleTileKernelINS2_10policy_hubIdyN4cuda3__47maximumIvEEE10Policy1000EPdSB_iS8_ddNS5_3std3__410__identityEEEvT0_T1_T2_T3_T4_T6_E12temp_storage+56];
	setp.lt.f64 	%p215, %fd349, %fd350;
	selp.f64 	%fd351, %fd350, %fd349, %p215;
	ld.shared.f64 	%fd352, [_ZZN3cub18CUB_300001_SM_10006detail6reduce28DeviceReduceSingleTileKernelINS2_10policy_hubIdyN4cuda3__47maximumIvEEE10Policy1000EPdSB_iS8_ddNS5_3std3__410__identityEEEvT0_T1_T2_T3_T4_T6_E12temp_storage+64];
	setp.lt.f64 	%p216, %fd351, %fd352;
	selp.f64 	%fd380, %fd352, %fd351, %p216;
	bra.uni 	$L__BB6_72;
$L__BB6_18:
	// begin inline asm
	mov.u32 %r326, %laneid;
	// end inline asm
	and.b32  	%r377, %r1, 992;
	add.s32 	%r378, %r377, 32;
	setp.gt.s32 	%p171, %r378, %r68;
	not.b32 	%r379, %r377;
	add.s32 	%r380, %r68, %r379;
	selp.b32 	%r375, %r380, 31, %p171;
	mov.b64 	%rd182, %fd359;
	mov.b64 	{%r328, %r333}, %rd182;
	mov.b32 	%r334, 1;
	mov.b32 	%r376, -1;
	// begin inline asm
	shfl.sync.down.b32 %r327, %r328, %r334, %r375, %r376;
	// end inline asm
	// begin inline asm
	shfl.sync.down.b32 %r332, %r333, %r334, %r375, %r376;
	// end inline asm
	mov.b64 	%rd183, {%r327, %r332};
	mov.b64 	%fd280, %rd183;
	setp.lt.s32 	%p172, %r326, %r375;
	setp.lt.f64 	%p173, %fd359, %fd280;
	selp.f64 	%fd281, %fd280, %fd359, %p173;
	selp.f64 	%fd282, %fd281, %fd359, %p172;
	mov.b64 	%rd184, %fd282;
	mov.b64 	{%r338, %r343}, %rd184;
	mov.b32 	%r344, 2;
	// begin inline asm
	shfl.sync.down.b32 %r337, %r338, %r344, %r375, %r376;
	// end inline asm
	// begin inline asm
	shfl.sync.down.b32 %r342, %r343, %r344, %r375, %r376;
	// end inline asm
	mov.b64 	%rd185, {%r337, %r342};
	mov.b64 	%fd283, %rd185;
	add.s32 	%r381, %r326, 2;
	setp.gt.s32 	%p174, %r381, %r375;
	setp.lt.f64 	%p175, %fd282, %fd283;
	selp.f64 	%fd284, %fd283, %fd282, %p175;
	selp.f64 	%fd285, %fd282, %fd284, %p174;
	mov.b64 	%rd186, %fd285;
	mov.b64 	{%r348, %r353}, %rd186;
	mov.b32 	%r354, 4;
	// begin inline asm
	shfl.sync.down.b32 %r347, %r348, %r354, %r375, %r376;
	// end inline asm
	// begin inline asm
	shfl.sync.down.b32 %r352, %r353, %r354, %r375, %r376;
	// end inline asm
	mov.b64 	%rd187, {%r347, %r352};
	mov.b64 	%fd286, %rd187;
	add.s32 	%r382, %r326, 4;
	setp.gt.s32 	%p176, %r382, %r375;
	setp.lt.f64 	%p177, %fd285, %fd286;
	selp.f64 	%fd287, %fd286, %fd285, %p177;
	selp.f64 	%fd288, %fd285, %fd287, %p176;
	mov.b64 	%rd188, %fd288;
	mov.b64 	{%r358, %r363}, %rd188;
	mov.b32 	%r364, 8;
	// begin inline asm
	shfl.sync.down.b32 %r357, %r358, %r364, %r375, %r376;
	// end inline asm
	// begin inline asm
	shfl.sync.down.b32 %r362, %r363, %r364, %r375, %r376;
	// end inline asm
	mov.b64 	%rd189, {%r357, %r362};
	mov.b64 	%fd289, %rd189;
	add.s32 	%r383, %r326, 8;
	setp.gt.s32 	%p178, %r383, %r375;
	setp.lt.f64 	%p179, %fd288, %fd289;
	selp.f64 	%fd290, %fd289, %fd288, %p179;
	selp.f64 	%fd291, %fd288, %fd290, %p178;
	mov.b64 	%rd190, %fd291;
	mov.b64 	{%r368, %r373}, %rd190;
	mov.b32 	%r374, 16;
	// begin inline asm
	shfl.sync.down.b32 %r367, %r368, %r374, %r375, %r376;
	// end inline asm
	// begin inline asm
	shfl.sync.down.b32 %r372, %r373, %r374, %r375, %r376;
	// end inline asm
	mov.b64 	%rd191, {%r367, %r372};
	mov.b64 	%fd292, %rd191;
	add.s32 	%r384, %r326, 16;
	setp.gt.s32 	%p180, %r384, %r375;
	setp.lt.f64 	%p181, %fd291, %fd292;
	selp.f64 	%fd293, %fd292, %fd291, %p181;
	selp.f64 	%fd380, %fd291, %fd293, %p180;
	setp.ne.s32 	%p182, %r326, 0;
	@%p182 bra 	$L__BB6_20;
	shr.u32 	%r385, %r1, 2;
	and.b32  	%r386, %r385, 248;
	mov.u32 	%r387, _ZZN3cub18CUB_300001_SM_10006detail6reduce28DeviceReduceSingleTileKernelINS2_10policy_hubIdyN4cuda3__47maximumIvEEE10Policy1000EPdSB_iS8_ddNS5_3std3__410__identityEEEvT0_T1_T2_T3_T4_T6_E12temp_storage;
	add.s32 	%r388, %r387, %r386;
	st.shared.f64 	[%r388+8], %fd380;
$L__BB6_20:
	bar.sync 	0;
	setp.ne.s32 	%p183, %r1, 0;
	@%p183 bra 	$L__BB6_72;
	setp.gt.s32 	%p184, %r68, 32;
	ld.shared.f64 	%fd294, [_ZZN3cub18CUB_300001_SM_10006detail6reduce28DeviceReduceSingleTileKernelINS2_10policy_hubIdyN4cuda3__47maximumIvEEE10Policy1000EPdSB_iS8_ddNS5_3std3__410__identityEEEvT0_T1_T2_T3_T4_T6_E12temp_storage+16];
	setp.lt.f64 	%p185, %fd380, %fd294;
	selp.f64 	%fd296, %fd294, %fd380, %p185;
	selp.f64 	%fd297, %fd296, %fd380, %p184;
	setp.gt.s32 	%p186, %r68, 64;
	ld.shared.f64 	%fd299, [_ZZN3cub18CUB_300001_SM_10006detail6reduce28DeviceReduceSingleTileKernelINS2_10policy_hubIdyN4cuda3__47maximumIvEEE10Policy1000EPdSB_iS8_ddNS5_3std3__410__identityEEEvT0_T1_T2_T3_T4_T6_E12temp_storage+24];
	setp.lt.f64 	%p187, %fd297, %fd299;
	selp.f64 	%fd301, %fd299, %fd297, %p187;
	selp.f64 	%fd302, %fd301, %fd297, %p186;
	setp.gt.s32 	%p188, %r68, 96;
	ld.shared.f64 	%fd304, [_ZZN3cub18CUB_300001_SM_10006detail6reduce28DeviceReduceSingleTileKernelINS2_10policy_hubIdyN4cuda3__47maximumIvEEE10Policy1000EPdSB_iS8_ddNS5_3std3__410__identityEEEvT0_T1_T2_T3_T4_T6_E12temp_storage+32];
	setp.lt.f64 	%p189, %fd302, %fd304;
	selp.f64 	%fd306, %fd304, %fd302, %p189;
	selp.f64 	%fd307, %fd306, %fd302, %p188;
	setp.gt.s32 	%p190, %r68, 128;
	ld.shared.f64 	%fd309, [_ZZN3cub18CUB_300001_SM_10006detail6reduce28DeviceReduceSingleTileKernelINS2_10policy_hubIdyN4cuda3__47maximumIvEEE10Policy1000EPdSB_iS8_ddNS5_3std3__410__identityEEEvT0_T1_T2_T3_T4_T6_E12temp_storage+40];
	setp.lt.f64 	%p191, %fd307, %fd309;
	selp.f64 	%fd311, %fd309, %fd307, %p191;
	selp.f64 	%fd312, %fd311, %fd307, %p190;
	setp.gt.s32 	%p192, %r68, 160;
	ld.shared.f64 	%fd314, [_ZZN3cub18CUB_300001_SM_10006detail6reduce28DeviceReduceSingleTileKernelINS2_10policy_hubIdyN4cuda3__47maximumIvEEE10Policy1000EPdSB_iS8_ddNS5_3std3__410__identityEEEvT0_T1_T2_T3_T4_T6_E12temp_storage+48];
	setp.lt.f64 	%p193, %fd312, %fd314;
	selp.f64 	%fd316, %fd314, %fd312, %p193;
	selp.f64 	%fd317, %fd316, %fd312, %p192;
	setp.gt.s32 	%p194, %r68, 192;
	ld.shared.f64 	%fd319, [_ZZN3cub18CUB_300001_SM_10006detail6reduce28DeviceReduceSingleTileKernelINS2_10policy_hubIdyN4cuda3__47maximumIvEEE10Policy1000EPdSB_iS8_ddNS5_3std3__410__identityEEEvT0_T1_T2_T3_T4_T6_E12temp_storage+56];
	setp.lt.f64 	%p195, %fd317, %fd319;
	selp.f64 	%fd321, %fd319, %fd317, %p195;
	selp.f64 	%fd322, %fd321, %fd317, %p194;
	setp.gt.s32 	%p196, %r68, 224;
	ld.shared.f64 	%fd324, [_ZZN3cub18CUB_300001_SM_10006detail6reduce28DeviceReduceSingleTileKernelINS2_10policy_hubIdyN4cuda3__47maximumIvEEE10Policy1000EPdSB_iS8_ddNS5_3std3__410__identityEEEvT0_T1_T2_T3_T4_T6_E12temp_storage+64];
	setp.lt.f64 	%p197, %fd322, %fd324;
	selp.f64 	%fd326, %fd324, %fd322, %p197;
	selp.f64 	%fd380, %fd326, %fd322, %p196;
	bra.uni 	$L__BB6_72;
$L__BB6_22:
	mov.u32 	%r13, %tid.x;
	shl.b32 	%r14, %r13, 2;
	mul.wide.u32 	%rd126, %r14, 8;
	add.s64 	%rd116, %rd15, %rd126;
	// begin inline asm
	ld.global.nc.v2.u64 {%rd114, %rd115}, [%rd116];
	// end inline asm
	add.s64 	%rd119, %rd116, 16;
	// begin inline asm
	ld.global.nc.v2.u64 {%rd117, %rd118}, [%rd119];
	// end inline asm
	mov.b64 	%fd206, %rd114;
	mov.b64 	%fd207, %rd115;
	mov.b64 	%fd208, %rd117;
	mov.b64 	%fd209, %rd118;
	add.s64 	%rd122, %rd116, 8192;
	// begin inline asm
	ld.global.nc.v2.u64 {%rd120, %rd121}, [%rd122];
	// end inline asm
	add.s64 	%rd125, %rd116, 8208;
	// begin inline asm
	ld.global.nc.v2.u64 {%rd123, %rd124}, [%rd125];
	// end inline asm
	mov.b64 	%fd210, %rd120;
	mov.b64 	%fd211, %rd121;
	mov.b64 	%fd212, %rd123;
	mov.b64 	%fd213, %rd124;
	setp.lt.f64 	%p111, %fd206, %fd207;
	selp.f64 	%fd214, %fd207, %fd206, %p111;
	setp.lt.f64 	%p112, %fd214, %fd208;
	selp.f64 	%fd215, %fd208, %fd214, %p112;
	setp.lt.f64 	%p113, %fd215, %fd209;
	selp.f64 	%fd216, %fd209, %fd215, %p113;
	setp.lt.f64 	%p114, %fd216, %fd210;
	selp.f64 	%fd217, %fd210, %fd216, %p114;
	setp.lt.f64 	%p115, %fd217, %fd211;
	selp.f64 	%fd218, %fd211, %fd217, %p115;
	setp.lt.f64 	%p116, %fd218, %fd212;
	selp.f64 	%fd219, %fd212, %fd218, %p116;
	setp.lt.f64 	%p117, %fd219, %fd213;
	selp.f64 	%fd366, %fd213, %fd219, %p117;
	setp.lt.u32 	%p118, %r68, 4096;
	mov.b32 	%r452, 2048;
	@%p118 bra 	$L__BB6_26;
	add.s32 	%r15, %r68, -2048;
	mov.b32 	%r452, 2048;
$L__BB6_24:
	add.s32 	%r258, %r452, %r14;
	mul.wide.u32 	%rd139, %r258, 8;
	add.s64 	%rd129, %rd15, %rd139;
	// begin inline asm
	ld.global.nc.v2.u64 {%rd127, %rd128}, [%rd129];
	// end inline asm
	add.s64 	%rd132, %rd129, 16;
	// begin inline asm
	ld.global.nc.v2.u64 {%rd130, %rd131}, [%rd132];
	// end inline asm
	mov.b64 	%fd220, %rd127;
	mov.b64 	%fd221, %rd128;
	mov.b64 	%fd222, %rd130;
	mov.b64 	%fd223, %rd131;
	add.s64 	%rd135, %rd129, 8192;
	// begin inline asm
	ld.global.nc.v2.u64 {%rd133, %rd134}, [%rd135];
	// end inline asm
	add.s64 	%rd138, %rd129, 8208;
	// begin inline asm
	ld.global.nc.v2.u64 {%rd136, %rd137}, [%rd138];
	// end inline asm
	mov.b64 	%fd224, %rd133;
	mov.b64 	%fd225, %rd134;
	mov.b64 	%fd226, %rd136;
	mov.b64 	%fd227, %rd137;
	setp.lt.f64 	%p119, %fd366, %fd220;
	selp.f64 	%fd228, %fd220, %fd366, %p119;
	setp.lt.f64 	%p120, %fd228, %fd221;
	selp.f64 	%fd229, %fd221, %fd228, %p120;
	setp.lt.f64 	%p121, %fd229, %fd222;
	selp.f64 	%fd230, %fd222, %fd229, %p121;
	setp.lt.f64 	%p122, %fd230, %fd223;
	selp.f64 	%fd231, %fd223, %fd230, %p122;
	setp.lt.f64 	%p123, %fd231, %fd224;
	selp.f64 	%fd232, %fd224, %fd231, %p123;
	setp.lt.f64 	%p124, %fd232, %fd225;
	selp.f64 	%fd233, %fd225, %fd232, %p124;
	setp.lt.f64 	%p125, %fd233, %fd226;
	selp.f64 	%fd234, %fd226, %fd233, %p125;
	setp.lt.f64 	%p126, %fd234, %fd227;
	selp.f64 	%fd366, %fd227, %fd234, %p126;
	sub.s32 	%r259, %r68, %r452;
	setp.lt.s32 	%p127, %r259, 2048;
	@%p127 bra 	$L__BB6_34;
	add.s32 	%r452, %r452, 2048;
	setp.le.s32 	%p128, %r452, %r15;
	@%p128 bra 	$L__BB6_24;
$L__BB6_26:
	setp.le.s32 	%p129, %r68, %r452;
	@%p129 bra 	$L__BB6_34;
	sub.s32 	%r19, %r68, %r452;
	setp.ge.s32 	%p130, %r13, %r19;
	@%p130 bra 	$L__BB6_34;
	not.b32 	%r260, %r13;
	add.s32 	%r261, %r68, %r260;
	sub.s32 	%r20, %r261, %r452;
	and.b32  	%r262, %r20, 768;
	setp.eq.s32 	%p131, %r262, 768;
	mov.u32 	%r456, %r13;
	@%p131 bra 	$L__BB6_31;
	add.s32 	%r454, %r13, %r452;
	shr.u32 	%r263, %r20, 8;
	add.s32 	%r264, %r263, 1;
	and.b32  	%r265, %r264, 3;
	neg.s32 	%r453, %r265;
	mov.u32 	%r456, %r13;
$L__BB6_30:
	.pragma "nounroll";
	mul.wide.u32 	%rd142, %r454, 8;
	add.s64 	%rd141, %rd15, %rd142;
	// begin inline asm
	ld.global.nc.u64 %rd140, [%rd141];
	// end inline asm
	mov.b64 	%fd236, %rd140;
	setp.lt.f64 	%p132, %fd366, %fd236;
	selp.f64 	%fd366, %fd236, %fd366, %p132;
	add.s32 	%r456, %r456, 256;
	add.s32 	%r454, %r454, 256;
	add.s32 	%r453, %r453, 1;
	setp.ne.s32 	%p133, %r453, 0;
	@%p133 bra 	$L__BB6_30;
$L__BB6_31:
	setp.lt.u32 	%p134, %r20, 768;
	@%p134 bra 	$L__BB6_34;
	cvt.u64.u32 	%rd143, %r456;
	cvt.u64.u32 	%rd144, %r452;
	add.s64 	%rd145, %rd143, %rd144;
	shl.b64 	%rd146, %rd145, 3;
	add.s64 	%rd147, %rd146, %rd15;
	add.s64 	%rd203, %rd147, 4096;
	add.s32 	%r457, %r456, %r452;
$L__BB6_33:
	mul.wide.u32 	%rd156, %r457, 8;
	add.s64 	%rd149, %rd15, %rd156;
	// begin inline asm
	ld.global.nc.u64 %rd148, [%rd149];
	// end inline asm
	mov.b64 	%fd237, %rd148;
	setp.lt.f64 	%p135, %fd366, %fd237;
	selp.f64 	%fd238, %fd237, %fd366, %p135;
	add.s64 	%rd151, %rd203, -2048;
	// begin inline asm
	ld.global.nc.u64 %rd150, [%rd151];
	// end inline asm
	mov.b64 	%fd239, %rd150;
	setp.lt.f64 	%p136, %fd238, %fd239;
	selp.f64 	%fd240, %fd239, %fd238, %p136;
	// begin inline asm
	ld.global.nc.u64 %rd152, [%rd203];
	// end inline asm
	mov.b64 	%fd241, %rd152;
	setp.lt.f64 	%p137, %fd240, %fd241;
	selp.f64 	%fd242, %fd241, %fd240, %p137;
	add.s64 	%rd155, %rd203, 2048;
	// begin inline asm
	ld.global.nc.u64 %rd154, [%rd155];
	// end inline asm
	mov.b64 	%fd243, %rd154;
	setp.lt.f64 	%p138, %fd242, %fd243;
	selp.f64 	%fd366, %fd243, %fd242, %p138;
	add.s32 	%r456, %r456, 1024;
	add.s64 	%rd203, %rd203, 8192;
	add.s32 	%r457, %r457, 1024;
	setp.lt.s32 	%p139, %r456, %r19;
	@%p139 bra 	$L__BB6_33;
$L__BB6_34:
	// begin inline asm
	mov.u32 %r266, %laneid;
	// end inline asm
	mov.b64 	%rd157, %fd366;
	mov.b64 	{%r268, %r273}, %rd157;
	mov.b32 	%r274, 1;
	mov.b32 	%r315, 31;
	mov.b32 	%r316, -1;
	// begin inline asm
	shfl.sync.down.b32 %r267, %r268, %r274, %r315, %r316;
	// end inline asm
	// begin inline asm
	shfl.sync.down.b32 %r272, %r273, %r274, %r315, %r316;
	// end inline asm
	mov.b64 	%rd158, {%r267, %r272};
	mov.b64 	%fd244, %rd158;
	setp.gt.s32 	%p140, %r266, 30;
	setp.lt.f64 	%p141, %fd366, %fd244;
	selp.f64 	%fd245, %fd244, %fd366, %p141;
	selp.f64 	%fd246, %fd366, %fd245, %p140;
	mov.b64 	%rd159, %fd246;
	mov.b64 	{%r278, %r283}, %rd159;
	mov.b32 	%r284, 2;
	// begin inline asm
	shfl.sync.down.b32 %r277, %r278, %r284, %r315, %r316;
	// end inline asm
	// begin inline asm
	shfl.sync.down.b32 %r282, %r283, %r284, %r315, %r316;
	// end inline asm
	mov.b64 	%rd160, {%r277, %r282};
	mov.b64 	%fd247, %rd160;
	setp.gt.s32 	%p142, %r266, 29;
	setp.lt.f64 	%p143, %fd246, %fd247;
	selp.f64 	%fd248, %fd247, %fd246, %p143;
	selp.f64 	%fd249, %fd246, %fd248, %p142;
	mov.b64 	%rd161, %fd249;
	mov.b64 	{%r288, %r293}, %rd161;
	mov.b32 	%r294, 4;
	// begin inline asm
	shfl.sync.down.b32 %r287, %r288, %r294, %r315, %r316;
	// end inline asm
	// begin inline asm
	shfl.sync.down.b32 %r292, %r293, %r294, %r315, %r316;
	// end inline asm
	mov.b64 	%rd162, {%r287, %r292};
	mov.b64 	%fd250, %rd162;
	setp.gt.s32 	%p144, %r266, 27;
	setp.lt.f64 	%p145, %fd249, %fd250;
	selp.f64 	%fd251, %fd250, %fd249, %p145;
	selp.f64 	%fd252, %fd249, %fd251, %p144;
	mov.b64 	%rd163, %fd252;
	mov.b64 	{%r298, %r303}, %rd163;
	mov.b32 	%r304, 8;
	// begin inline asm
	shfl.sync.down.b32 %r297, %r298, %r304, %r315, %r316;
	// end inline asm
	// begin inline asm
	shfl.sync.down.b32 %r302, %r303, %r304, %r315, %r316;
	// end inline asm
	mov.b64 	%rd164, {%r297, %r302};
	mov.b64 	%fd253, %rd164;
	setp.gt.s32 	%p146, %r266, 23;
	setp.lt.f64 	%p147, %fd252, %fd253;
	selp.f64 	%fd254, %fd253, %fd252, %p147;
	selp.f64 	%fd255, %fd252, %fd254, %p146;
	mov.b64 	%rd165, %fd255;
	mov.b64 	{%r308, %r313}, %rd165;
	mov.b32 	%r314, 16;
	// begin inline asm
	shfl.sync.down.b32 %r307, %r308, %r314, %r315, %r316;
	// end inline asm
	// begin inline asm
	shfl.sync.down.b32 %r312, %r313, %r314, %r315, %r316;
	// end inline asm
	mov.b64 	%rd166, {%r307, %r312};
	mov.b64 	%fd256, %rd166;
	setp.gt.s32 	%p148, %r266, 15;
	setp.lt.f64 	%p149, %fd255, %fd256;
	selp.f64 	%fd26, %fd256, %fd255, %p149;
	selp.f64 	%fd380, %fd255, %fd26, %p148;
	setp.ne.s32 	%p150, %r266, 0;
	@%p150 bra 	$L__BB6_36;
	shr.u32 	%r317, %r13, 2;
	and.b32  	%r318, %r317, 248;
	mov.u32 	%r319, _ZZN3cub18CUB_300001_SM_10006detail6reduce28DeviceReduceSingleTileKernelINS2_10policy_hubIdyN4cuda3__47maximumIvEEE10Policy1000EPdSB_iS8_ddNS5_3std3__410__identityEEEvT0_T1_T2_T3_T4_T6_E12temp_storage;
	add.s32 	%r320, %r319, %r318;
	st.shared.f64 	[%r320+8], %fd26;
$L__BB6_36:
	bar.sync 	0;
	setp.ne.s32 	%p151, %r13, 0;
	@%p151 bra 	$L__BB6_72;
	ld.shared.f64 	%fd257, [_ZZN3cub18CUB_300001_SM_10006detail6reduce28DeviceReduceSingleTileKernelINS2_10policy_hubIdyN4cuda3__47maximumIvEEE10Policy1000EPdSB_iS8_ddNS5_3std3__410__identityEEEvT0_T1_T2_T3_T4_T6_E12temp_storage+16];
	setp.lt.f64 	%p152, %fd380, %fd257;
	selp.f64 	%fd258, %fd257, %fd380, %p152;
	ld.shared.f64 	%fd259, [_ZZN3cub18CUB_300001_SM_10006detail6reduce28DeviceReduceSingleTileKernelINS2_10policy_hubIdyN4cuda3__47maximumIvEEE10Policy1000EPdSB_iS8_ddNS5_3std3__410__identityEEEvT0_T1_T2_T3_T4_T6_E12temp_storage+24];
	setp.lt.f64 	%p153, %fd258, %fd259;
	selp.f64 	%fd260, %fd259, %fd258, %p153;
	ld.shared.f64 	%fd261, [_ZZN3cub18CUB_300001_SM_10006detail6reduce28DeviceReduceSingleTileKernelINS2_10policy_hubIdyN4cuda3__47maximumIvEEE10Policy1000EPdSB_iS8_ddNS5_3std3__410__identityEEEvT0_T1_T2_T3_T4_T6_E12temp_storage+32];
	setp.lt.f64 	%p154, %fd260, %fd261;
	selp.f64 	%fd262, %fd261, %fd260, %p154;
	ld.shared.f64 	%fd263, [_ZZN3cub18CUB_300001_SM_10006detail6reduce28DeviceReduceSingleTileKernelINS2_10policy_hubIdyN4cuda3__47maximumIvEEE10Policy1000EPdSB_iS8_ddNS5_3std3__410__identityEEEvT0_T1_T2_T3_T4_T6_E12temp_storage+40];
	setp.lt.f64 	%p155, %fd262, %fd263;
	selp.f64 	%fd264, %fd263, %fd262, %p155;
	ld.shared.f64 	%fd265, [_ZZN3cub18CUB_300001_SM_10006detail6reduce28DeviceReduceSingleTileKernelINS2_10policy_hubIdyN4cuda3__47maximumIvEEE10Policy1000EPdSB_iS8_ddNS5_3std3__410__identityEEEvT0_T1_T2_T3_T4_T6_E12temp_storage+48];
	setp.lt.f64 	%p156, %fd264, %fd265;
	selp.f64 	%fd266, %fd265, %fd264, %p156;
	ld.shared.f64 	%fd267, [_ZZN3cub18CUB_300001_SM_10006detail6reduce28DeviceReduceSingleTileKernelINS2_10policy_hubIdyN4cuda3__47maximumIvEEE10Policy1000EPdSB_iS8_ddNS5_3std3__410__identityEEEvT0_T1_T2_T3_T4_T6_E12temp_storage+56];
	setp.lt.f64 	%p157, %fd266, %fd267;
	selp.f64 	%fd268, %fd267, %fd266, %p157;
	ld.shared.f64 	%fd269, [_ZZN3cub18CUB_300001_SM_10006detail6reduce28DeviceReduceSingleTileKernelINS2_10policy_hubIdyN4cuda3__47maximumIvEEE10Policy1000EPdSB_iS8_ddNS5_3std3__410__identityEEEvT0_T1_T2_T3_T4_T6_E12temp_storage+64];
	setp.lt.f64 	%p158, %fd268, %fd269;
	selp.f64 	%fd380, %fd269, %fd268, %p158;
	bra.uni 	$L__BB6_72;
$L__BB6_38:
	setp.gt.s32 	%p3, %r68, 2047;
	@%p3 bra 	$L__BB6_56;
	mov.u32 	%r35, %tid.x;
	setp.ge.s32 	%p52, %r35, %r68;
	mov.f64 	%fd372, 0d0000000000000000;
	mov.u32 	%r462, %r35;
	@%p52 bra 	$L__BB6_41;
	mul.wide.u32 	%rd81, %r35, 8;
	add.s64 	%rd80, %rd15, %rd81;
	// begin inline asm
	ld.global.nc.u64 %rd79, [%rd80];
	// end inline asm
	mov.b64 	%fd372, %rd79;
	add.s32 	%r462, %r35, 256;
$L__BB6_41:
	setp.ge.s32 	%p53, %r462, %r68;
	@%p53 bra 	$L__BB6_47;
	not.b32 	%r133, %r462;
	add.s32 	%r38, %r68, %r133;
	and.b32  	%r134, %r38, 768;
	setp.eq.s32 	%p54, %r134, 768;
	@%p54 bra 	$L__BB6_45;
	mul.wide.u32 	%rd82, %r462, 8;
	add.s64 	%rd204, %rd15, %rd82;
	shr.u32 	%r135, %r38, 8;
	add.s32 	%r136, %r135, 1;
	and.b32  	%r137, %r136, 3;
	neg.s32 	%r460, %r137;
$L__BB6_44:
	.pragma "nounroll";
	// begin inline asm
	ld.global.nc.u64 %rd83, [%rd204];
	// end inline asm
	mov.b64 	%fd125, %rd83;
	setp.lt.f64 	%p55, %fd372, %fd125;
	selp.f64 	%fd372, %fd125, %fd372, %p55;
	add.s32 	%r462, %r462, 256;
	add.s64 	%rd204, %rd204, 2048;
	add.s32 	%r460, %r460, 1;
	setp.ne.s32 	%p56, %r460, 0;
	@%p56 bra 	$L__BB6_44;
$L__BB6_45:
	setp.lt.u32 	%p57, %r38, 768;
	@%p57 bra 	$L__BB6_47;
$L__BB6_46:
	mul.wide.s32 	%rd93, %r462, 8;
	add.s64 	%rd86, %rd15, %rd93;
	// begin inline asm
	ld.global.nc.u64 %rd85, [%rd86];
	// end inline asm
	mov.b64 	%fd126, %rd85;
	setp.lt.f64 	%p58, %fd372, %fd126;
	selp.f64 	%fd127, %fd126, %fd372, %p58;
	add.s64 	%rd88, %rd86, 2048;
	// begin inline asm
	ld.global.nc.u64 %rd87, [%rd88];
	// end inline asm
	mov.b64 	%fd128, %rd87;
	setp.lt.f64 	%p59, %fd127, %fd128;
	selp.f64 	%fd129, %fd128, %fd127, %p59;
	add.s64 	%rd90, %rd86, 4096;
	// begin inline asm
	ld.global.nc.u64 %rd89, [%rd90];
	// end inline asm
	mov.b64 	%fd130, %rd89;
	setp.lt.f64 	%p60, %fd129, %fd130;
	selp.f64 	%fd131, %fd130, %fd129, %p60;
	add.s64 	%rd92, %rd86, 6144;
	// begin inline asm
	ld.global.nc.u64 %rd91, [%rd92];
	// end inline asm
	mov.b64 	%fd132, %rd91;
	setp.lt.f64 	%p61, %fd131, %fd132;
	selp.f64 	%fd372, %fd132, %fd131, %p61;
	add.s32 	%r462, %r462, 1024;
	setp.lt.s32 	%p62, %r462, %r68;
	@%p62 bra 	$L__BB6_46;
$L__BB6_47:
	setp.lt.s32 	%p63, %r68, 256;
	@%p63 bra 	$L__BB6_52;
	// begin inline asm
	mov.u32 %r201, %laneid;
	// end inline asm
	mov.b64 	%rd104, %fd372;
	mov.b64 	{%r203, %r208}, %rd104;
	mov.b32 	%r209, 1;
	mov.b32 	%r250, 31;
	mov.b32 	%r251, -1;
	// begin inline asm
	shfl.sync.down.b32 %r202, %r203, %r209, %r250, %r251;
	// end inline asm
	// begin inline asm
	shfl.sync.down.b32 %r207, %r208, %r209, %r250, %r251;
	// end inline asm
	mov.b64 	%rd105, {%r202, %r207};
	mov.b64 	%fd180, %rd105;
	setp.gt.s32 	%p91, %r201, 30;
	setp.lt.f64 	%p92, %fd372, %fd180;
	selp.f64 	%fd181, %fd180, %fd372, %p92;
	selp.f64 	%fd182, %fd372, %fd181, %p91;
	mov.b64 	%rd106, %fd182;
	mov.b64 	{%r213, %r218}, %rd106;
	mov.b32 	%r219, 2;
	// begin inline asm
	shfl.sync.down.b32 %r212, %r213, %r219, %r250, %r251;
	// end inline asm
	// begin inline asm
	shfl.sync.down.b32 %r217, %r218, %r219, %r250, %r251;
	// end inline asm
	mov.b64 	%rd107, {%r212, %r217};
	mov.b64 	%fd183, %rd107;
	setp.gt.s32 	%p93, %r201, 29;
	setp.lt.f64 	%p94, %fd182, %fd183;
	selp.f64 	%fd184, %fd183, %fd182, %p94;
	selp.f64 	%fd185, %fd182, %fd184, %p93;
	mov.b64 	%rd108, %fd185;
	mov.b64 	{%r223, %r228}, %rd108;
	mov.b32 	%r229, 4;
	// begin inline asm
	shfl.sync.down.b32 %r222, %r223, %r229, %r250, %r251;
	// end inline asm
	// begin inline asm
	shfl.sync.down.b32 %r227, %r228, %r229, %r250, %r251;
	// end inline asm
	mov.b64 	%rd109, {%r222, %r227};
	mov.b64 	%fd186, %rd109;
	setp.gt.s32 	%p95, %r201, 27;
	setp.lt.f64 	%p96, %fd185, %fd186;
	selp.f64 	%fd187, %fd186, %fd185, %p96;
	selp.f64 	%fd188, %fd185, %fd187, %p95;
	mov.b64 	%rd110, %fd188;
	mov.b64 	{%r233, %r238}, %rd110;
	mov.b32 	%r239, 8;
	// begin inline asm
	shfl.sync.down.b32 %r232, %r233, %r239, %r250, %r251;
	// end inline asm
	// begin inline asm
	shfl.sync.down.b32 %r237, %r238, %r239, %r250, %r251;
	// end inline asm
	mov.b64 	%rd111, {%r232, %r237};
	mov.b64 	%fd189, %rd111;
	setp.gt.s32 	%p97, %r201, 23;
	setp.lt.f64 	%p98, %fd188, %fd189;
	selp.f64 	%fd190, %fd189, %fd188, %p98;
	selp.f64 	%fd191, %fd188, %fd190, %p97;
	mov.b64 	%rd112, %fd191;
	mov.b64 	{%r243, %r248}, %rd112;
	mov.b32 	%r249, 16;
	// begin inline asm
	shfl.sync.down.b32 %r242, %r243, %r249, %r250, %r251;
	// end inline asm
	// begin inline asm
	shfl.sync.down.b32 %r247, %r248, %r249, %r250, %r251;
	// end inline asm
	mov.b64 	%rd113, {%r242, %r247};
	mov.b64 	%fd192, %rd113;
	setp.gt.s32 	%p99, %r201, 15;
	setp.lt.f64 	%p100, %fd191, %fd192;
	selp.f64 	%fd38, %fd192, %fd191, %p100;
	selp.f64 	%fd380, %fd191, %fd38, %p99;
	setp.ne.s32 	%p101, %r201, 0;
	@%p101 bra 	$L__BB6_50;
	shr.u32 	%r252, %r35, 2;
	and.b32  	%r253, %r252, 248;
	mov.u32 	%r254, _ZZN3cub18CUB_300001_SM_10006detail6reduce28DeviceReduceSingleTileKernelINS2_10policy_hubIdyN4cuda3__47maximumIvEEE10Policy1000EPdSB_iS8_ddNS5_3std3__410__identityEEEvT0_T1_T2_T3_T4_T6_E12temp_storage;
	add.s32 	%r255, %r254, %r253;
	st.shared.f64 	[%r255+8], %fd38;
$L__BB6_50:
	bar.sync 	0;
	setp.ne.s32 	%p102, %r35, 0;
	@%p102 bra 	$L__BB6_72;
	ld.shared.f64 	%fd193, [_ZZN3cub18CUB_300001_SM_10006detail6reduce28DeviceReduceSingleTileKernelINS2_10policy_hubIdyN4cuda3__47maximumIvEEE10Policy1000EPdSB_iS8_ddNS5_3std3__410__identityEEEvT0_T1_T2_T3_T4_T6_E12temp_storage+16];
	setp.lt.f64 	%p103, %fd380, %fd193;
	selp.f64 	%fd194, %fd193, %fd380, %p103;
	ld.shared.f64 	%fd195, [_ZZN3cub18CUB_300001_SM_10006detail6reduce28DeviceReduceSingleTileKernelINS2_10policy_hubIdyN4cuda3__47maximumIvEEE10Policy1000EPdSB_iS8_ddNS5_3std3__410__identityEEEvT0_T1_T2_T3_T4_T6_E12temp_storage+24];
	setp.lt.f64 	%p104, %fd194, %fd195;
	selp.f64 	%fd196, %fd195, %fd194, %p104;
	ld.shared.f64 	%fd197, [_ZZN3cub18CUB_300001_SM_10006detail6reduce28DeviceReduceSingleTileKernelINS2_10policy_hubIdyN4cuda3__47maximumIvEEE10Policy1000EPdSB_iS8_ddNS5_3std3__410__identityEEEvT0_T1_T2_T3_T4_T6_E12temp_storage+32];
	setp.lt.f64 	%p105, %fd196, %fd197;
	selp.f64 	%fd198, %fd197, %fd196, %p105;
	ld.shared.f64 	%fd199, [_ZZN3cub18CUB_300001_SM_10006detail6reduce28DeviceReduceSingleTileKernelINS2_10policy_hubIdyN4cuda3__47maximumIvEEE10Policy1000EPdSB_iS8_ddNS5_3std3__410__identityEEEvT0_T1_T2_T3_T4_T6_E12temp_storage+40];
	setp.lt.f64 	%p106, %fd198, %fd199;
	selp.f64 	%fd200, %fd199, %fd198, %p106;
	ld.shared.f64 	%fd201, [_ZZN3cub18CUB_300001_SM_10006detail6reduce28DeviceReduceSingleTileKernelINS2_10policy_hubIdyN4cuda3__47maximumIvEEE10Policy1000EPdSB_iS8_ddNS5_3std3__410__identityEEEvT0_T1_T2_T3_T4_T6_E12temp_storage+48];
	setp.lt.f64 	%p107, %fd200, %fd201;
	selp.f64 	%fd202, %fd201, %fd200, %p107;
	ld.shared.f64 	%fd203, [_ZZN3cub18CUB_300001_SM_10006detail6reduce28DeviceReduceSingleTileKernelINS2_10policy_hubIdyN4cuda3__47maximumIvEEE10Policy1000EPdSB_iS8_ddNS5_3std3__410__identityEEEvT0_T1_T2_T3_T4_T6_E12temp_storage+56];
	setp.lt.f64 	%p108, %fd202, %fd203;
	selp.f64 	%fd204, %fd203, %fd202, %p108;
	ld.shared.f64 	%fd205, [_ZZN3cub18CUB_300001_SM_10006detail6reduce28DeviceReduceSingleTileKernelINS2_10policy_hubIdyN4cuda3__47maximumIvEEE10Policy1000EPdSB_iS8_ddNS5_3std3__410__identityEEEvT0_T1_T2_T3_T4_T6_E12temp_storage+64];
	setp.lt.f64 	%p109, %fd204, %fd205;
	selp.f64 	%fd380, %fd205, %fd204, %p109;
	bra.uni 	$L__BB6_72;
$L__BB6_52:
	// begin inline asm
	mov.u32 %r138, %laneid;
	// end inline asm
	and.b32  	%r189, %r35, 992;
	add.s32 	%r190, %r189, 32;
	setp.gt.s32 	%p64, %r190, %r68;
	not.b32 	%r191, %r189;
	add.s32 	%r192, %r68, %r191;
	selp.b32 	%r187, %r192, 31, %p64;
	mov.b64 	%rd94, %fd372;
	mov.b64 	{%r140, %r145}, %rd94;
	mov.b32 	%r146, 1;
	mov.b32 	%r188, -1;
	// begin inline asm
	shfl.sync.down.b32 %r139, %r140, %r146, %r187, %r188;
	// end inline asm
	// begin inline asm
	shfl.sync.down.b32 %r144, %r145, %r146, %r187, %r188;
	// end inline asm
	mov.b64 	%rd95, {%r139, %r144};
	mov.b64 	%fd133, %rd95;
	setp.lt.s32 	%p65, %r138, %r187;
	setp.lt.f64 	%p66, %fd372, %fd133;
	selp.f64 	%fd134, %fd133, %fd372, %p66;
	selp.f64 	%fd135, %fd134, %fd372, %p65;
	mov.b64 	%rd96, %fd135;
	mov.b64 	{%r150, %r155}, %rd96;
	mov.b32 	%r156, 2;
	// begin inline asm
	shfl.sync.down.b32 %r149, %r150, %r156, %r187, %r188;
	// end inline asm
	// begin inline asm
	shfl.sync.down.b32 %r154, %r155, %r156, %r187, %r188;
	// end inline asm
	mov.b64 	%rd97, {%r149, %r154};
	mov.b64 	%fd136, %rd97;
	add.s32 	%r193, %r138, 2;
	setp.gt.s32 	%p67, %r193, %r187;
	setp.lt.f64 	%p68, %fd135, %fd136;
	selp.f64 	%fd137, %fd136, %fd135, %p68;
	selp.f64 	%fd138, %fd135, %fd137, %p67;
	mov.b64 	%rd98, %fd138;
	mov.b64 	{%r160, %r165}, %rd98;
	mov.b32 	%r166, 4;
	// begin inline asm
	shfl.sync.down.b32 %r159, %r160, %r166, %r187, %r188;
	// end inline asm
	// begin inline asm
	shfl.sync.down.b32 %r164, %r165, %r166, %r187, %r188;
	// end inline asm
	mov.b64 	%rd99, {%r159, %r164};
	mov.b64 	%fd139, %rd99;
	add.s32 	%r194, %r138, 4;
	setp.gt.s32 	%p69, %r194, %r187;
	setp.lt.f64 	%p70, %fd138, %fd139;
	selp.f64 	%fd140, %fd139, %fd138, %p70;
	selp.f64 	%fd141, %fd138, %fd140, %p69;
	mov.b64 	%rd100, %fd141;
	mov.b64 	{%r170, %r175}, %rd100;
	mov.b32 	%r176, 8;
	// begin inline asm
	shfl.sync.down.b32 %r169, %r170, %r176, %r187, %r188;
	// end inline asm
	// begin inline asm
	shfl.sync.down.b32 %r174, %r175, %r176, %r187, %r188;
	// end inline asm
	mov.b64 	%rd101, {%r169, %r174};
	mov.b64 	%fd142, %rd101;
	add.s32 	%r195, %r138, 8;
	setp.gt.s32 	%p71, %r195, %r187;
	setp.lt.f64 	%p72, %fd141, %fd142;
	selp.f64 	%fd143, %fd142, %fd141, %p72;
	selp.f64 	%fd144, %fd141, %fd143, %p71;
	mov.b64 	%rd102, %fd144;
	mov.b64 	{%r180, %r185}, %rd102;
	mov.b32 	%r186, 16;
	// begin inline asm
	shfl.sync.down.b32 %r179, %r180, %r186, %r187, %r188;
	// end inline asm
	// begin inline asm
	shfl.sync.down.b32 %r184, %r185, %r186, %r187, %r188;
	// end inline asm
	mov.b64 	%rd103, {%r179, %r184};
	mov.b64 	%fd145, %rd103;
	add.s32 	%r196, %r138, 16;
	setp.gt.s32 	%p73, %r196, %r187;
	setp.lt.f64 	%p74, %fd144, %fd145;
	selp.f64 	%fd146, %fd145, %fd144, %p74;
	selp.f64 	%fd380, %fd144, %fd146, %p73;
	setp.ne.s32 	%p75, %r138, 0;
	@%p75 bra 	$L__BB6_54;
	shr.u32 	%r197, %r35, 2;
	and.b32  	%r198, %r197, 248;
	mov.u32 	%r199, _ZZN3cub18CUB_300001_SM_10006detail6reduce28DeviceReduceSingleTileKernelINS2_10policy_hubIdyN4cuda3__47maximumIvEEE10Policy1000EPdSB_iS8_ddNS5_3std3__410__identityEEEvT0_T1_T2_T3_T4_T6_E12temp_storage;
	add.s32 	%r200, %r199, %r198;
	st.shared.f64 	[%r200+8], %fd380;
$L__BB6_54:
	bar.sync 	0;
	setp.ne.s32 	%p76, %r35, 0;
	@%p76 bra 	$L__BB6_72;
	setp.gt.s32 	%p77, %r68, 32;
	ld.shared.f64 	%fd147, [_ZZN3cub18CUB_300001_SM_10006detail6reduce28DeviceReduceSingleTileKernelINS2_10policy_hubIdyN4cuda3__47maximumIvEEE10Policy1000EPdSB_iS8_ddNS5_3std3__410__identityEEEvT0_T1_T2_T3_T4_T6_E12temp_storage+16];
	setp.lt.f64 	%p78, %fd380, %fd147;
	selp.f64 	%fd149, %fd147, %fd380, %p78;
	selp.f64 	%fd150, %fd149, %fd380, %p77;
	setp.gt.s32 	%p79, %r68, 64;
	ld.shared.f64 	%fd152, [_ZZN3cub18CUB_300001_SM_10006detail6reduce28DeviceReduceSingleTileKernelINS2_10policy_hubIdyN4cuda3__47maximumIvEEE10Policy1000EPdSB_iS8_ddNS5_3std3__410__identityEEEvT0_T1_T2_T3_T4_T6_E12temp_storage+24];
	setp.lt.f64 	%p80, %fd150, %fd152;
	selp.f64 	%fd154, %fd152, %fd150, %p80;
	selp.f64 	%fd155, %fd154, %fd150, %p79;
	setp.gt.s32 	%p81, %r68, 96;
	ld.shared.f64 	%fd157, [_ZZN3cub18CUB_300001_SM_10006detail6reduce28DeviceReduceSingleTileKernelINS2_10policy_hubIdyN4cuda3__47maximumIvEEE10Policy1000EPdSB_iS8_ddNS5_3std3__410__identityEEEvT0_T1_T2_T3_T4_T6_E12temp_storage+32];
	setp.lt.f64 	%p82, %fd155, %fd157;
	selp.f64 	%fd159, %fd157, %fd155, %p82;
	selp.f64 	%fd160, %fd159, %fd155, %p81;
	setp.gt.s32 	%p83, %r68, 128;
	ld.shared.f64 	%fd162, [_ZZN3cub18CUB_300001_SM_10006detail6reduce28DeviceReduceSingleTileKernelINS2_10policy_hubIdyN4cuda3__47maximumIvEEE10Policy1000EPdSB_iS8_ddNS5_3std3__410__identityEEEvT0_T1_T2_T3_T4_T6_E12temp_storage+40];
	setp.lt.f64 	%p84, %fd160, %fd162;
	selp.f64 	%fd164, %fd162, %fd160, %p84;
	selp.f64 	%fd165, %fd164, %fd160, %p83;
	setp.gt.s32 	%p85, %r68, 160;
	ld.shared.f64 	%fd167, [_ZZN3cub18CUB_300001_SM_10006detail6reduce28DeviceReduceSingleTileKernelINS2_10policy_hubIdyN4cuda3__47maximumIvEEE10Policy1000EPdSB_iS8_ddNS5_3std3__410__identityEEEvT0_T1_T2_T3_T4_T6_E12temp_storage+48];
	setp.lt.f64 	%p86, %fd165, %fd167;
	selp.f64 	%fd169, %fd167, %fd165, %p86;
	selp.f64 	%fd170, %fd169, %fd165, %p85;
	setp.gt.s32 	%p87, %r68, 192;
	ld.shared.f64 	%fd172, [_ZZN3cub18CUB_300001_SM_10006detail6reduce28DeviceReduceSingleTileKernelINS2_10policy_hubIdyN4cuda3__47maximumIvEEE10Policy1000EPdSB_iS8_ddNS5_3std3__410__identityEEEvT0_T1_T2_T3_T4_T6_E12temp_storage+56];
	setp.lt.f64 	%p88, %fd170, %fd172;
	selp.f64 	%fd174, %fd172, %fd170, %p88;
	selp.f64 	%fd175, %fd174, %fd170, %p87;
	setp.gt.s32 	%p89, %r68, 224;
	ld.shared.f64 	%fd177, [_ZZN3cub18CUB_300001_SM_10006detail6reduce28DeviceReduceSingleTileKernelINS2_10policy_hubIdyN4cuda3__47maximumIvEEE10Policy1000EPdSB_iS8_ddNS5_3std3__410__identityEEEvT0_T1_T2_T3_T4_T6_E12temp_storage+64];
	setp.lt.f64 	%p90, %fd175, %fd177;
	selp.f64 	%fd179, %fd177, %fd175, %p90;
	selp.f64 	%fd380, %fd179, %fd175, %p89;
	bra.uni 	$L__BB6_72;
$L__BB6_56:
	mov.u32 	%r47, %tid.x;
	mul.wide.u32 	%rd34, %r47, 8;
	add.s64 	%rd19, %rd15, %rd34;
	// begin inline asm
	ld.global.nc.u64 %rd18, [%rd19];
	// end inline asm
	mov.b64 	%fd59, %rd18;
	add.s64 	%rd21, %rd19, 2048;
	// begin inline asm
	ld.global.nc.u64 %rd20, [%rd21];
	// end inline asm
	mov.b64 	%fd60, %rd20;
	add.s64 	%rd23, %rd19, 4096;
	// begin inline asm
	ld.global.nc.u64 %rd22, [%rd23];
	// end inline asm
	mov.b64 	%fd61, %rd22;
	add.s64 	%rd25, %rd19, 6144;
	// begin inline asm
	ld.global.nc.u64 %rd24, [%rd25];
	// end inline asm
	mov.b64 	%fd62, %rd24;
	add.s64 	%rd27, %rd19, 8192;
	// begin inline asm
	ld.global.nc.u64 %rd26, [%rd27];
	// end inline asm
	mov.b64 	%fd63, %rd26;
	add.s64 	%rd29, %rd19, 10240;
	// begin inline asm
	ld.global.nc.u64 %rd28, [%rd29];
	// end inline asm
	mov.b64 	%fd64, %rd28;
	add.s64 	%rd31, %rd19, 12288;
	// begin inline asm
	ld.global.nc.u64 %rd30, [%rd31];
	// end inline asm
	mov.b64 	%fd65, %rd30;
	add.s64 	%rd33, %rd19, 14336;
	// begin inline asm
	ld.global.nc.u64 %rd32, [%rd33];
	// end inline asm
	mov.b64 	%fd66, %rd32;
	setp.lt.f64 	%p4, %fd59, %fd60;
	selp.f64 	%fd67, %fd60, %fd59, %p4;
	setp.lt.f64 	%p5, %fd67, %fd61;
	selp.f64 	%fd68, %fd61, %fd67, %p5;
	setp.lt.f64 	%p6, %fd68, %fd62;
	selp.f64 	%fd69, %fd62, %fd68, %p6;
	setp.lt.f64 	%p7, %fd69, %fd63;
	selp.f64 	%fd70, %fd63, %fd69, %p7;
	setp.lt.f64 	%p8, %fd70, %fd64;
	selp.f64 	%fd71, %fd64, %fd70, %p8;
	setp.lt.f64 	%p9, %fd71, %fd65;
	selp.f64 	%fd72, %fd65, %fd71, %p9;
	setp.lt.f64 	%p10, %fd72, %fd66;
	selp.f64 	%fd379, %fd66, %fd72, %p10;
	setp.lt.u32 	%p11, %r68, 4096;
	mov.b32 	%r465, 2048;
	@%p11 bra 	$L__BB6_60;
	add.s32 	%r48, %r68, -2048;
	mov.b32 	%r465, 2048;
$L__BB6_58:
	mul.wide.s32 	%rd51, %r465, 8;
	add.s64 	%rd36, %rd19, %rd51;
	// begin inline asm
	ld.global.nc.u64 %rd35, [%rd36];
	// end inline asm
	mov.b64 	%fd73, %rd35;
	add.s64 	%rd38, %rd36, 2048;
	// begin inline asm
	ld.global.nc.u64 %rd37, [%rd38];
	// end inline asm
	mov.b64 	%fd74, %rd37;
	add.s64 	%rd40, %rd36, 4096;
	// begin inline asm
	ld.global.nc.u64 %rd39, [%rd40];
	// end inline asm
	mov.b64 	%fd75, %rd39;
	add.s64 	%rd42, %rd36, 6144;
	// begin inline asm
	ld.global.nc.u64 %rd41, [%rd42];
	// end inline asm
	mov.b64 	%fd76, %rd41;
	add.s64 	%rd44, %rd36, 8192;
	// begin inline asm
	ld.global.nc.u64 %rd43, [%rd44];
	// end inline asm
	mov.b64 	%fd77, %rd43;
	add.s64 	%rd46, %rd36, 10240;
	// begin inline asm
	ld.global.nc.u64 %rd45, [%rd46];
	// end inline asm
	mov.b64 	%fd78, %rd45;
	add.s64 	%rd48, %rd36, 12288;
	// begin inline asm
	ld.global.nc.u64 %rd47, [%rd48];
	// end inline asm
	mov.b64 	%fd79, %rd47;
	add.s64 	%rd50, %rd36, 14336;
	// begin inline asm
	ld.global.nc.u64 %rd49, [%rd50];
	// end inline asm
	mov.b64 	%fd80, %rd49;
	setp.lt.f64 	%p12, %fd379, %fd73;
	selp.f64 	%fd81, %fd73, %fd379, %p12;
	setp.lt.f64 	%p13, %fd81, %fd74;
	selp.f64 	%fd82, %fd74, %fd81, %p13;
	setp.lt.f64 	%p14, %fd82, %fd75;
	selp.f64 	%fd83, %fd75, %fd82, %p14;
	setp.lt.f64 	%p15, %fd83, %fd76;
	selp.f64 	%fd84, %fd76, %fd83, %p15;
	setp.lt.f64 	%p16, %fd84, %fd77;
	selp.f64 	%fd85, %fd77, %fd84, %p16;
	setp.lt.f64 	%p17, %fd85, %fd78;
	selp.f64 	%fd86, %fd78, %fd85, %p17;
	setp.lt.f64 	%p18, %fd86, %fd79;
	selp.f64 	%fd87, %fd79, %fd86, %p18;
	setp.lt.f64 	%p19, %fd87, %fd80;
	selp.f64 	%fd379, %fd80, %fd87, %p19;
	sub.s32 	%r71, %r68, %r465;
	setp.lt.s32 	%p20, %r71, 2048;
	@%p20 bra 	$L__BB6_68;
	add.s32 	%r465, %r465, 2048;
	setp.le.s32 	%p21, %r465, %r48;
	@%p21 bra 	$L__BB6_58;
$L__BB6_60:
	setp.le.s32 	%p22, %r68, %r465;
	@%p22 bra 	$L__BB6_68;
	sub.s32 	%r52, %r68, %r465;
	setp.ge.s32 	%p23, %r47, %r52;
	@%p23 bra 	$L__BB6_68;
	not.b32 	%r72, %r47;
	add.s32 	%r73, %r68, %r72;
	sub.s32 	%r53, %r73, %r465;
	and.b32  	%r74, %r53, 768;
	setp.eq.s32 	%p24, %r74, 768;
	mov.u32 	%r469, %r47;
	@%p24 bra 	$L__BB6_65;
	add.s32 	%r467, %r47, %r465;
	shr.u32 	%r75, %r53, 8;
	add.s32 	%r76, %r75, 1;
	and.b32  	%r77, %r76, 3;
	neg.s32 	%r466, %r77;
	mov.u32 	%r469, %r47;
$L__BB6_64:
	.pragma "nounroll";
	mul.wide.u32 	%rd54, %r467, 8;
	add.s64 	%rd53, %rd15, %rd54;
	// begin inline asm
	ld.global.nc.u64 %rd52, [%rd53];
	// end inline asm
	mov.b64 	%fd89, %rd52;
	setp.lt.f64 	%p25, %fd379, %fd89;
	selp.f64 	%fd379, %fd89, %fd379, %p25;
	add.s32 	%r469, %r469, 256;
	add.s32 	%r467, %r467, 256;
	add.s32 	%r466, %r466, 1;
	setp.ne.s32 	%p26, %r466, 0;
	@%p26 bra 	$L__BB6_64;
$L__BB6_65:
	setp.lt.u32 	%p27, %r53, 768;
	@%p27 bra 	$L__BB6_68;
	cvt.u64.u32 	%rd55, %r469;
	cvt.u64.u32 	%rd56, %r465;
	add.s64 	%rd57, %rd55, %rd56;
	shl.b64 	%rd58, %rd57, 3;
	add.s64 	%rd59, %rd58, %rd15;
	add.s64 	%rd205, %rd59, 4096;
	add.s32 	%r470, %r469, %r465;
$L__BB6_67:
	mul.wide.u32 	%rd68, %r470, 8;
	add.s64 	%rd61, %rd15, %rd68;
	// begin inline asm
	ld.global.nc.u64 %rd60, [%rd61];
	// end inline asm
	mov.b64 	%fd90, %rd60;
	setp.lt.f64 	%p28, %fd379, %fd90;
	selp.f64 	%fd91, %fd90, %fd379, %p28;
	add.s64 	%rd63, %rd205, -2048;
	// begin inline asm
	ld.global.nc.u64 %rd62, [%rd63];
	// end inline asm
	mov.b64 	%fd92, %rd62;
	setp.lt.f64 	%p29, %fd91, %fd92;
	selp.f64 	%fd93, %fd92, %fd91, %p29;
	// begin inline asm
	ld.global.nc.u64 %rd64, [%rd205];
	// end inline asm
	mov.b64 	%fd94, %rd64;
	setp.lt.f64 	%p30, %fd93, %fd94;
	selp.f64 	%fd95, %fd94, %fd93, %p30;
	add.s64 	%rd67, %rd205, 2048;
	// begin inline asm
	ld.global.nc.u64 %rd66, [%rd67];
	// end inline asm
	mov.b64 	%fd96, %rd66;
	setp.lt.f64 	%p31, %fd95, %fd96;
	selp.f64 	%fd379, %fd96, %fd95, %p31;
	add.s32 	%r469, %r469, 1024;
	add.s64 	%rd205, %rd205, 8192;
	add.s32 	%r470, %r470, 1024;
	setp.lt.s32 	%p32, %r469, %r52;
	@%p32 bra 	$L__BB6_67;
$L__BB6_68:
	// begin inline asm
	mov.u32 %r78, %laneid;
	// end inline asm
	mov.b64 	%rd69, %fd379;
	mov.b64 	{%r80, %r85}, %rd69;
	mov.b32 	%r86, 1;
	mov.b32 	%r127, 31;
	mov.b32 	%r128, -1;
	// begin inline asm
	shfl.sync.down.b32 %r79, %r80, %r86, %r127, %r128;
	// end inline asm
	// begin inline asm
	shfl.sync.down.b32 %r84, %r85, %r86, %r127, %r128;
	// end inline asm
	mov.b64 	%rd70, {%r79, %r84};
	mov.b64 	%fd97, %rd70;
	setp.gt.s32 	%p33, %r78, 30;
	setp.lt.f64 	%p34, %fd379, %fd97;
	selp.f64 	%fd98, %fd97, %fd379, %p34;
	selp.f64 	%fd99, %fd379, %fd98, %p33;
	mov.b64 	%rd71, %fd99;
	mov.b64 	{%r90, %r95}, %rd71;
	mov.b32 	%r96, 2;
	// begin inline asm
	shfl.sync.down.b32 %r89, %r90, %r96, %r127, %r128;
	// end inline asm
	// begin inline asm
	shfl.sync.down.b32 %r94, %r95, %r96, %r127, %r128;
	// end inline asm
	mov.b64 	%rd72, {%r89, %r94};
	mov.b64 	%fd100, %rd72;
	setp.gt.s32 	%p35, %r78, 29;
	setp.lt.f64 	%p36, %fd99, %fd100;
	selp.f64 	%fd101, %fd100, %fd99, %p36;
	selp.f64 	%fd102, %fd99, %fd101, %p35;
	mov.b64 	%rd73, %fd102;
	mov.b64 	{%r100, %r105}, %rd73;
	mov.b32 	%r106, 4;
	// begin inline asm
	shfl.sync.down.b32 %r99, %r100, %r106, %r127, %r128;
	// end inline asm
	// begin inline asm
	shfl.sync.down.b32 %r104, %r105, %r106, %r127, %r128;
	// end inline asm
	mov.b64 	%rd74, {%r99, %r104};
	mov.b64 	%fd103, %rd74;
	setp.gt.s32 	%p37, %r78, 27;
	setp.lt.f64 	%p38, %fd102, %fd103;
	selp.f64 	%fd104, %fd103, %fd102, %p38;
	selp.f64 	%fd105, %fd102, %fd104, %p37;
	mov.b64 	%rd75, %fd105;
	mov.b64 	{%r110, %r115}, %rd75;
	mov.b32 	%r116, 8;
	// begin inline asm
	shfl.sync.down.b32 %r109, %r110, %r116, %r127, %r128;
	// end inline asm
	// begin inline asm
	shfl.sync.down.b32 %r114, %r115, %r116, %r127, %r128;
	// end inline asm
	mov.b64 	%rd76, {%r109, %r114};
	mov.b64 	%fd106, %rd76;
	setp.gt.s32 	%p39, %r78, 23;
	setp.lt.f64 	%p40, %fd105, %fd106;
	selp.f64 	%fd107, %fd106, %fd105, %p40;
	selp.f64 	%fd108, %fd105, %fd107, %p39;
	mov.b64 	%rd77, %fd108;
	mov.b64 	{%r120, %r125}, %rd77;
	mov.b32 	%r126, 16;
	// begin inline asm
	shfl.sync.down.b32 %r119, %r120, %r126, %r127, %r128;
	// end inline asm
	// begin inline asm
	shfl.sync.down.b32 %r124, %r125, %r126, %r127, %r128;
	// end inline asm
	mov.b64 	%rd78, {%r119, %r124};
	mov.b64 	%fd109, %rd78;
	setp.gt.s32 	%p41, %r78, 15;
	setp.lt.f64 	%p42, %fd108, %fd109;
	selp.f64 	%fd54, %fd109, %fd108, %p42;
	selp.f64 	%fd380, %fd108, %fd54, %p41;
	setp.ne.s32 	%p43, %r78, 0;
	@%p43 bra 	$L__BB6_70;
	shr.u32 	%r129, %r47, 2;
	and.b32  	%r130, %r129, 248;
	mov.u32 	%r131, _ZZN3cub18CUB_300001_SM_10006detail6reduce28DeviceReduceSingleTileKernelINS2_10policy_hubIdyN4cuda3__47maximumIvEEE10Policy1000EPdSB_iS8_ddNS5_3std3__410__identityEEEvT0_T1_T2_T3_T4_T6_E12temp_storage;
	add.s32 	%r132, %r131, %r130;
	st.shared.f64 	[%r132+8], %fd54;
$L__BB6_70:
	bar.sync 	0;
	setp.ne.s32 	%p44, %r47, 0;
	@%p44 bra 	$L__BB6_72;
	ld.shared.f64 	%fd110, [_ZZN3cub18CUB_300001_SM_10006detail6reduce28DeviceReduceSingleTileKernelINS2_10policy_hubIdyN4cuda3__47maximumIvEEE10Policy1000EPdSB_iS8_ddNS5_3std3__410__identityEEEvT0_T1_T2_T3_T4_T6_E12temp_storage+16];
	setp.lt.f64 	%p45, %fd380, %fd110;
	selp.f64 	%fd111, %fd110, %fd380, %p45;
	ld.shared.f64 	%fd112, [_ZZN3cub18CUB_300001_SM_10006detail6reduce28DeviceReduceSingleTileKernelINS2_10policy_hubIdyN4cuda3__47maximumIvEEE10Policy1000EPdSB_iS8_ddNS5_3std3__410__identityEEEvT0_T1_T2_T3_T4_T6_E12temp_storage+24];
	setp.lt.f64 	%p46, %fd111, %fd112;
	selp.f64 	%fd113, %fd112, %fd111, %p46;
	ld.shared.f64 	%fd114, [_ZZN3cub18CUB_300001_SM_10006detail6reduce28DeviceReduceSingleTileKernelINS2_10policy_hubIdyN4cuda3__47maximumIvEEE10Policy1000EPdSB_iS8_ddNS5_3std3__410__identityEEEvT0_T1_T2_T3_T4_T6_E12temp_storage+32];
	setp.lt.f64 	%p47, %fd113, %fd114;
	selp.f64 	%fd115, %fd114, %fd113, %p47;
	ld.shared.f64 	%fd116, [_ZZN3cub18CUB_300001_SM_10006detail6reduce28DeviceReduceSingleTileKernelINS2_10policy_hubIdyN4cuda3__47maximumIvEEE10Policy1000EPdSB_iS8_ddNS5_3std3__410__identityEEEvT0_T1_T2_T3_T4_T6_E12temp_storage+40];
	setp.lt.f64 	%p48, %fd115, %fd116;
	selp.f64 	%fd117, %fd116, %fd115, %p48;
	ld.shared.f64 	%fd118, [_ZZN3cub18CUB_300001_SM_10006detail6reduce28DeviceReduceSingleTileKernelINS2_10policy_hubIdyN4cuda3__47maximumIvEEE10Policy1000EPdSB_iS8_ddNS5_3std3__410__identityEEEvT0_T1_T2_T3_T4_T6_E12temp_storage+48];
	setp.lt.f64 	%p49, %fd117, %fd118;
	selp.f64 	%fd119, %fd118, %fd117, %p49;
	ld.shared.f64 	%fd120, [_ZZN3cub18CUB_300001_SM_10006detail6reduce28DeviceReduceSingleTileKernelINS2_10policy_hubIdyN4cuda3__47maximumIvEEE10Policy1000EPdSB_iS8_ddNS5_3std3__410__identityEEEvT0_T1_T2_T3_T4_T6_E12temp_storage+56];
	setp.lt.f64 	%p50, %fd119, %fd120;
	selp.f64 	%fd121, %fd120, %fd119, %p50;
	ld.shared.f64 	%fd122, [_ZZN3cub18CUB_300001_SM_10006detail6reduce28DeviceReduceSingleTileKernelINS2_10policy_hubIdyN4cuda3__47maximumIvEEE10Policy1000EPdSB_iS8_ddNS5_3std3__410__identityEEEvT0_T1_T2_T3_T4_T6_E12temp_storage+64];
	setp.lt.f64 	%p51, %fd121, %fd122;
	selp.f64 	%fd380, %fd122, %fd121, %p51;
$L__BB6_72:
	mov.u32 	%r444, %tid.x;
	setp.ne.s32 	%p217, %r444, 0;
	@%p217 bra 	$L__BB6_74;
	setp.lt.f64 	%p218, %fd58, %fd380;
	selp.f64 	%fd353, %fd380, %fd58, %p218;
	st.global.f64 	[%rd1], %fd353;
$L__BB6_74:
	ret;

}


// ===== COMPILED SASS (sm_100) =====

	.target	sm_100

	.elftype	@"ET_EXEC"


//--------------------- .note.nv.tkinfo           --------------------------
	.section	.note.nv.tkinfo,"",@"SHT_NOTE"
	.sectionflags	@"SHF_NOTE_NV_TKINFO"
	.tkinfo
        /*0018*/ 	.word	0x00000002
        /*0030*/ 	.string	""
        /*0030*/ 	.string	"ptxas"
        /*0030*/ 	.string	"Cuda compilation tools, release 13.0, V13.0.88"
        /*0030*/ 	.string	"Build cuda_13.0.r13.0/compiler.36424714_0"
        /*0030*/ 	.string	"-arch sm_100 -m 64 "



//--------------------- .note.nv.cuinfo           --------------------------
	.section	.note.nv.cuinfo,"",@"SHT_NOTE"
	.sectionflags	@"SHF_NOTE_NV_CUINFO"
        /*0018*/ 	.short	0x0002
        /*001a*/ 	.short	0x0064
        /*001c*/ 	.short	0x0082
	.zero		2


//--------------------- .nv.info                  --------------------------
	.section	.nv.info,"",@"SHT_CUDA_INFO"
	.align	4


	//----- nvinfo : EIATTR_REGCOUNT
	.align		4
        /*0000*/ 	.byte	0x04, 0x2f
        /*0002*/ 	.short	(.L_41 - .L_40)
	.align		4
.L_40:
        /*0004*/ 	.word	index@(_Z6my_subPdS_S_i)
        /*0008*/ 	.word	0x00000010


	//----- nvinfo : EIATTR_FRAME_SIZE
	.align		4
.L_41:
        /*000c*/ 	.byte	0x04, 0x11
        /*000e*/ 	.short	(.L_43 - .L_42)
	.align		4
.L_42:
        /*0010*/ 	.word	index@(_Z6my_subPdS_S_i)
        /*0014*/ 	.word	0x00000000


	//----- nvinfo : EIATTR_REGCOUNT
	.align		4
.L_43:
        /*0018*/ 	.byte	0x04, 0x2f
        /*001a*/ 	.short	(.L_45 - .L_44)
	.align		4
.L_44:
        /*001c*/ 	.word	index@(_Z6updatePdS_i)
        /*0020*/ 	.word	0x00000010


	//----- nvinfo : EIATTR_FRAME_SIZE
	.align		4
.L_45:
        /*0024*/ 	.byte	0x04, 0x11
        /*0026*/ 	.short	(.L_47 - .L_46)
	.align		4
.L_46:
        /*0028*/ 	.word	index@(_Z6updatePdS_i)
        /*002c*/ 	.word	0x00000000


	//----- nvinfo : EIATTR_REGCOUNT
	.align		4
.L_47:
        /*0030*/ 	.byte	0x04, 0x2f
        /*0032*/ 	.short	(.L_49 - .L_48)
	.align		4
.L_48:
        /*0034*/ 	.word	index@(_Z4fillPdS_i)
        /*0038*/ 	.word	0x00000020


	//----- nvinfo : EIATTR_FRAME_SIZE
	.align		4
.L_49:
        /*003c*/ 	.byte	0x04, 0x11
        /*003e*/ 	.short	(.L_51 - .L_50)
	.align		4
.L_50:
        /*0040*/ 	.word	index@($__internal_0_$__cuda_sm20_div_rn_f64_full)
        /*0044*/ 	.word	0x00000000


	//----- nvinfo : EIATTR_FRAME_SIZE
	.align		4
.L_51:
        /*0048*/ 	.byte	0x04, 0x11
        /*004a*/ 	.short	(.L_53 - .L_52)
	.align		4
.L_52:
        /*004c*/ 	.word	index@(_Z4fillPdS_i)
        /*0050*/ 	.word	0x00000000


	//----- nvinfo : EIATTR_REGCOUNT
	.align		4
.L_53:
        /*0054*/ 	.byte	0x04, 0x2f
        /*0056*/ 	.short	(.L_55 - .L_54)
	.align		4
.L_54:
        /*0058*/ 	.word	index@(_ZN3cub18CUB_300001_SM_10006detail11EmptyKernelIvEEvv)
        /*005c*/ 	.word	0x00000004


	//----- nvinfo : EIATTR_FRAME_SIZE
	.align		4
.L_55:
        /*0060*/ 	.byte	0x04, 0x11
        /*0062*/ 	.short	(.L_57 - .L_56)
	.align		4
.L_56:
        /*0064*/ 	.word	index@(_ZN3cub18CUB_300001_SM_10006detail11EmptyKernelIvEEvv)
        /*0068*/ 	.word	0x00000000


	//----- nvinfo : EIATTR_REGCOUNT
	.align		4
.L_57:
        /*006c*/ 	.byte	0x04, 0x2f
        /*006e*/ 	.short	(.L_59 - .L_58)
	.align		4
.L_58:
        /*0070*/ 	.word	index@(_ZN3cub18CUB_300001_SM_10006detail6reduce28DeviceReduceSingleTileKernelINS2_10policy_hubIdyN4cuda3__47maximumIvEEE10Policy1000EPdSB_yS8_ddNS5_3std3__410__identityEEEvT0_T1_T2_T3_T4_T6_)
        /*0074*/ 	.word	0x00000030


	//----- nvinfo : EIATTR_FRAME_SIZE
	.align		4
.L_59:
        /*0078*/ 	.byte	0x04, 0x11
        /*007a*/ 	.short	(.L_61 - .L_60)
	.align		4
.L_60:
        /*007c*/ 	.word	index@(_ZN3cub18CUB_300001_SM_10006detail6reduce28DeviceReduceSingleTileKernelINS2_10policy_hubIdyN4cuda3__47maximumIvEEE10Policy1000EPdSB_yS8_ddNS5_3std3__410__identityEEEvT0_T1_T2_T3_T4_T6_)
        /*0080*/ 	.word	0x00000000


	//----- nvinfo : EIATTR_REGCOUNT
	.align		4
.L_61:
        /*0084*/ 	.byte	0x04, 0x2f
        /*0086*/ 	.short	(.L_63 - .L_62)
	.align		4
.L_62:
        /*0088*/ 	.word	index@(_ZN3cub18CUB_300001_SM_10006detail6reduce18DeviceReduceKernelINS2_10policy_hubIdyN4cuda3__47maximumIvEEE10Policy1000EPdyS8_dNS5_3std3__410__identityEEEvT0_PT3_T1_NS0_13GridEvenShareISI_EET2_T4_)
        /*008c*/ 	.word	0x0000001f


	//----- nvinfo : EIATTR_FRAME_SIZE
	.align		4
.L_63:
        /*0090*/ 	.byte	0x04, 0x11
        /*0092*/ 	.short	(.L_65 - .L_64)
	.align		4
.L_64:
        /*0094*/ 	.word	index@(_ZN3cub18CUB_300001_SM_10006detail6reduce18DeviceReduceKernelINS2_10policy_hubIdyN4cuda3__47maximumIvEEE10Policy1000EPdyS8_dNS5_3std3__410__identityEEEvT0_PT3_T1_NS0_13GridEvenShareISI_EET2_T4_)
        /*0098*/ 	.word	0x00000000


	//----- nvinfo : EIATTR_REGCOUNT
	.align		4
.L_65:
        /*009c*/ 	.byte	0x04, 0x2f
        /*009e*/ 	.short	(.L_67 - .L_66)
	.align		4
.L_66:
        /*00a0*/ 	.word	index@(_ZN3cub18CUB_300001_SM_10006detail6reduce28DeviceReduceSingleTileKernelINS2_10policy_hubIdyN4cuda3__47maximumIvEEE10Policy1000EPdSB_iS8_ddNS5_3std3__410__identityEEEvT0_T1_T2_T3_T4_T6_)
        /*00a4*/ 	.word	0x00000030


	//----- nvinfo : EIATTR_FRAME_SIZE
	.align		4
.L_67:
        /*00a8*/ 	.byte	0x04, 0x11
        /*00aa*/ 	.short	(.L_69 - .L_68)
	.align		4
.L_68:
        /*00ac*/ 	.word	index@(_ZN3cub18CUB_300001_SM_10006detail6reduce28DeviceReduceSingleTileKernelINS2_10policy_hubIdyN4cuda3__47maximumIvEEE10Policy1000EPdSB_iS8_ddNS5_3std3__410__identityEEEvT0_T1_T2_T3_T4_T6_)
        /*00b0*/ 	.word	0x00000000


	//----- nvinfo : EIATTR_MIN_STACK_SIZE
	.align		4
.L_69:
        /*00b4*/ 	.byte	0x04, 0x12
        /*00b6*/ 	.short	(.L_71 - .L_70)
	.align		4
.L_70:
        /*00b8*/ 	.word	index@(_ZN3cub18CUB_300001_SM_10006detail6reduce28DeviceReduceSingleTileKernelINS2_10policy_hubIdyN4cuda3__47maximumIvEEE10Policy1000EPdSB_iS8_ddNS5_3std3__410__identityEEEvT0_T1_T2_T3_T4_T6_)
        /*00bc*/ 	.word	0x00000000


	//----- nvinfo : EIATTR_MIN_STACK_SIZE
	.align		4
.L_71:
        /*00c0*/ 	.byte	0x04, 0x12
        /*00c2*/ 	.short	(.L_73 - .L_72)
	.align		4
.L_72:
        /*00c4*/ 	.word	index@(_ZN3cub18CUB_300001_SM_10006detail6reduce18DeviceReduceKernelINS2_10policy_hubIdyN4cuda3__47maximumIvEEE10Policy1000EPdyS8_dNS5_3std3__410__identityEEEvT0_PT3_T1_NS0_13GridEvenShareISI_EET2_T4_)
        /*00c8*/ 	.word	0x00000000


	//----- nvinfo : EIATTR_MIN_STACK_SIZE
	.align		4
.L_73:
        /*00cc*/ 	.byte	0x04, 0x12
        /*00ce*/ 	.short	(.L_75 - .L_74)
	.align		4
.L_74:
        /*00d0*/ 	.word	index@(_ZN3cub18CUB_300001_SM_10006detail6reduce28DeviceReduceSingleTileKernelINS2_10policy_hubIdyN4cuda3__47maximumIvEEE10Policy1000EPdSB_yS8_ddNS5_3std3__410__identityEEEvT0_T1_T2_T3_T4_T6_)
        /*00d4*/ 	.word	0x00000000


	//----- nvinfo : EIATTR_MIN_STACK_SIZE
	.align		4
.L_75:
        /*00d8*/ 	.byte	0x04, 0x12
        /*00da*/ 	.short	(.L_77 - .L_76)
	.align		4
.L_76:
        /*00dc*/ 	.word	index@(_ZN3cub18CUB_300001_SM_10006detail11EmptyKernelIvEEvv)
        /*00e0*/ 	.word	0x00000000


	//----- nvinfo : EIATTR_MIN_STACK_SIZE
	.align		4
.L_77:
        /*00e4*/ 	.byte	0x04, 0x12
        /*00e6*/ 	.short	(.L_79 - .L_78)
	.align		4
.L_78:
        /*00e8*/ 	.word	index@(_Z4fillPdS_i)
        /*00ec*/ 	.word	0x00000000


	//----- nvinfo : EIATTR_MIN_STACK_SIZE
	.align		4
.L_79:
        /*00f0*/ 	.byte	0x04, 0x12
        /*00f2*/ 	.short	(.L_81 - .L_80)
	.align		4
.L_80:
        /*00f4*/ 	.word	index@(_Z6updatePdS_i)
        /*00f8*/ 	.word	0x00000000


	//----- nvinfo : EIATTR_MIN_STACK_SIZE
	.align		4
.L_81:
        /*00fc*/ 	.byte	0x04, 0x12
        /*00fe*/ 	.short	(.L_83 - .L_82)
	.align		4
.L_82:
        /*0100*/ 	.word	index@(_Z6my_subPdS_S_i)
        /*0104*/ 	.word	0x00000000
.L_83:


//--------------------- .nv.compat                --------------------------
	.section	.nv.compat,"",@"SHT_CUDA_COMPAT_INFO"
	.align	4
        /*0000*/ 	.byte	0x02, 0x09, 0x00, 0x00, 0x02, 0x02, 0x01, 0x00, 0x02, 0x05, 0x05, 0x00, 0x03, 0x07, 0x01, 0x01
        /*0010*/ 	.byte	0x02, 0x03, 0x00, 0x00, 0x02, 0x06, 0x01, 0x00, 0x04, 0x0b, 0x08, 0x00, 0x01, 0x00, 0x00, 0x00
        /*0020*/ 	.byte	0x00, 0x00, 0x00, 0x00


//--------------------- .nv.info._ZN3cub18CUB_300001_SM_10006detail6reduce28DeviceReduceSingleTileKernelINS2_10policy_hubIdyN4cuda3__47maximumIvEEE10Policy1000EPdSB_iS8_ddNS5_3std3__410__identityEEEvT0_T1_T2_T3_T4_T6_ --------------------------
	.section	.nv.info._ZN3cub18CUB_300001_SM_10006detail6reduce28DeviceReduceSingleTileKernelINS2_10policy_hubIdyN4cuda3__47maximumIvEEE10Policy1000EPdSB_iS8_ddNS5_3std3__410__identityEEEvT0_T1_T2_T3_T4_T6_,"",@"SHT_CUDA_INFO"
	.sectionflags	@""
	.align	4


	//----- nvinfo : EIATTR_CUDA_API_VERSION
	.align		4
        /*0000*/ 	.byte	0x04, 0x37
        /*0002*/ 	.short	(.L_85 - .L_84)
.L_84:
        /*0004*/ 	.word	0x00000082


	//----- nvinfo : EIATTR_KPARAM_INFO
	.align		4
.L_85:
        /*0008*/ 	.byte	0x04, 0x17
        /*000a*/ 	.short	(.L_87 - .L_86)
.L_86:
        /*000c*/ 	.word	0x00000000
        /*0010*/ 	.short	0x0005
        /*0012*/ 	.short	0x0020
        /*0014*/ 	.byte	0x00, 0xf0, 0x05, 0x00


	//----- nvinfo : EIATTR_KPARAM_INFO
	.align		4
.L_87:
        /*0018*/ 	.byte	0x04, 0x17
        /*001a*/ 	.short	(.L_89 - .L_88)
.L_88:
        /*001c*/ 	.word	0x00000000
        /*0020*/ 	.short	0x0004
        /*0022*/ 	.short	0x0018
        /*0024*/ 	.byte	0x00, 0xf0, 0x21, 0x00


	//----- nvinfo : EIATTR_KPARAM_INFO
	.align		4
.L_89:
        /*0028*/ 	.byte	0x04, 0x17
        /*002a*/ 	.short	(.L_91 - .L_90)
.L_90:
        /*002c*/ 	.word	0x00000000
        /*0030*/ 	.short	0x0003
        /*0032*/ 	.short	0x0014
        /*0034*/ 	.byte	0x00, 0xf0, 0x05, 0x00


	//----- nvinfo : EIATTR_KPARAM_INFO
	.align		4
.L_91:
        /*0038*/ 	.byte	0x04, 0x17
        /*003a*/ 	.short	(.L_93 - .L_92)
.L_92:
        /*003c*/ 	.word	0x00000000
        /*0040*/ 	.short	0x0002
        /*0042*/ 	.short	0x0010
        /*0044*/ 	.byte	0x00, 0xf0, 0x11, 0x00


	//----- nvinfo : EIATTR_KPARAM_INFO
	.align		4
.L_93:
        /*0048*/ 	.byte	0x04, 0x17
        /*004a*/ 	.short	(.L_95 - .L_94)
.L_94:
        /*004c*/ 	.word	0x00000000
        /*0050*/ 	.short	0x0001
        /*0052*/ 	.short	0x0008
        /*0054*/ 	.byte	0x00, 0xf5, 0x21, 0x00


	//----- nvinfo : EIATTR_KPARAM_INFO
	.align		4
.L_95:
        /*0058*/ 	.byte	0x04, 0x17
        /*005a*/ 	.short	(.L_97 - .L_96)
.L_96:
        /*005c*/ 	.word	0x00000000
        /*0060*/ 	.short	0x0000
        /*0062*/ 	.short	0x0000
        /*0064*/ 	.byte	0x00, 0xf5, 0x21, 0x00


	//----- nvinfo : EIATTR_SPARSE_MMA_MASK
	.align		4
.L_97:
        /*0068*/ 	.byte	0x03, 0x50
        /*006a*/ 	.short	0x0000


	//----- nvinfo : EIATTR_MAXREG_COUNT
	.align		4
        /*006c*/ 	.byte	0x03, 0x1b
        /*006e*/ 	.short	0x00ff


	//----- nvinfo : EIATTR_NUM_BARRIERS
	.align		4
        /*0070*/ 	.byte	0x02, 0x4c
        /*0072*/ 	.byte	0x01
	.zero		1


	//----- nvinfo : EIATTR_MERCURY_ISA_VERSION
	.align		4
        /*0074*/ 	.byte	0x03, 0x5f
        /*0076*/ 	.short	0x0101


	//----- nvinfo : EIATTR_COOP_GROUP_MASK_REGIDS
	.align		4
        /*0078*/ 	.byte	0x04, 0x29
        /*007a*/ 	.short	(.L_99 - .L_98)


	//   ....[0]....
.L_98:
        /*007c*/ 	.word	0xffffffff


	//   ....[1]....
        /*0080*/ 	.word	0xffffffff


	//   ....[2]....
        /*0084*/ 	.word	0xffffffff


	//   ....[3]....
        /*0088*/ 	.word	0xffffffff


	//   ....[4]....
        /*008c*/ 	.word	0xffffffff


	//   ....[5]....
        /*0090*/ 	.word	0xffffffff


	//   ....[6]....
        /*0094*/ 	.word	0xffffffff


	//   ....[7]....
        /*0098*/ 	.word	0xffffffff


	//   ....[8]....
        /*009c*/ 	.word	0xffffffff


	//   ....[9]....
        /*00a0*/ 	.word	0xffffffff


	//   ....[10]....
        /*00a4*/ 	.word	0xffffffff


	//   ....[11]....
        /*00a8*/ 	.word	0xffffffff


	//   ....[12]....
        /*00ac*/ 	.word	0xffffffff


	//   ....[13]....
        /*00b0*/ 	.word	0xffffffff


	//   ....[14]....
        /*00b4*/ 	.word	0xffffffff


	//   ....[15]....
        /*00b8*/ 	.word	0xffffffff


	//   ....[16]....
        /*00bc*/ 	.word	0xffffffff


	//   ....[17]....
        /*00c0*/ 	.word	0xffffffff


	//   ....[18]....
        /*00c4*/ 	.word	0xffffffff


	//   ....[19]....
        /*00c8*/ 	.word	0xffffffff


	//   ....[20]....
        /*00cc*/ 	.word	0xffffffff


	//   ....[21]....
        /*00d0*/ 	.word	0xffffffff


	//   ....[22]....
        /*00d4*/ 	.word	0xffffffff


	//   ....[23]....
        /*00d8*/ 	.word	0xffffffff


	//   ....[24]....
        /*00dc*/ 	.word	0xffffffff


	//   ....[25]....
        /*00e0*/ 	.word	0xffffffff


	//   ....[26]....
        /*00e4*/ 	.word	0xffffffff


	//   ....[27]....
        /*00e8*/ 	.word	0xffffffff


	//   ....[28]....
        /*00ec*/ 	.word	0xffffffff


	//   ....[29]....
        /*00f0*/ 	.word	0xffffffff


	//   ....[30]....
        /*00f4*/ 	.word	0xffffffff


	//   ....[31]....
        /*00f8*/ 	.word	0xffffffff


	//   ....[32]....
        /*00fc*/ 	.word	0xffffffff


	//   ....[33]....
        /*0100*/ 	.word	0xffffffff


	//   ....[34]....
        /*0104*/ 	.word	0xffffffff


	//   ....[35]....
        /*0108*/ 	.word	0xffffffff


	//   ....[36]....
        /*010c*/ 	.word	0xffffffff


	//   ....[37]....
        /*0110*/ 	.word	0xffffffff


	//   ....[38]....
        /*0114*/ 	.word	0xffffffff


	//   ....[39]....
        /*0118*/ 	.word	0xffffffff


	//   ....[40]....
        /*011c*/ 	.word	0xffffffff


	//   ....[41]....
        /*0120*/ 	.word	0xffffffff


	//   ....[42]....
        /*0124*/ 	.word	0xffffffff


	//   ....[43]....
        /*0128*/ 	.word	0xffffffff


	//   ....[44]....
        /*012c*/ 	.word	0xffffffff


	//   ....[45]....
        /*0130*/ 	.word	0xffffffff


	//   ....[46]....
        /*0134*/ 	.word	0xffffffff


	//   ....[47]....
        /*0138*/ 	.word	0xffffffff


	//   ....[48]....
        /*013c*/ 	.word	0xffffffff


	//   ....[49]....
        /*0140*/ 	.word	0xffffffff


	//   ....[50]....
        /*0144*/ 	.word	0xffffffff


	//   ....[51]....
        /*0148*/ 	.word	0xffffffff


	//   ....[52]....
        /*014c*/ 	.word	0xffffffff


	//   ....[53]....
        /*0150*/ 	.word	0xffffffff


	//   ....[54]....
        /*0154*/ 	.word	0xffffffff


	//   ....[55]....
        /*0158*/ 	.word	0xffffffff


	//   ....[56]....
        /*015c*/ 	.word	0xffffffff


	//   ....[57]....
        /*0160*/ 	.word	0xffffffff


	//   ....[58]....
        /*0164*/ 	.word	0xffffffff


	//   ....[59]....
        /*0168*/ 	.word	0xffffffff


	//----- nvinfo : EIATTR_COOP_GROUP_INSTR_OFFSETS
	.align		4
.L_99:
        /*016c*/ 	.byte	0x04, 0x28
        /*016e*/ 	.short	(.L_101 - .L_100)


	//   ....[0]....
.L_100:
        /*0170*/ 	.word	0x00000d30


	//   ....[1]....
        /*0174*/ 	.word	0x00000d40


	//   ....[2]....
        /*0178*/ 	.word	0x00000dd0


	//   ....[3]....
        /*017c*/ 	.word	0x00000e10


	//   ....[4]....
        /*0180*/ 	.word	0x00000e80


	//   ....[5]....
        /*0184*/ 	.word	0x00000ea0


	//   ....[6]....
        /*0188*/ 	.word	0x00000ef0


	//   ....[7]....
        /*018c*/ 	.word	0x00000f10


	//   ....[8]....
        /*0190*/ 	.word	0x00000f60


	//   ....[9]....
        /*0194*/ 	.word	0x00000f80


	//   ....[10]....
        /*0198*/ 	.word	0x00001280


	//   ....[11]....
        /*019c*/ 	.word	0x00001290


	//   ....[12]....
        /*01a0*/ 	.word	0x00001320


	//   ....[13]....
        /*01a4*/ 	.word	0x00001350


	//   ....[14]....
        /*01a8*/ 	.word	0x000013b0


	//   ....[15]....
        /*01ac*/ 	.word	0x000013e0


	//   ....[16]....
        /*01b0*/ 	.word	0x00001440


	//   ....[17]....
        /*01b4*/ 	.word	0x00001480


	//   ....[18]....
        /*01b8*/ 	.word	0x000014f0


	//   ....[19]....
        /*01bc*/ 	.word	0x00001530


	//   ....[20]....
        /*01c0*/ 	.word	0x00002960


	//   ....[21]....
        /*01c4*/ 	.word	0x00002970


	//   ....[22]....
        /*01c8*/ 	.word	0x00002a00


	//   ....[23]....
        /*01cc*/ 	.word	0x00002a30


	//   ....[24]....
        /*01d0*/ 	.word	0x00002aa0


	//   ....[25]....
        /*01d4*/ 	.word	0x00002ac0


	//   ....[26]....
        /*01d8*/ 	.word	0x00002b20


	//   ....[27]....
        /*01dc*/ 	.word	0x00002b30


	//   ....[28]....
        /*01e0*/ 	.word	0x00002b80


	//   ....[29]....
        /*01e4*/ 	.word	0x00002b90


	//   ....[30]....
        /*01e8*/ 	.word	0x00003a20


	//   ....[31]....
        /*01ec*/ 	.word	0x00003a30


	//   ....[32]....
        /*01f0*/ 	.word	0x00003ac0


	//   ....[33]....
        /*01f4*/ 	.word	0x00003b00


	//   ....[34]....
        /*01f8*/ 	.word	0x00003b80


	//   ....[35]....
        /*01fc*/ 	.word	0x00003bc0


	//   ....[36]....
        /*0200*/ 	.word	0x00003c20


	//   ....[37]....
        /*0204*/ 	.word	0x00003c50


	//   ....[38]....
        /*0208*/ 	.word	0x00003ca0


	//   ....[39]....
        /*020c*/ 	.word	0x00003cd0


	//   ....[40]....
        /*0210*/ 	.word	0x00003fb0


	//   ....[41]....
        /*0214*/ 	.word	0x00003fc0


	//   ....[42]....
        /*0218*/ 	.word	0x00004050


	//   ....[43]....
        /*021c*/ 	.word	0x00004080


	//   ....[44]....
        /*0220*/ 	.word	0x000040d0


	//   ....[45]....
        /*0224*/ 	.word	0x00004100


	//   ....[46]....
        /*0228*/ 	.word	0x00004170


	//   ....[47]....
        /*022c*/ 	.word	0x000041b0


	//   ....[48]....
        /*0230*/ 	.word	0x00004220


	//   ....[49]....
        /*0234*/ 	.word	0x00004250


	//   ....[50]....
        /*0238*/ 	.word	0x00005700


	//   ....[51]....
        /*023c*/ 	.word	0x00005710


	//   ....[52]....
        /*0240*/ 	.word	0x000057a0


	//   ....[53]....
        /*0244*/ 	.word	0x000057e0


	//   ....[54]....
        /*0248*/ 	.word	0x00005860


	//   ....[55]....
        /*024c*/ 	.word	0x000058a0


	//   ....[56]....
        /*0250*/ 	.word	0x00005900


	//   ....[57]....
        /*0254*/ 	.word	0x00005930


	//   ....[58]....
        /*0258*/ 	.word	0x00005980


	//   ....[59]....
        /*025c*/ 	.word	0x000059b0


	//----- nvinfo : EIATTR_VRC_CTA_INIT_COUNT
	.align		4
.L_101:
        /*0260*/ 	.byte	0x02, 0x4a
	.zero		1
	.zero		1


	//----- nvinfo : EIATTR_EXIT_INSTR_OFFSETS
	.align		4
        /*0264*/ 	.byte	0x04, 0x1c
        /*0266*/ 	.short	(.L_103 - .L_102)


	//   ....[0]....
.L_102:
        /*0268*/ 	.word	0x00000080


	//   ....[1]....
        /*026c*/ 	.word	0x000000c0


	//   ....[2]....
        /*0270*/ 	.word	0x00005c20


	//   ....[3]....
        /*0274*/ 	.word	0x00005ca0


	//----- nvinfo : EIATTR_MAX_THREADS
	.align		4
.L_103:
        /*0278*/ 	.byte	0x04, 0x05
        /*027a*/ 	.short	(.L_105 - .L_104)
.L_104:
        /*027c*/ 	.word	0x00000100
        /*0280*/ 	.word	0x00000001
        /*0284*/ 	.word	0x00000001


	//----- nvinfo : EIATTR_CRS_STACK_SIZE
	.align		4
.L_105:
        /*0288*/ 	.byte	0x04, 0x1e
        /*028a*/ 	.short	(.L_107 - .L_106)
.L_106:
        /*028c*/ 	.word	0x00000000


	//----- nvinfo : EIATTR_CBANK_PARAM_SIZE
	.align		4
.L_107:
        /*0290*/ 	.byte	0x03, 0x19
        /*0292*/ 	.short	0x0021


	//----- nvinfo : EIATTR_PARAM_CBANK
	.align		4
        /*0294*/ 	.byte	0x04, 0x0a
        /*0296*/ 	.short	(.L_109 - .L_108)
	.align		4
.L_108:
        /*0298*/ 	.word	index@(.nv.constant0._ZN3cub18CUB_300001_SM_10006detail6reduce28DeviceReduceSingleTileKernelINS2_10policy_hubIdyN4cuda3__47maximumIvEEE10Policy1000EPdSB_iS8_ddNS5_3std3__410__identityEEEvT0_T1_T2_T3_T4_T6_)
        /*029c*/ 	.short	0x0380
        /*029e*/ 	.short	0x0021


	//----- nvinfo : EIATTR_SW_WAR
	.align		4
.L_109:
        /*02a0*/ 	.byte	0x04, 0x36
        /*02a2*/ 	.short	(.L_111 - .L_110)
.L_110:
        /*02a4*/ 	.word	0x00000008
.L_111:


//--------------------- .nv.info._ZN3cub18CUB_300001_SM_10006detail6reduce18DeviceReduceKernelINS2_10policy_hubIdyN4cuda3__47maximumIvEEE10Policy1000EPdyS8_dNS5_3std3__410__identityEEEvT0_PT3_T1_NS0_13GridEvenShareISI_EET2_T4_ --------------------------
	.section	.nv.info._ZN3cub18CUB_300001_SM_10006detail6reduce18DeviceReduceKernelINS2_10policy_hubIdyN4cuda3__47maximumIvEEE10Policy1000EPdyS8_dNS5_3std3__410__identityEEEvT0_PT3_T1_NS0_13GridEvenShareISI_EET2_T4_,"",@"SHT_CUDA_INFO"
	.sectionflags	@""
	.align	4


	//----- nvinfo : EIATTR_CUDA_API_VERSION
	.align		4
        /*0000*/ 	.byte	0x04, 0x37
        /*0002*/ 	.short	(.L_113 - .L_112)
.L_112:
        /*0004*/ 	.word	0x00000082


	//----- nvinfo : EIATTR_KPARAM_INFO
	.align		4
.L_113:
        /*0008*/ 	.byte	0x04, 0x17
        /*000a*/ 	.short	(.L_115 - .L_114)
.L_114:
        /*000c*/ 	.word	0x00000000
        /*0010*/ 	.short	0x0005
        /*0012*/ 	.short	0x0061
        /*0014*/ 	.byte	0x00, 0xf0, 0x05, 0x00


	//----- nvinfo : EIATTR_KPARAM_INFO
	.align		4
.L_115:
        /*0018*/ 	.byte	0x04, 0x17
        /*001a*/ 	.short	(.L_117 - .L_116)
.L_116:
        /*001c*/ 	.word	0x00000000
        /*0020*/ 	.short	0x0004
        /*0022*/ 	.short	0x0060
        /*0024*/ 	.byte	0x00, 0xf0, 0x05, 0x00


	//----- nvinfo : EIATTR_KPARAM_INFO
	.align		4
.L_117:
        /*0028*/ 	.byte	0x04, 0x17
        /*002a*/ 	.short	(.L_119 - .L_118)
.L_118:
        /*002c*/ 	.word	0x00000000
        /*0030*/ 	.short	0x0003
        /*0032*/ 	.short	0x0018
        /*0034*/ 	.byte	0x00, 0xf0, 0x21, 0x01


	//----- nvinfo : EIATTR_KPARAM_INFO
	.align		4
.L_119:
        /*0038*/ 	.byte	0x04, 0x17
        /*003a*/ 	.short	(.L_121 - .L_120)
.L_120:
        /*003c*/ 	.word	0x00000000
        /*0040*/ 	.short	0x0002
        /*0042*/ 	.short	0x0010
        /*0044*/ 	.byte	0x00, 0xf0, 0x21, 0x00


	//----- nvinfo : EIATTR_KPARAM_INFO
	.align		4
.L_121:
        /*0048*/ 	.byte	0x04, 0x17
        /*004a*/ 	.short	(.L_123 - .L_122)
.L_122:
        /*004c*/ 	.word	0x00000000
        /*0050*/ 	.short	0x0001
        /*0052*/ 	.short	0x0008
        /*0054*/ 	.byte	0x00, 0xf5, 0x21, 0x00


	//----- nvinfo : EIATTR_KPARAM_INFO
	.align		4
.L_123:
        /*0058*/ 	.byte	0x04, 0x17
        /*005a*/ 	.short	(.L_125 - .L_124)
.L_124:
        /*005c*/ 	.word	0x00000000
        /*0060*/ 	.short	0x0000
        /*0062*/ 	.short	0x0000
        /*0064*/ 	.byte	0x00, 0xf5, 0x21, 0x00


	//----- nvinfo : EIATTR_SPARSE_MMA_MASK
	.align		4
.L_125:
        /*0068*/ 	.byte	0x03, 0x50
        /*006a*/ 	.short	0x0000


	//----- nvinfo : EIATTR_MAXREG_COUNT
	.align		4
        /*006c*/ 	.byte	0x03, 0x1b
        /*006e*/ 	.short	0x00ff


	//----- nvinfo : EIATTR_NUM_BARRIERS
	.align		4
        /*0070*/ 	.byte	0x02, 0x4c
        /*0072*/ 	.byte	0x01
	.zero		1


	//----- nvinfo : EIATTR_MERCURY_ISA_VERSION
	.align		4
        /*0074*/ 	.byte	0x03, 0x5f
        /*0076*/ 	.short	0x0101


	//----- nvinfo : EIATTR_COOP_GROUP_MASK_REGIDS
	.align		4
        /*0078*/ 	.byte	0x04, 0x29
        /*007a*/ 	.short	(.L_127 - .L_126)


	//   ....[0]....
.L_126:
        /*007c*/ 	.word	0xffffffff


	//   ....[1]....
        /*0080*/ 	.word	0xffffffff


	//   ....[2]....
        /*0084*/ 	.word	0xffffffff


	//   ....[3]....
        /*0088*/ 	.word	0xffffffff


	//   ....[4]....
        /*008c*/ 	.word	0xffffffff


	//   ....[5]....
        /*0090*/ 	.word	0xffffffff


	//   ....[6]....
        /*0094*/ 	.word	0xffffffff


	//   ....[7]....
        /*0098*/ 	.word	0xffffffff


	//   ....[8]....
        /*009c*/ 	.word	0xffffffff


	//   ....[9]....
        /*00a0*/ 	.word	0xffffffff


	//   ....[10]....
        /*00a4*/ 	.word	0xffffffff


	//   ....[11]....
        /*00a8*/ 	.word	0xffffffff


	//   ....[12]....
        /*00ac*/ 	.word	0xffffffff


	//   ....[13]....
        /*00b0*/ 	.word	0xffffffff


	//   ....[14]....
        /*00b4*/ 	.word	0xffffffff


	//   ....[15]....
        /*00b8*/ 	.word	0xffffffff


	//   ....[16]....
        /*00bc*/ 	.word	0xffffffff


	//   ....[17]....
        /*00c0*/ 	.word	0xffffffff


	//   ....[18]....
        /*00c4*/ 	.word	0xffffffff


	//   ....[19]....
        /*00c8*/ 	.word	0xffffffff


	//   ....[20]....
        /*00cc*/ 	.word	0xffffffff


	//   ....[21]....
        /*00d0*/ 	.word	0xffffffff


	//   ....[22]....
        /*00d4*/ 	.word	0xffffffff


	//   ....[23]....
        /*00d8*/ 	.word	0xffffffff


	//   ....[24]....
        /*00dc*/ 	.word	0xffffffff


	//   ....[25]....
        /*00e0*/ 	.word	0xffffffff


	//   ....[26]....
        /*00e4*/ 	.word	0xffffffff


	//   ....[27]....
        /*00e8*/ 	.word	0xffffffff


	//   ....[28]....
        /*00ec*/ 	.word	0xffffffff


	//   ....[29]....
        /*00f0*/ 	.word	0xffffffff


	//   ....[30]....
        /*00f4*/ 	.word	0xffffffff


	//   ....[31]....
        /*00f8*/ 	.word	0xffffffff


	//   ....[32]....
        /*00fc*/ 	.word	0xffffffff


	//   ....[33]....
        /*0100*/ 	.word	0xffffffff


	//   ....[34]....
        /*0104*/ 	.word	0xffffffff


	//   ....[35]....
        /*0108*/ 	.word	0xffffffff


	//   ....[36]....
        /*010c*/ 	.word	0xffffffff


	//   ....[37]....
        /*0110*/ 	.word	0xffffffff


	//   ....[38]....
        /*0114*/ 	.word	0xffffffff


	//   ....[39]....
        /*0118*/ 	.word	0xffffffff


	//   ....[40]....
        /*011c*/ 	.word	0xffffffff


	//   ....[41]....
        /*0120*/ 	.word	0xffffffff


	//   ....[42]....
        /*0124*/ 	.word	0xffffffff


	//   ....[43]....
        /*0128*/ 	.word	0xffffffff


	//   ....[44]....
        /*012c*/ 	.word	0xffffffff


	//   ....[45]....
        /*0130*/ 	.word	0xffffffff


	//   ....[46]....
        /*0134*/ 	.word	0xffffffff


	//   ....[47]....
        /*0138*/ 	.word	0xffffffff


	//   ....[48]....
        /*013c*/ 	.word	0xffffffff


	//   ....[49]....
        /*0140*/ 	.word	0xffffffff


	//   ....[50]....
        /*0144*/ 	.word	0xffffffff


	//   ....[51]....
        /*0148*/ 	.word	0xffffffff


	//   ....[52]....
        /*014c*/ 	.word	0xffffffff


	//   ....[53]....
        /*0150*/ 	.word	0xffffffff


	//   ....[54]....
        /*0154*/ 	.word	0xffffffff


	//   ....[55]....
        /*0158*/ 	.word	0xffffffff


	//   ....[56]....
        /*015c*/ 	.word	0xffffffff


	//   ....[57]....
        /*0160*/ 	.word	0xffffffff


	//   ....[58]....
        /*0164*/ 	.word	0xffffffff


	//   ....[59]....
        /*0168*/ 	.word	0xffffffff


	//----- nvinfo : EIATTR_COOP_GROUP_INSTR_OFFSETS
	.align		4
.L_127:
        /*016c*/ 	.byte	0x04, 0x28
        /*016e*/ 	.short	(.L_129 - .L_128)


	//   ....[0]....
.L_128:
        /*0170*/ 	.word	0x00000eb0


	//   ....[1]....
        /*0174*/ 	.word	0x00000ec0


	//   ....[2]....
        /*0178*/ 	.word	0x00000f50


	//   ....[3]....
        /*017c*/ 	.word	0x00000f80


	//   ....[4]....
        /*0180*/ 	.word	0x00000ff0


	//   ....[5]....
        /*0184*/ 	.word	0x00001010


	//   ....[6]....
        /*0188*/ 	.word	0x00001070


	//   ....[7]....
        /*018c*/ 	.word	0x00001080


	//   ....[8]....
        /*0190*/ 	.word	0x000010d0


	//   ....[9]....
        /*0194*/ 	.word	0x000010e0


	//   ....[10]....
        /*0198*/ 	.word	0x000013c0


	//   ....[11]....
        /*019c*/ 	.word	0x000013d0


	//   ....[12]....
        /*01a0*/ 	.word	0x00001460


	//   ....[13]....
        /*01a4*/ 	.word	0x00001480


	//   ....[14]....
        /*01a8*/ 	.word	0x000014e0


	//   ....[15]....
        /*01ac*/ 	.word	0x00001500


	//   ....[16]....
        /*01b0*/ 	.word	0x00001560


	//   ....[17]....
        /*01b4*/ 	.word	0x00001590


	//   ....[18]....
        /*01b8*/ 	.word	0x00001610


	//   ....[19]....
        /*01bc*/ 	.word	0x00001630


	//   ....[20]....
        /*01c0*/ 	.word	0x00002c70


	//   ....[21]....
        /*01c4*/ 	.word	0x00002c80


	//   ....[22]....
        /*01c8*/ 	.word	0x00002d20


	//   ....[23]....
        /*01cc*/ 	.word	0x00002d50


	//   ....[24]....
        /*01d0*/ 	.word	0x00002db0


	//   ....[25]....
        /*01d4*/ 	.word	0x00002de0


	//   ....[26]....
        /*01d8*/ 	.word	0x00002e30


	//   ....[27]....
        /*01dc*/ 	.word	0x00002e50


	//   ....[28]....
        /*01e0*/ 	.word	0x00002ea0


	//   ....[29]....
        /*01e4*/ 	.word	0x00002ec0


	//   ....[30]....
        /*01e8*/ 	.word	0x00003f90


	//   ....[31]....
        /*01ec*/ 	.word	0x00003fa0


	//   ....[32]....
        /*01f0*/ 	.word	0x00004030


	//   ....[33]....
        /*01f4*/ 	.word	0x00004060


	//   ....[34]....
        /*01f8*/ 	.word	0x000040d0


	//   ....[35]....
        /*01fc*/ 	.word	0x000040f0


	//   ....[36]....
        /*0200*/ 	.word	0x00004150


	//   ....[37]....
        /*0204*/ 	.word	0x00004160


	//   ....[38]....
        /*0208*/ 	.word	0x000041b0


	//   ....[39]....
        /*020c*/ 	.word	0x000041c0


	//   ....[40]....
        /*0210*/ 	.word	0x000044a0


	//   ....[41]....
        /*0214*/ 	.word	0x000044b0


	//   ....[42]....
        /*0218*/ 	.word	0x00004540


	//   ....[43]....
        /*021c*/ 	.word	0x00004560


	//   ....[44]....
        /*0220*/ 	.word	0x000045c0


	//   ....[45]....
        /*0224*/ 	.word	0x000045e0


	//   ....[46]....
        /*0228*/ 	.word	0x00004640


	//   ....[47]....
        /*022c*/ 	.word	0x00004680


	//   ....[48]....
        /*0230*/ 	.word	0x00004700


	//   ....[49]....
        /*0234*/ 	.word	0x00004720


	//   ....[50]....
        /*0238*/ 	.word	0x00005db0


	//   ....[51]....
        /*023c*/ 	.word	0x00005dc0


	//   ....[52]....
        /*0240*/ 	.word	0x00005e60


	//   ....[53]....
        /*0244*/ 	.word	0x00005e90


	//   ....[54]....
        /*0248*/ 	.word	0x00005ef0


	//   ....[55]....
        /*024c*/ 	.word	0x00005f20


	//   ....[56]....
        /*0250*/ 	.word	0x00005f70


	//   ....[57]....
        /*0254*/ 	.word	0x00005f90


	//   ....[58]....
        /*0258*/ 	.word	0x00005fe0


	//   ....[59]....
        /*025c*/ 	.word	0x00006000


	//----- nvinfo : EIATTR_VRC_CTA_INIT_COUNT
	.align		4
.L_129:
        /*0260*/ 	.byte	0x02, 0x4a
	.zero		1
	.zero		1


	//----- nvinfo : EIATTR_EXIT_INSTR_OFFSETS
	.align		4
        /*0264*/ 	.byte	0x04, 0x1c
        /*0266*/ 	.short	(.L_131 - .L_130)


	//   ....[0]....
.L_130:
        /*0268*/ 	.word	0x000062c0


	//   ....[1]....
        /*026c*/ 	.word	0x00006320


	//----- nvinfo : EIATTR_MAX_THREADS
	.align		4
.L_131:
        /*0270*/ 	.byte	0x04, 0x05
        /*0272*/ 	.short	(.L_133 - .L_132)
.L_132:
        /*0274*/ 	.word	0x00000100
        /*0278*/ 	.word	0x00000001
        /*027c*/ 	.word	0x00000001


	//----- nvinfo : EIATTR_CRS_STACK_SIZE
	.align		4
.L_133:
        /*0280*/ 	.byte	0x04, 0x1e
        /*0282*/ 	.short	(.L_135 - .L_134)
.L_134:
        /*0284*/ 	.word	0x00000000


	//----- nvinfo : EIATTR_CBANK_PARAM_SIZE
	.align		4
.L_135:
        /*0288*/ 	.byte	0x03, 0x19
        /*028a*/ 	.short	0x0062


	//----- nvinfo : EIATTR_PARAM_CBANK
	.align		4
        /*028c*/ 	.byte	0x04, 0x0a
        /*028e*/ 	.short	(.L_137 - .L_136)
	.align		4
.L_136:
        /*0290*/ 	.word	index@(.nv.constant0._ZN3cub18CUB_300001_SM_10006detail6reduce18DeviceReduceKernelINS2_10policy_hubIdyN4cuda3__47maximumIvEEE10Policy1000EPdyS8_dNS5_3std3__410__identityEEEvT0_PT3_T1_NS0_13GridEvenShareISI_EET2_T4_)
        /*0294*/ 	.short	0x0380
        /*0296*/ 	.short	0x0062


	//----- nvinfo : EIATTR_SW_WAR
	.align		4
.L_137:
        /*0298*/ 	.byte	0x04, 0x36
        /*029a*/ 	.short	(.L_139 - .L_138)
.L_138:
        /*029c*/ 	.word	0x00000008
.L_139:


//--------------------- .nv.info._ZN3cub18CUB_300001_SM_10006detail6reduce28DeviceReduceSingleTileKernelINS2_10policy_hubIdyN4cuda3__47maximumIvEEE10Policy1000EPdSB_yS8_ddNS5_3std3__410__identityEEEvT0_T1_T2_T3_T4_T6_ --------------------------
	.section	.nv.info._ZN3cub18CUB_300001_SM_10006detail6reduce28DeviceReduceSingleTileKernelINS2_10policy_hubIdyN4cuda3__47maximumIvEEE10Policy1000EPdSB_yS8_ddNS5_3std3__410__identityEEEvT0_T1_T2_T3_T4_T6_,"",@"SHT_CUDA_INFO"
	.sectionflags	@""
	.align	4


	//----- nvinfo : EIATTR_CUDA_API_VERSION
	.align		4
        /*0000*/ 	.byte	0x04, 0x37
        /*0002*/ 	.short	(.L_141 - .L_140)
.L_140:
        /*0004*/ 	.word	0x00000082


	//----- nvinfo : EIATTR_KPARAM_INFO
	.align		4
.L_141:
        /*0008*/ 	.byte	0x04, 0x17
        /*000a*/ 	.short	(.L_143 - .L_142)
.L_142:
        /*000c*/ 	.word	0x00000000
        /*0010*/ 	.short	0x0005
        /*0012*/ 	.short	0x0028
        /*0014*/ 	.byte	0x00, 0xf0, 0x05, 0x00


	//----- nvinfo : EIATTR_KPARAM_INFO
	.align		4
.L_143:
        /*0018*/ 	.byte	0x04, 0x17
        /*001a*/ 	.short	(.L_145 - .L_144)
.L_144:
        /*001c*/ 	.word	0x00000000
        /*0020*/ 	.short	0x0004
        /*0022*/ 	.short	0x0020
        /*0024*/ 	.byte	0x00, 0xf0, 0x21, 0x00


	//----- nvinfo : EIATTR_KPARAM_INFO
	.align		4
.L_145:
        /*0028*/ 	.byte	0x04, 0x17
        /*002a*/ 	.short	(.L_147 - .L_146)
.L_146:
        /*002c*/ 	.word	0x00000000
        /*0030*/ 	.short	0x0003
        /*0032*/ 	.short	0x0018
        /*0034*/ 	.byte	0x00, 0xf0, 0x05, 0x00


	//----- nvinfo : EIATTR_KPARAM_INFO
	.align		4
.L_147:
        /*0038*/ 	.byte	0x04, 0x17
        /*003a*/ 	.short	(.L_149 - .L_148)
.L_148:
        /*003c*/ 	.word	0x00000000
        /*0040*/ 	.short	0x0002
        /*0042*/ 	.short	0x0010
        /*0044*/ 	.byte	0x00, 0xf0, 0x21, 0x00


	//----- nvinfo : EIATTR_KPARAM_INFO
	.align		4
.L_149:
        /*0048*/ 	.byte	0x04, 0x17
        /*004a*/ 	.short	(.L_151 - .L_150)
.L_150:
        /*004c*/ 	.word	0x00000000
        /*0050*/ 	.short	0x0001
        /*0052*/ 	.short	0x0008
        /*0054*/ 	.byte	0x00, 0xf5, 0x21, 0x00


	//----- nvinfo : EIATTR_KPARAM_INFO
	.align		4
.L_151:
        /*0058*/ 	.byte	0x04, 0x17
        /*005a*/ 	.short	(.L_153 - .L_152)
.L_152:
        /*005c*/ 	.word	0x00000000
        /*0060*/ 	.short	0x0000
        /*0062*/ 	.short	0x0000
        /*0064*/ 	.byte	0x00, 0xf5, 0x21, 0x00


	//----- nvinfo : EIATTR_SPARSE_MMA_MASK
	.align		4
.L_153:
        /*0068*/ 	.byte	0x03, 0x50
        /*006a*/ 	.short	0x0000


	//----- nvinfo : EIATTR_MAXREG_COUNT
	.align		4
        /*006c*/ 	.byte	0x03, 0x1b
        /*006e*/ 	.short	0x00ff


	//----- nvinfo : EIATTR_NUM_BARRIERS
	.align		4
        /*0070*/ 	.byte	0x02, 0x4c
        /*0072*/ 	.byte	0x01
	.zero		1


	//----- nvinfo : EIATTR_MERCURY_ISA_VERSION
	.align		4
        /*0074*/ 	.byte	0x03, 0x5f
        /*0076*/ 	.short	0x0101


	//----- nvinfo : EIATTR_COOP_GROUP_MASK_REGIDS
	.align		4
        /*0078*/ 	.byte	0x04, 0x29
        /*007a*/ 	.short	(.L_155 - .L_154)


	//   ....[0]....
.L_154:
        /*007c*/ 	.word	0xffffffff


	//   ....[1]....
        /*0080*/ 	.word	0xffffffff


	//   ....[2]....
        /*0084*/ 	.word	0xffffffff


	//   ....[3]....
        /*0088*/ 	.word	0xffffffff


	//   ....[4]....
        /*008c*/ 	.word	0xffffffff


	//   ....[5]....
        /*0090*/ 	.word	0xffffffff


	//   ....[6]....
        /*0094*/ 	.word	0xffffffff


	//   ....[7]....
        /*0098*/ 	.word	0xffffffff


	//   ....[8]....
        /*009c*/ 	.word	0xffffffff


	//   ....[9]....
        /*00a0*/ 	.word	0xffffffff


	//   ....[10]....
        /*00a4*/ 	.word	0xffffffff


	//   ....[11]....
        /*00a8*/ 	.word	0xffffffff


	//   ....[12]....
        /*00ac*/ 	.word	0xffffffff


	//   ....[13]....
        /*00b0*/ 	.word	0xffffffff


	//   ....[14]....
        /*00b4*/ 	.word	0xffffffff


	//   ....[15]....
        /*00b8*/ 	.word	0xffffffff


	//   ....[16]....
        /*00bc*/ 	.word	0xffffffff


	//   ....[17]....
        /*00c0*/ 	.word	0xffffffff


	//   ....[18]....
        /*00c4*/ 	.word	0xffffffff


	//   ....[19]....
        /*00c8*/ 	.word	0xffffffff


	//   ....[20]....
        /*00cc*/ 	.word	0xffffffff


	//   ....[21]....
        /*00d0*/ 	.word	0xffffffff


	//   ....[22]....
        /*00d4*/ 	.word	0xffffffff


	//   ....[23]....
        /*00d8*/ 	.word	0xffffffff


	//   ....[24]....
        /*00dc*/ 	.word	0xffffffff


	//   ....[25]....
        /*00e0*/ 	.word	0xffffffff


	//   ....[26]....
        /*00e4*/ 	.word	0xffffffff


	//   ....[27]....
        /*00e8*/ 	.word	0xffffffff


	//   ....[28]....
        /*00ec*/ 	.word	0xffffffff


	//   ....[29]....
        /*00f0*/ 	.word	0xffffffff


	//   ....[30]....
        /*00f4*/ 	.word	0xffffffff


	//   ....[31]....
        /*00f8*/ 	.word	0xffffffff


	//   ....[32]....
        /*00fc*/ 	.word	0xffffffff


	//   ....[33]....
        /*0100*/ 	.word	0xffffffff


	//   ....[34]....
        /*0104*/ 	.word	0xffffffff


	//   ....[35]....
        /*0108*/ 	.word	0xffffffff


	//   ....[36]....
        /*010c*/ 	.word	0xffffffff


	//   ....[37]....
        /*0110*/ 	.word	0xffffffff


	//   ....[38]....
        /*0114*/ 	.word	0xffffffff


	//   ....[39]....
        /*0118*/ 	.word	0xffffffff


	//   ....[40]....
        /*011c*/ 	.word	0xffffffff


	//   ....[41]....
        /*0120*/ 	.word	0xffffffff


	//   ....[42]....
        /*0124*/ 	.word	0xffffffff


	//   ....[43]....
        /*0128*/ 	.word	0xffffffff


	//   ....[44]....
        /*012c*/ 	.word	0xffffffff


	//   ....[45]....
        /*0130*/ 	.word	0xffffffff


	//   ....[46]....
        /*0134*/ 	.word	0xffffffff


	//   ....[47]....
        /*0138*/ 	.word	0xffffffff


	//   ....[48]....
        /*013c*/ 	.word	0xffffffff


	//   ....[49]....
        /*0140*/ 	.word	0xffffffff


	//   ....[50]....
        /*0144*/ 	.word	0xffffffff


	//   ....[51]....
        /*0148*/ 	.word	0xffffffff


	//   ....[52]....
        /*014c*/ 	.word	0xffffffff


	//   ....[53]....
        /*0150*/ 	.word	0xffffffff


	//   ....[54]....
        /*0154*/ 	.word	0xffffffff


	//   ....[55]....
        /*0158*/ 	.word	0xffffffff


	//   ....[56]....
        /*015c*/ 	.word	0xffffffff


	//   ....[57]....
        /*0160*/ 	.word	0xffffffff


	//   ....[58]....
        /*0164*/ 	.word	0xffffffff


	//   ....[59]....
        /*0168*/ 	.word	0xffffffff


	//----- nvinfo : EIATTR_COOP_GROUP_INSTR_OFFSETS
	.align		4
.L_155:
        /*016c*/ 	.byte	0x04, 0x28
        /*016e*/ 	.short	(.L_157 - .L_156)


	//   ....[0]....
.L_156:
        /*0170*/ 	.word	0x00000d70


	//   ....[1]....
        /*0174*/ 	.word	0x00000d80


	//   ....[2]....
        /*0178*/ 	.word	0x00000e10


	//   ....[3]....
        /*017c*/ 	.word	0x00000e50


	//   ....[4]....
        /*0180*/ 	.word	0x00000ed0


	//   ....[5]....
        /*0184*/ 	.word	0x00000f10


	//   ....[6]....
        /*0188*/ 	.word	0x00000f70


	//   ....[7]....
        /*018c*/ 	.word	0x00000fa0


	//   ....[8]....
        /*0190*/ 	.word	0x00000fe0


	//   ....[9]....
        /*0194*/ 	.word	0x00001010


	//   ....[10]....
        /*0198*/ 	.word	0x00001300


	//   ....[11]....
        /*019c*/ 	.word	0x00001310


	//   ....[12]....
        /*01a0*/ 	.word	0x000013a0


	//   ....[13]....
        /*01a4*/ 	.word	0x000013d0


	//   ....[14]....
        /*01a8*/ 	.word	0x00001420


	//   ....[15]....
        /*01ac*/ 	.word	0x00001450


	//   ....[16]....
        /*01b0*/ 	.word	0x000014c0


	//   ....[17]....
        /*01b4*/ 	.word	0x00001500


	//   ....[18]....
        /*01b8*/ 	.word	0x00001570


	//   ....[19]....
        /*01bc*/ 	.word	0x000015a0


	//   ....[20]....
        /*01c0*/ 	.word	0x00002a40


	//   ....[21]....
        /*01c4*/ 	.word	0x00002a50


	//   ....[22]....
        /*01c8*/ 	.word	0x00002ae0


	//   ....[23]....
        /*01cc*/ 	.word	0x00002b10


	//   ....[24]....
        /*01d0*/ 	.word	0x00002b80


	//   ....[25]....
        /*01d4*/ 	.word	0x00002ba0


	//   ....[26]....
        /*01d8*/ 	.word	0x00002c00


	//   ....[27]....
        /*01dc*/ 	.word	0x00002c10


	//   ....[28]....
        /*01e0*/ 	.word	0x00002c50


	//   ....[29]....
        /*01e4*/ 	.word	0x00002c60


	//   ....[30]....
        /*01e8*/ 	.word	0x00003b40


	//   ....[31]....
        /*01ec*/ 	.word	0x00003b50


	//   ....[32]....
        /*01f0*/ 	.word	0x00003be0


	//   ....[33]....
        /*01f4*/ 	.word	0x00003c20


	//   ....[34]....
        /*01f8*/ 	.word	0x00003ca0


	//   ....[35]....
        /*01fc*/ 	.word	0x00003ce0


	//   ....[36]....
        /*0200*/ 	.word	0x00003d40


	//   ....[37]....
        /*0204*/ 	.word	0x00003d70


	//   ....[38]....
        /*0208*/ 	.word	0x00003db0


	//   ....[39]....
        /*020c*/ 	.word	0x00003de0


	//   ....[40]....
        /*0210*/ 	.word	0x000040f0


	//   ....[41]....
        /*0214*/ 	.word	0x00004100


	//   ....[42]....
        /*0218*/ 	.word	0x00004190


	//   ....[43]....
        /*021c*/ 	.word	0x000041c0


	//   ....[44]....
        /*0220*/ 	.word	0x00004210


	//   ....[45]....
        /*0224*/ 	.word	0x00004240


	//   ....[46]....
        /*0228*/ 	.word	0x000042b0


	//   ....[47]....
        /*022c*/ 	.word	0x000042f0


	//   ....[48]....
        /*0230*/ 	.word	0x00004360


	//   ....[49]....
        /*0234*/ 	.word	0x00004390


	//   ....[50]....
        /*0238*/ 	.word	0x000058a0


	//   ....[51]....
        /*023c*/ 	.word	0x000058b0


	//   ....[52]....
        /*0240*/ 	.word	0x00005940


	//   ....[53]....
        /*0244*/ 	.word	0x00005980


	//   ....[54]....
        /*0248*/ 	.word	0x00005a00


	//   ....[55]....
        /*024c*/ 	.word	0x00005a40


	//   ....[56]....
        /*0250*/ 	.word	0x00005aa0


	//   ....[57]....
        /*0254*/ 	.word	0x00005ad0


	//   ....[58]....
        /*0258*/ 	.word	0x00005b10


	//   ....[59]....
        /*025c*/ 	.word	0x00005b40


	//----- nvinfo : EIATTR_VRC_CTA_INIT_COUNT
	.align		4
.L_157:
        /*0260*/ 	.byte	0x02, 0x4a
	.zero		1
	.zero		1


	//----- nvinfo : EIATTR_EXIT_INSTR_OFFSETS
	.align		4
        /*0264*/ 	.byte	0x04, 0x1c
        /*0266*/ 	.short	(.L_159 - .L_158)


	//   ....[0]....
.L_158:
        /*0268*/ 	.word	0x000000a0


	//   ....[1]....
        /*026c*/ 	.word	0x000000e0


	//   ....[2]....
        /*0270*/ 	.word	0x00005de0


	//   ....[3]....
        /*0274*/ 	.word	0x00005e60


	//----- nvinfo : EIATTR_MAX_THREADS
	.align		4
.L_159:
        /*0278*/ 	.byte	0x04, 0x05
        /*027a*/ 	.short	(.L_161 - .L_160)
.L_160:
        /*027c*/ 	.word	0x00000100
        /*0280*/ 	.word	0x00000001
        /*0284*/ 	.word	0x00000001


	//----- nvinfo : EIATTR_CRS_STACK_SIZE
	.align		4
.L_161:
        /*0288*/ 	.byte	0x04, 0x1e
        /*028a*/ 	.short	(.L_163 - .L_162)
.L_162:
        /*028c*/ 	.word	0x00000000


	//----- nvinfo : EIATTR_CBANK_PARAM_SIZE
	.align		4
.L_163:
        /*0290*/ 	.byte	0x03, 0x19
        /*0292*/ 	.short	0x0029


	//----- nvinfo : EIATTR_PARAM_CBANK
	.align		4
        /*0294*/ 	.byte	0x04, 0x0a
        /*0296*/ 	.short	(.L_165 - .L_164)
	.align		4
.L_164:
        /*0298*/ 	.word	index@(.nv.constant0._ZN3cub18CUB_300001_SM_10006detail6reduce28DeviceReduceSingleTileKernelINS2_10policy_hubIdyN4cuda3__47maximumIvEEE10Policy1000EPdSB_yS8_ddNS5_3std3__410__identityEEEvT0_T1_T2_T3_T4_T6_)
        /*029c*/ 	.short	0x0380
        /*029e*/ 	.short	0x0029


	//----- nvinfo : EIATTR_SW_WAR
	.align		4
.L_165:
        /*02a0*/ 	.byte	0x04, 0x36
        /*02a2*/ 	.short	(.L_167 - .L_166)
.L_166:
        /*02a4*/ 	.word	0x00000008
.L_167:


//--------------------- .nv.info._ZN3cub18CUB_300001_SM_10006detail11EmptyKernelIvEEvv --------------------------
	.section	.nv.info._ZN3cub18CUB_300001_SM_10006detail11EmptyKernelIvEEvv,"",@"SHT_CUDA_INFO"
	.sectionflags	@""
	.align	4


	//----- nvinfo : EIATTR_CUDA_API_VERSION
	.align		4
        /*0000*/ 	.byte	0x04, 0x37
        /*0002*/ 	.short	(.L_169 - .L_168)
.L_168:
        /*0004*/ 	.word	0x00000082


	//----- nvinfo : EIATTR_SPARSE_MMA_MASK
	.align		4
.L_169:
        /*0008*/ 	.byte	0x03, 0x50
        /*000a*/ 	.short	0x0000


	//----- nvinfo : EIATTR_MAXREG_COUNT
	.align		4
        /*000c*/ 	.byte	0x03, 0x1b
        /*000e*/ 	.short	0x00ff


	//----- nvinfo : EIATTR_MERCURY_ISA_VERSION
	.align		4
        /*0010*/ 	.byte	0x03, 0x5f
        /*0012*/ 	.short	0x0101


	//----- nvinfo : EIATTR_VRC_CTA_INIT_COUNT
	.align		4
        /*0014*/ 	.byte	0x02, 0x4a
	.zero		1
	.zero		1


	//----- nvinfo : EIATTR_EXIT_INSTR_OFFSETS
	.align		4
        /*0018*/ 	.byte	0x04, 0x1c
        /*001a*/ 	.short	(.L_171 - .L_170)


	//   ....[0]....
.L_170:
        /*001c*/ 	.word	0x00000010


	//----- nvinfo : EIATTR_SW_WAR
	.align		4
.L_171:
        /*0020*/ 	.byte	0x04, 0x36
        /*0022*/ 	.short	(.L_173 - .L_172)
.L_172:
        /*0024*/ 	.word	0x00000008
.L_173:


//--------------------- .nv.info._Z4fillPdS_i     --------------------------
	.section	.nv.info._Z4fillPdS_i,"",@"SHT_CUDA_INFO"
	.sectionflags	@""
	.align	4


	//----- nvinfo : EIATTR_CUDA_API_VERSION
	.align		4
        /*0000*/ 	.byte	0x04, 0x37
        /*0002*/ 	.short	(.L_175 - .L_174)
.L_174:
        /*0004*/ 	.word	0x00000082


	//----- nvinfo : EIATTR_KPARAM_INFO
	.align		4
.L_175:
        /*0008*/ 	.byte	0x04, 0x17
        /*000a*/ 	.short	(.L_177 - .L_176)
.L_176:
        /*000c*/ 	.word	0x00000000
        /*0010*/ 	.short	0x0002
        /*0012*/ 	.short	0x0010
        /*0014*/ 	.byte	0x00, 0xf0, 0x11, 0x00


	//----- nvinfo : EIATTR_KPARAM_INFO
	.align		4
.L_177:
        /*0018*/ 	.byte	0x04, 0x17
        /*001a*/ 	.short	(.L_179 - .L_178)
.L_178:
        /*001c*/ 	.word	0x00000000
        /*0020*/ 	.short	0x0001
        /*0022*/ 	.short	0x0008
        /*0024*/ 	.byte	0x00, 0xf5, 0x21, 0x00


	//----- nvinfo : EIATTR_KPARAM_INFO
	.align		4
.L_179:
        /*0028*/ 	.byte	0x04, 0x17
        /*002a*/ 	.short	(.L_181 - .L_180)
.L_180:
        /*002c*/ 	.word	0x00000000
        /*0030*/ 	.short	0x0000
        /*0032*/ 	.short	0x0000
        /*0034*/ 	.byte	0x00, 0xf5, 0x21, 0x00


	//----- nvinfo : EIATTR_SPARSE_MMA_MASK
	.align		4
.L_181:
        /*0038*/ 	.byte	0x03, 0x50
        /*003a*/ 	.short	0x0000


	//----- nvinfo : EIATTR_MAXREG_COUNT
	.align		4
        /*003c*/ 	.byte	0x03, 0x1b
        /*003e*/ 	.short	0x00ff


	//----- nvinfo : EIATTR_MERCURY_ISA_VERSION
	.align		4
        /*0040*/ 	.byte	0x03, 0x5f
        /*0042*/ 	.short	0x0101


	//----- nvinfo : EIATTR_VRC_CTA_INIT_COUNT
	.align		4
        /*0044*/ 	.byte	0x02, 0x4a
	.zero		1
	.zero		1


	//----- nvinfo : EIATTR_EXIT_INSTR_OFFSETS
	.align		4
        /*0048*/ 	.byte	0x04, 0x1c
        /*004a*/ 	.short	(.L_183 - .L_182)


	//   ....[0]....
.L_182:
        /*004c*/ 	.word	0x00000240


	//   ....[1]....
        /*0050*/ 	.word	0x00000570


	//----- nvinfo : EIATTR_CRS_STACK_SIZE
	.align		4
.L_183:
        /*0054*/ 	.byte	0x04, 0x1e
        /*0056*/ 	.short	(.L_185 - .L_184)
.L_184:
        /*0058*/ 	.word	0x00000000


	//----- nvinfo : EIATTR_CBANK_PARAM_SIZE
	.align		4
.L_185:
        /*005c*/ 	.byte	0x03, 0x19
        /*005e*/ 	.short	0x0014


	//----- nvinfo : EIATTR_PARAM_CBANK
	.align		4
        /*0060*/ 	.byte	0x04, 0x0a
        /*0062*/ 	.short	(.L_187 - .L_186)
	.align		4
.L_186:
        /*0064*/ 	.word	index@(.nv.constant0._Z4fillPdS_i)
        /*0068*/ 	.short	0x0380
        /*006a*/ 	.short	0x0014


	//----- nvinfo : EIATTR_SW_WAR
	.align		4
.L_187:
        /*006c*/ 	.byte	0x04, 0x36
        /*006e*/ 	.short	(.L_189 - .L_188)
.L_188:
        /*0070*/ 	.word	0x00000008
.L_189:


//--------------------- .nv.info._Z6updatePdS_i   --------------------------
	.section	.nv.info._Z6updatePdS_i,"",@"SHT_CUDA_INFO"
	.sectionflags	@""
	.align	4


	//----- nvinfo : EIATTR_CUDA_API_VERSION
	.align		4
        /*0000*/ 	.byte	0x04, 0x37
        /*0002*/ 	.short	(.L_191 - .L_190)
.L_190:
        /*0004*/ 	.word	0x00000082


	//----- nvinfo : EIATTR_KPARAM_INFO
	.align		4
.L_191:
        /*0008*/ 	.byte	0x04, 0x17
        /*000a*/ 	.short	(.L_193 - .L_192)
.L_192:
        /*000c*/ 	.word	0x00000000
        /*0010*/ 	.short	0x0002
        /*0012*/ 	.short	0x0010
        /*0014*/ 	.byte	0x00, 0xf0, 0x11, 0x00


	//----- nvinfo : EIATTR_KPARAM_INFO
	.align		4
.L_193:
        /*0018*/ 	.byte	0x04, 0x17
        /*001a*/ 	.short	(.L_195 - .L_194)
.L_194:
        /*001c*/ 	.word	0x00000000
        /*0020*/ 	.short	0x0001
        /*0022*/ 	.short	0x0008
        /*0024*/ 	.byte	0x00, 0xf5, 0x21, 0x00


	//----- nvinfo : EIATTR_KPARAM_INFO
	.align		4
.L_195:
        /*0028*/ 	.byte	0x04, 0x17
        /*002a*/ 	.short	(.L_197 - .L_196)
.L_196:
        /*002c*/ 	.word	0x00000000
        /*0030*/ 	.short	0x0000
        /*0032*/ 	.short	0x0000
        /*0034*/ 	.byte	0x00, 0xf5, 0x21, 0x00


	//----- nvinfo : EIATTR_SPARSE_MMA_MASK
	.align		4
.L_197:
        /*0038*/ 	.byte	0x03, 0x50
        /*003a*/ 	.short	0x0000


	//----- nvinfo : EIATTR_MAXREG_COUNT
	.align		4
        /*003c*/ 	.byte	0x03, 0x1b
        /*003e*/ 	.short	0x00ff


	//----- nvinfo : EIATTR_MERCURY_ISA_VERSION
	.align		4
        /*0040*/ 	.byte	0x03, 0x5f
        /*0042*/ 	.short	0x0101


	//----- nvinfo : EIATTR_VRC_CTA_INIT_COUNT
	.align		4
        /*0044*/ 	.byte	0x02, 0x4a
	.zero		1
	.zero		1


	//----- nvinfo : EIATTR_EXIT_INSTR_OFFSETS
	.align		4
        /*0048*/ 	.byte	0x04, 0x1c
        /*004a*/ 	.short	(.L_199 - .L_198)


	//   ....[0]....
.L_198:
        /*004c*/ 	.word	0x000000d0


	//   ....[1]....
        /*0050*/ 	.word	0x00000100


	//   ....[2]....
        /*0054*/ 	.word	0x00000280


	//----- nvinfo : EIATTR_CBANK_PARAM_SIZE
	.align		4
.L_199:
        /*0058*/ 	.byte	0x03, 0x19
        /*005a*/ 	.short	0x0014


	//----- nvinfo : EIATTR_PARAM_CBANK
	.align		4
        /*005c*/ 	.byte	0x04, 0x0a
        /*005e*/ 	.short	(.L_201 - .L_200)
	.align		4
.L_200:
        /*0060*/ 	.word	index@(.nv.constant0._Z6updatePdS_i)
        /*0064*/ 	.short	0x0380
        /*0066*/ 	.short	0x0014


	//----- nvinfo : EIATTR_SW_WAR
	.align		4
.L_201:
        /*0068*/ 	.byte	0x04, 0x36
        /*006a*/ 	.short	(.L_203 - .L_202)
.L_202:
        /*006c*/ 	.word	0x00000008
.L_203:


//--------------------- .nv.info._Z6my_subPdS_S_i --------------------------
	.section	.nv.info._Z6my_subPdS_S_i,"",@"SHT_CUDA_INFO"
	.sectionflags	@""
	.align	4


	//----- nvinfo : EIATTR_CUDA_API_VERSION
	.align		4
        /*0000*/ 	.byte	0x04, 0x37
        /*0002*/ 	.short	(.L_205 - .L_204)
.L_204:
        /*0004*/ 	.word	0x00000082


	//----- nvinfo : EIATTR_KPARAM_INFO
	.align		4
.L_205:
        /*0008*/ 	.byte	0x04, 0x17
        /*000a*/ 	.short	(.L_207 - .L_206)
.L_206:
        /*000c*/ 	.word	0x00000000
        /*0010*/ 	.short	0x0003
        /*0012*/ 	.short	0x0018
        /*0014*/ 	.byte	0x00, 0xf0, 0x11, 0x00


	//----- nvinfo : EIATTR_KPARAM_INFO
	.align		4
.L_207:
        /*0018*/ 	.byte	0x04, 0x17
        /*001a*/ 	.short	(.L_209 - .L_208)
.L_208:
        /*001c*/ 	.word	0x00000000
        /*0020*/ 	.short	0x0002
        /*0022*/ 	.short	0x0010
        /*0024*/ 	.byte	0x00, 0xf5, 0x21, 0x00


	//----- nvinfo : EIATTR_KPARAM_INFO
	.align		4
.L_209:
        /*0028*/ 	.byte	0x04, 0x17
        /*002a*/ 	.short	(.L_211 - .L_210)
.L_210:
        /*002c*/ 	.word	0x00000000
        /*0030*/ 	.short	0x0001
        /*0032*/ 	.short	0x0008
        /*0034*/ 	.byte	0x00, 0xf5, 0x21, 0x00


	//----- nvinfo : EIATTR_KPARAM_INFO
	.align		4
.L_211:
        /*0038*/ 	.byte	0x04, 0x17
        /*003a*/ 	.short	(.L_213 - .L_212)
.L_212:
        /*003c*/ 	.word	0x00000000
        /*0040*/ 	.short	0x0000
        /*0042*/ 	.short	0x0000
        /*0044*/ 	.byte	0x00, 0xf5, 0x21, 0x00


	//----- nvinfo : EIATTR_SPARSE_MMA_MASK
	.align		4
.L_213:
        /*0048*/ 	.byte	0x03, 0x50
        /*004a*/ 	.short	0x0000


	//----- nvinfo : EIATTR_MAXREG_COUNT
	.align		4
        /*004c*/ 	.byte	0x03, 0x1b
        /*004e*/ 	.short	0x00ff


	//----- nvinfo : EIATTR_MERCURY_ISA_VERSION
	.align		4
        /*0050*/ 	.byte	0x03, 0x5f
        /*0052*/ 	.short	0x0101


	//----- nvinfo : EIATTR_VRC_CTA_INIT_COUNT
	.align		4
        /*0054*/ 	.byte	0x02, 0x4a
	.zero		1
	.zero		1


	//----- nvinfo : EIATTR_EXIT_INSTR_OFFSETS
	.align		4
        /*0058*/ 	.byte	0x04, 0x1c
        /*005a*/ 	.short	(.L_215 - .L_214)


	//   ....[0]....
.L_214:
        /*005c*/ 	.word	0x000000d0


	//   ....[1]....
        /*0060*/ 	.word	0x00000100


	//   ....[2]....
        /*0064*/ 	.word	0x000001e0


	//----- nvinfo : EIATTR_CBANK_PARAM_SIZE
	.align		4
.L_215:
        /*0068*/ 	.byte	0x03, 0x19
        /*006a*/ 	.short	0x001c


	//----- nvinfo : EIATTR_PARAM_CBANK
	.align		4
        /*006c*/ 	.byte	0x04, 0x0a
        /*006e*/ 	.short	(.L_217 - .L_216)
	.align		4
.L_216:
        /*0070*/ 	.word	index@(.nv.constant0._Z6my_subPdS_S_i)
        /*0074*/ 	.short	0x0380
        /*0076*/ 	.short	0x001c


	//----- nvinfo : EIATTR_SW_WAR
	.align		4
.L_217:
        /*0078*/ 	.byte	0x04, 0x36
        /*007a*/ 	.short	(.L_219 - .L_218)
.L_218:
        /*007c*/ 	.word	0x00000008
.L_219:


//--------------------- .nv.callgraph             --------------------------
	.section	.nv.callgraph,"",@"SHT_CUDA_CALLGRAPH"
	.align	4
	.sectionentsize	8
	.align		4
        /*0000*/ 	.word	0x00000000
	.align		4
        /*0004*/ 	.word	0xffffffff
	.align		4
        /*0008*/ 	.word	0x00000000
	.align		4
        /*000c*/ 	.word	0xfffffffe
	.align		4
        /*0010*/ 	.word	0x00000000
	.align		4
        /*0014*/ 	.word	0xfffffffd
	.align		4
        /*0018*/ 	.word	0x00000000
	.align		4
        /*001c*/ 	.word	0xfffffffc


//--------------------- .nv.constant4             --------------------------
	.section	.nv.constant4,"a",@progbits
	.align	8
	.align		8
.nv.constant4:
        /*0000*/ 	.dword	_ZN34_INTERNAL_fab146a4_4_k_cu_05ae43d74cuda3std3__45__cpo5beginE
	.align		8
        /*0008*/ 	.dword	_ZN34_INTERNAL_fab146a4_4_k_cu_05ae43d74cuda3std3__45__cpo3endE
	.align		8
        /*0010*/ 	.dword	_ZN34_INTERNAL_fab146a4_4_k_cu_05ae43d74cuda3std3__45__cpo6cbeginE
	.align		8
        /*0018*/ 	.dword	_ZN34_INTERNAL_fab146a4_4_k_cu_05ae43d74cuda3std3__45__cpo4cendE
	.align		8
        /*0020*/ 	.dword	_ZN34_INTERNAL_fab146a4_4_k_cu_05ae43d74cuda3std3__45__cpo6rbeginE
	.align		8
        /*0028*/ 	.dword	_ZN34_INTERNAL_fab146a4_4_k_cu_05ae43d74cuda3std3__45__cpo4rendE
	.align		8
        /*0030*/ 	.dword	_ZN34_INTERNAL_fab146a4_4_k_cu_05ae43d74cuda3std3__45__cpo7crbeginE
	.align		8
        /*0038*/ 	.dword	_ZN34_INTERNAL_fab146a4_4_k_cu_05ae43d74cuda3std3__45__cpo5crendE
	.align		8
        /*0040*/ 	.dword	_ZN34_INTERNAL_fab146a4_4_k_cu_05ae43d74cuda3std3__436_GLOBAL__N__fab146a4_4_k_cu_05ae43d76ignoreE
	.align		8
        /*0048*/ 	.dword	_ZN34_INTERNAL_fab146a4_4_k_cu_05ae43d74cuda3std3__419piecewise_constructE
	.align		8
        /*0050*/ 	.dword	_ZN34_INTERNAL_fab146a4_4_k_cu_05ae43d74cuda3std3__48in_placeE
	.align		8
        /*0058*/ 	.dword	_ZN34_INTERNAL_fab146a4_4_k_cu_05ae43d74cuda3std3__420unreachable_sentinelE
	.align		8
        /*0060*/ 	.dword	_ZN34_INTERNAL_fab146a4_4_k_cu_05ae43d74cuda3std3__47nulloptE
	.align		8
        /*0068*/ 	.dword	_ZN34_INTERNAL_fab146a4_4_k_cu_05ae43d74cuda3std3__48unexpectE
	.align		8
        /*0070*/ 	.dword	_ZN34_INTERNAL_fab146a4_4_k_cu_05ae43d74cuda3std6ranges3__45__cpo4swapE
	.align		8
        /*0078*/ 	.dword	_ZN34_INTERNAL_fab146a4_4_k_cu_05ae43d74cuda3std6ranges3__45__cpo9iter_moveE
	.align		8
        /*0080*/ 	.dword	_ZN34_INTERNAL_fab146a4_4_k_cu_05ae43d74cuda3std6ranges3__45__cpo5beginE
	.align		8
        /*0088*/ 	.dword	_ZN34_INTERNAL_fab146a4_4_k_cu_05ae43d74cuda3std6ranges3__45__cpo3endE
	.align		8
        /*0090*/ 	.dword	_ZN34_INTERNAL_fab146a4_4_k_cu_05ae43d74cuda3std6ranges3__45__cpo6cbeginE
	.align		8
        /*0098*/ 	.dword	_ZN34_INTERNAL_fab146a4_4_k_cu_05ae43d74cuda3std6ranges3__45__cpo4cendE
	.align		8
        /*00a0*/ 	.dword	_ZN34_INTERNAL_fab146a4_4_k_cu_05ae43d74cuda3std6ranges3__45__cpo7advanceE
	.align		8
        /*00a8*/ 	.dword	_ZN34_INTERNAL_fab146a4_4_k_cu_05ae43d74cuda3std6ranges3__45__cpo9iter_swapE
	.align		8
        /*00b0*/ 	.dword	_ZN34_INTERNAL_fab146a4_4_k_cu_05ae43d74cuda3std6ranges3__45__cpo4nextE
	.align		8
        /*00b8*/ 	.dword	_ZN34_INTERNAL_fab146a4_4_k_cu_05ae43d74cuda3std6ranges3__45__cpo4prevE
	.align		8
        /*00c0*/ 	.dword	_ZN34_INTERNAL_fab146a4_4_k_cu_05ae43d74cuda3std6ranges3__45__cpo4dataE
	.align		8
        /*00c8*/ 	.dword	_ZN34_INTERNAL_fab146a4_4_k_cu_05ae43d74cuda3std6ranges3__45__cpo5cdataE
	.align		8
        /*00d0*/ 	.dword	_ZN34_INTERNAL_fab146a4_4_k_cu_05ae43d74cuda3std6ranges3__45__cpo4sizeE
	.align		8
        /*00d8*/ 	.dword	_ZN34_INTERNAL_fab146a4_4_k_cu_05ae43d74cuda3std6ranges3__45__cpo5ssizeE
	.align		8
        /*00e0*/ 	.dword	_ZN34_INTERNAL_fab146a4_4_k_cu_05ae43d74cuda3std6ranges3__45__cpo8distanceE
	.align		8
        /*00e8*/ 	.dword	_ZN34_INTERNAL_fab146a4_4_k_cu_05ae43d76thrust24THRUST_300001_SM_1000_NS6system6detail10sequential3seqE
	.align		8
        /*00f0*/ 	.dword	_ZN34_INTERNAL_fab146a4_4_k_cu_05ae43d76thrust24THRUST_300001_SM_1000_NS12placeholders2_1E
	.align		8
        /*00f8*/ 	.dword	_ZN34_INTERNAL_fab146a4_4_k_cu_05ae43d76thrust24THRUST_300001_SM_1000_NS12placeholders2_2E
	.align		8
        /*0100*/ 	.dword	_ZN34_INTERNAL_fab146a4_4_k_cu_05ae43d76thrust24THRUST_300001_SM_1000_NS12placeholders2_3E
	.align		8
        /*0108*/ 	.dword	_ZN34_INTERNAL_fab146a4_4_k_cu_05ae43d76thrust24THRUST_300001_SM_1000_NS12placeholders2_4E
	.align		8
        /*0110*/ 	.dword	_ZN34_INTERNAL_fab146a4_4_k_cu_05ae43d76thrust24THRUST_300001_SM_1000_NS12placeholders2_5E
	.align		8
        /*0118*/ 	.dword	_ZN34_INTERNAL_fab146a4_4_k_cu_05ae43d76thrust24THRUST_300001_SM_1000_NS12placeholders2_6E
	.align		8
        /*0120*/ 	.dword	_ZN34_INTERNAL_fab146a4_4_k_cu_05ae43d76thrust24THRUST_300001_SM_1000_NS12placeholders2_7E
	.align		8
        /*0128*/ 	.dword	_ZN34_INTERNAL_fab146a4_4_k_cu_05ae43d76thrust24THRUST_300001_SM_1000_NS12placeholders2_8E
	.align		8
        /*0130*/ 	.dword	_ZN34_INTERNAL_fab146a4_4_k_cu_05ae43d76thrust24THRUST_300001_SM_1000_NS12placeholders2_9E
	.align		8
        /*0138*/ 	.dword	_ZN34_INTERNAL_fab146a4_4_k_cu_05ae43d76thrust24THRUST_300001_SM_1000_NS12placeholders3_10E


//--------------------- .text._ZN3cub18CUB_300001_SM_10006detail6reduce28DeviceReduceSingleTileKernelINS2_10policy_hubIdyN4cuda3__47maximumIvEEE10Policy1000EPdSB_iS8_ddNS5_3std3__410__identityEEEvT0_T1_T2_T3_T4_T6_ --------------------------
	.section	.text._ZN3cub18CUB_300001_SM_10006detail6reduce28DeviceReduceSingleTileKernelINS2_10policy_hubIdyN4cuda3__47maximumIvEEE10Policy1000EPdSB_iS8_ddNS5_3std3__410__identityEEEvT0_T1_T2_T3_T4_T6_,"ax",@progbits
	.align	128
        .global         _ZN3cub18CUB_300001_SM_10006detail6reduce28DeviceReduceSingleTileKernelINS2_10policy_hubIdyN4cuda3__47maximumIvEEE10Policy1000EPdSB_iS8_ddNS5_3std3__410__identityEEEvT0_T1_T2_T3_T4_T6_
        .type           _ZN3cub18CUB_300001_SM_10006detail6reduce28DeviceReduceSingleTileKernelINS2_10policy_hubIdyN4cuda3__47maximumIvEEE10Policy1000EPdSB_iS8_ddNS5_3std3__410__identityEEEvT0_T1_T2_T3_T4_T6_,@function
        .size           _ZN3cub18CUB_300001_SM_10006detail6reduce28DeviceReduceSingleTileKernelINS2_10policy_hubIdyN4cuda3__47maximumIvEEE10Policy1000EPdSB_iS8_ddNS5_3std3__410__identityEEEvT0_T1_T2_T3_T4_T6_,(.L_x_179 - _ZN3cub18CUB_300001_SM_10006detail6reduce28DeviceReduceSingleTileKernelINS2_10policy_hubIdyN4cuda3__47maximumIvEEE10Policy1000EPdSB_iS8_ddNS5_3std3__410__identityEEEvT0_T1_T2_T3_T4_T6_)
        .other          _ZN3cub18CUB_300001_SM_10006detail6reduce28DeviceReduceSingleTileKernelINS2_10policy_hubIdyN4cuda3__47maximumIvEEE10Policy1000EPdSB_iS8_ddNS5_3std3__410__identityEEEvT0_T1_T2_T3_T4_T6_,@"STO_CUDA_ENTRY STV_DEFAULT"
_ZN3cub18CUB_300001_SM_10006detail6reduce28DeviceReduceSingleTileKernelINS2_10policy_hubIdyN4cuda3__47maximumIvEEE10Policy1000EPdSB_iS8_ddNS5_3std3__410__identityEEEvT0_T1_T2_T3_T4_T6_:
.text._ZN3cub18CUB_300001_SM_10006detail6reduce28DeviceReduceSingleTileKernelINS2_10policy_hubIdyN4cuda3__47maximumIvEEE10Policy1000EPdSB_iS8_ddNS5_3std3__410__identityEEEvT0_T1_T2_T3_T4_T6_:
[----:B------:R-:W-:Y:S01]  /*0000*/  LDC R1, c[0x0][0x37c] ;  /* 0x0000df00ff017b82 */ /* 0x000fe20000000800 */
[----:B------:R-:W0:Y:S01]  /*0010*/  LDCU UR4, c[0x0][0x390] ;  /* 0x00007200ff0477ac */ /* 0x000e220008000800 */
[----:B------:R-:W1:Y:S01]  /*0020*/  LDCU.64 UR6, c[0x0][0x358] ;  /* 0x00006b00ff0677ac */ /* 0x000e620008000a00 */
[----:B0-----:R-:W-:-:S05]  /*0030*/  IMAD.U32 R4, RZ, RZ, UR4 ;  /* 0x00000004ff047e24 */ /* 0x001fca000f8e00ff */
[----:B------:R-:W-:-:S13]  /*0040*/  ISETP.NE.AND P0, PT, R4, RZ, PT ;  /* 0x000000ff0400720c */ /* 0x000fda0003f05270 */
[----:B-1----:R-:W-:Y:S05]  /*0050*/  @P0 BRA `(.L_x_0) ;  /* 0x00000000001c0947 */ /* 0x002fea0003800000 */
[----:B------:R-:W0:Y:S02]  /*0060*/  S2R R0, SR_TID.X ;  /* 0x0000000000007919 */ /* 0x000e240000002100 */
[----:B0-----:R-:W-:-:S13]  /*0070*/  ISETP.NE.AND P0, PT, R0, RZ, PT ;  /* 0x000000ff0000720c */ /* 0x001fda0003f05270 */
[----:B------:R-:W-:Y:S05]  /*0080*/  @P0 EXIT ;  /* 0x000000000000094d */ /* 0x000fea0003800000 */
[----:B------:R-:W0:Y:S08]  /*0090*/  LDC.64 R2, c[0x0][0x388] ;  /* 0x0000e200ff027b82 */ /* 0x000e300000000a00 */
[----:B------:R-:W0:Y:S02]  /*00a0*/  LDC.64 R4, c[0x0][0x398] ;  /* 0x0000e600ff047b82 */ /* 0x000e240000000a00 */
[----:B0-----:R-:W-:Y:S01]  /*00b0*/  STG.E.64 desc[UR6][R2.64], R4 ;  /* 0x0000000402007986 */ /* 0x001fe2000c101b06 */
[----:B------:R-:W-:Y:S05]  /*00c0*/  EXIT ;  /* 0x000000000000794d */ /* 0x000fea0003800000 */
.L_x_0:
[----:B------:R-:W0:Y:S01]  /*00d0*/  LDCU UR4, c[0x0][0x380] ;  /* 0x00007000ff0477ac */ /* 0x000e220008000800 */
[----:B------:R-:W-:Y:S01]  /*00e0*/  BSSY.RECONVERGENT B0, `(.L_x_1) ;  /* 0x00005b3000007945 */ /* 0x000fe20003800200 */
[----:B0-----:R-:W-:-:S09]  /*00f0*/  ULOP3.LUT UP0, URZ, UR4, 0x1f, URZ, 0xc0, !UPT ;  /* 0x0000001f04ff7892 */ /* 0x001fd2000f80c0ff */
[----:B------:R-:W-:Y:S05]  /*0100*/  BRA.U UP0, `(.L_x_2) ;  /* 0x0000002d003c7547 */ /* 0x000fea000b800000 */
[----:B------:R-:W-:-:S13]  /*0110*/  ISETP.GT.AND P0, PT, R4, 0x7ff, PT ;  /* 0x000007ff0400780c */ /* 0x000fda0003f04270 */
[----:B------:R-:W-:Y:S05]  /*0120*/  @P0 BRA `(.L_x_3) ;  /* 0x0000001400e80947 */ /* 0x000fea0003800000 */
[----:B------:R-:W0:Y:S01]  /*0130*/  S2R R3, SR_TID.X ;  /* 0x0000000000037919 */ /* 0x000e220000002100 */
[----:B------:R-:W-:Y:S01]  /*0140*/  BSSY.RECONVERGENT B1, `(.L_x_4) ;  /* 0x0000009000017945 */ /* 0x000fe20003800200 */
[----:B------:R-:W-:Y:S02]  /*0150*/  CS2R R6, SRZ ;  /* 0x0000000000067805 */ /* 0x000fe4000001ff00 */
[----:B0-----:R-:W-:Y:S01]  /*0160*/  ISETP.GE.AND P0, PT, R3, R4, PT ;  /* 0x000000040300720c */ /* 0x001fe20003f06270 */
[----:B------:R-:W-:-:S12]  /*0170*/  IMAD.MOV.U32 R5, RZ, RZ, R3 ;  /* 0x000000ffff057224 */ /* 0x000fd800078e0003 */
[----:B------:R-:W-:Y:S05]  /*0180*/  @P0 BRA `(.L_x_5) ;  /* 0x0000000000100947 */ /* 0x000fea0003800000 */
[----:B------:R-:W0:Y:S02]  /*0190*/  LDC.64 R6, c[0x0][0x380] ;  /* 0x0000e000ff067b82 */ /* 0x000e240000000a00 */
[----:B0-----:R-:W-:-:S06]  /*01a0*/  IMAD.WIDE.U32 R6, R3, 0x8, R6 ;  /* 0x0000000803067825 */ /* 0x001fcc00078e0006 */
[----:B------:R-:W5:Y:S01]  /*01b0*/  LDG.E.64.CONSTANT R6, desc[UR6][R6.64] ;  /* 0x0000000606067981 */ /* 0x000f62000c1e9b00 */
[----:B------:R-:W-:-:S07]  /*01c0*/  VIADD R5, R3, 0x100 ;  /* 0x0000010003057836 */ /* 0x000fce0000000000 */
.L_x_5:
[----:B------:R-:W-:Y:S05]  /*01d0*/  BSYNC.RECONVERGENT B1 ;  /* 0x0000000000017941 */ /* 0x000fea0003800200 */
.L_x_4:
[----:B------:R-:W-:Y:S01]  /*01e0*/  ISETP.GE.AND P0, PT, R5, R4, PT ;  /* 0x000000040500720c */ /* 0x000fe20003f06270 */
[----:B------:R-:W-:-:S12]  /*01f0*/  BSSY.RECONVERGENT B1, `(.L_x_6) ;  /* 0x00000b0000017945 */ /* 0x000fd80003800200 */
[----:B------:R-:W-:Y:S05]  /*0200*/  @P0 BRA `(.L_x_7) ;  /* 0x0000000800b80947 */ /* 0x000fea0003800000 */
[----:B------:R-:W-:Y:S01]  /*0210*/  LOP3.LUT R9, RZ, R5, RZ, 0x33, !PT ;  /* 0x00000005ff097212 */ /* 0x000fe200078e33ff */
[----:B------:R-:W-:Y:S04]  /*0220*/  BSSY.RECONVERGENT B2, `(.L_x_8) ;  /* 0x0000019000027945 */ /* 0x000fe80003800200 */
[----:B------:R-:W-:-:S05]  /*0230*/  IMAD.IADD R0, R9, 0x1, R4 ;  /* 0x0000000109007824 */ /* 0x000fca00078e0204 */
[C---:B------:R-:W-:Y:S02]  /*0240*/  LOP3.LUT R2, R0.reuse, 0x300, RZ, 0xc0, !PT ;  /* 0x0000030000027812 */ /* 0x040fe400078ec0ff */
[----:B------:R-:W-:Y:S02]  /*0250*/  ISETP.GE.U32.AND P0, PT, R0, 0x300, PT ;  /* 0x000003000000780c */ /* 0x000fe40003f06070 */
[----:B------:R-:W-:-:S13]  /*0260*/  ISETP.NE.AND P1, PT, R2, 0x300, PT ;  /* 0x000003000200780c */ /* 0x000fda0003f25270 */
[----:B------:R-:W-:Y:S05]  /*0270*/  @!P1 BRA `(.L_x_9) ;  /* 0x00000000004c9947 */ /* 0x000fea0003800000 */
[----:B------:R-:W0:Y:S01]  /*0280*/  LDC.64 R8, c[0x0][0x380] ;  /* 0x0000e000ff087b82 */ /* 0x000e220000000a00 */
[----:B------:R-:W-:-:S04]  /*0290*/  LEA.HI R0, R0, 0x1, RZ, 0x18 ;  /* 0x0000000100007811 */ /* 0x000fc800078fc0ff */
[----:B------:R-:W-:-:S05]  /*02a0*/  LOP3.LUT R0, R0, 0x3, RZ, 0xc0, !PT ;  /* 0x0000000300007812 */ /* 0x000fca00078ec0ff */
[----:B------:R-:W-:Y:S02]  /*02b0*/  IMAD.MOV R0, RZ, RZ, -R0 ;  /* 0x000000ffff007224 */ /* 0x000fe400078e0a00 */
[----:B0-----:R-:W-:-:S04]  /*02c0*/  IMAD.WIDE.U32 R8, R5, 0x8, R8 ;  /* 0x0000000805087825 */ /* 0x001fc800078e0008 */
[----:B------:R-:W-:Y:S02]  /*02d0*/  IMAD.MOV.U32 R2, RZ, RZ, R8 ;  /* 0x000000ffff027224 */ /* 0x000fe400078e0008 */
[----:B------:R-:W-:-:S07]  /*02e0*/  IMAD.MOV.U32 R11, RZ, RZ, R9 ;  /* 0x000000ffff0b7224 */ /* 0x000fce00078e0009 */
.L_x_10:
[----:B------:R-:W-:Y:S02]  /*02f0*/  IMAD.MOV.U32 R8, RZ, RZ, R2 ;  /* 0x000000ffff087224 */ /* 0x000fe400078e0002 */
[----:B------:R-:W-:-:S06]  /*0300*/  IMAD.MOV.U32 R9, RZ, RZ, R11 ;  /* 0x000000ffff097224 */ /* 0x000fcc00078e000b */
[----:B------:R-:W2:Y:S01]  /*0310*/  LDG.E.64.CONSTANT R8, desc[UR6][R8.64] ;  /* 0x0000000608087981 */ /* 0x000ea2000c1e9b00 */
[----:B------:R-:W-:Y:S01]  /*0320*/  VIADD R0, R0, 0x1 ;  /* 0x0000000100007836 */ /* 0x000fe20000000000 */
[----:B------:R-:W-:Y:S01]  /*0330*/  IADD3 R2, P3, PT, R2, 0x800, RZ ;  /* 0x0000080002027810 */ /* 0x000fe20007f7e0ff */
[----:B------:R-:W-:-:S03]  /*0340*/  VIADD R5, R5, 0x100 ;  /* 0x0000010005057836 */ /* 0x000fc60000000000 */
[----:B------:R-:W-:Y:S01]  /*0350*/  ISETP.NE.AND P2, PT, R0, RZ, PT ;  /* 0x000000ff0000720c */ /* 0x000fe20003f45270 */
[----:B------:R-:W-:Y:S01]  /*0360*/  IMAD.X R11, RZ, RZ, R11, P3 ;  /* 0x000000ffff0b7224 */ /* 0x000fe200018e060b */
[----:B--2--5:R-:W-:-:S06]  /*0370*/  DSETP.GEU.AND P1, PT, R6, R8, PT ;  /* 0x000000080600722a */ /* 0x024fcc0003f2e000 */
[----:B------:R-:W-:Y:S02]  /*0380*/  FSEL R6, R8, R6, !P1 ;  /* 0x0000000608067208 */ /* 0x000fe40004800000 */
[----:B------:R-:W-:-:S03]  /*0390*/  FSEL R7, R9, R7, !P1 ;  /* 0x0000000709077208 */ /* 0x000fc60004800000 */
[----:B------:R-:W-:Y:S05]  /*03a0*/  @P2 BRA `(.L_x_10) ;  /* 0xfffffffc00d02947 */ /* 0x000fea000383ffff */
.L_x_9:
[----:B------:R-:W-:Y:S05]  /*03b0*/  BSYNC.RECONVERGENT B2 ;  /* 0x0000000000027941 */ /* 0x000fea0003800200 */
.L_x_8:
[----:B------:R-:W-:Y:S05]  /*03c0*/  @!P0 BRA `(.L_x_7) ;  /* 0x0000000800488947 */ /* 0x000fea0003800000 */
[----:B------:R-:W-:Y:S01]  /*03d0*/  IMAD.IADD R0, R4, 0x1, -R5 ;  /* 0x0000000104007824 */ /* 0x000fe200078e0a05 */
[----:B------:R-:W-:Y:S01]  /*03e0*/  BSSY.RECONVERGENT B2, `(.L_x_11) ;  /* 0x0000051000027945 */ /* 0x000fe20003800200 */
[----:B------:R-:W-:-:S03]  /*03f0*/  PLOP3.LUT P0, PT, PT, PT, PT, 0x80, 0x8 ;  /* 0x000000000008781c */ /* 0x000fc60003f0f070 */
[----:B------:R-:W-:-:S13]  /*0400*/  ISETP.GT.AND P1, PT, R0, 0xc00, PT ;  /* 0x00000c000000780c */ /* 0x000fda0003f24270 */
[----:B------:R-:W-:Y:S05]  /*0410*/  @!P1 BRA `(.L_x_12) ;  /* 0x0000000400349947 */ /* 0x000fea0003800000 */
[----:B------:R-:W0:Y:S01]  /*0420*/  LDC.64 R8, c[0x0][0x380] ;  /* 0x0000e000ff087b82 */ /* 0x000e220000000a00 */
[----:B------:R-:W-:Y:S01]  /*0430*/  PLOP3.LUT P0, PT, PT, PT, PT, 0x8, 0x80 ;  /* 0x000000000080781c */ /* 0x000fe20003f0e170 */
[----:B------:R-:W-:-:S12]  /*0440*/  VIADD R0, R4, 0xfffff400 ;  /* 0xfffff40004007836 */ /* 0x000fd80000000000 */
.L_x_13:
[----:B0-----:R-:W-:-:S05]  /*0450*/  IMAD.WIDE R30, R5, 0x8, R8 ;  /* 0x00000008051e7825 */ /* 0x001fca00078e0208 */
[----:B------:R-:W2:Y:S04]  /*0460*/  LDG.E.64.CONSTANT R10, desc[UR6][R30.64] ;  /* 0x000000061e0a7981 */ /* 0x000ea8000c1e9b00 */
[----:B------:R-:W3:Y:S04]  /*0470*/  LDG.E.64.CONSTANT R12, desc[UR6][R30.64+0x800] ;  /* 0x000800061e0c7981 */ /* 0x000ee8000c1e9b00 */
[----:B------:R-:W4:Y:S01]  /*0480*/  LDG.E.64.CONSTANT R14, desc[UR6][R30.64+0x1000] ;  /* 0x001000061e0e7981 */ /* 0x000f22000c1e9b00 */
[----:B------:R-:W-:-:S03]  /*0490*/  VIADD R39, R5, 0x400 ;  /* 0x0000040005277836 */ /* 0x000fc60000000000 */
[----:B------:R-:W4:Y:S01]  /*04a0*/  LDG.E.64.CONSTANT R16, desc[UR6][R30.64+0x1800] ;  /* 0x001800061e107981 */ /* 0x000f22000c1e9b00 */
[----:B------:R-:W-:-:S05]  /*04b0*/  IMAD.WIDE R38, R39, 0x8, R8 ;  /* 0x0000000827267825 */ /* 0x000fca00078e0208 */
[----:B------:R-:W4:Y:S04]  /*04c0*/  LDG.E.64.CONSTANT R18, desc[UR6][R38.64] ;  /* 0x0000000626127981 */ /* 0x000f28000c1e9b00 */
[----:B------:R-:W4:Y:S04]  /*04d0*/  LDG.E.64.CONSTANT R20, desc[UR6][R38.64+0x800] ;  /* 0x0008000626147981 */ /* 0x000f28000c1e9b00 */
        /* <DEDUP_REMOVED lines=12> */
[----:B------:R-:W4:Y:S04]  /*05a0*/  LDG.E.64.CONSTANT R38, desc[UR6][R44.64+0x1000] ;  /* 0x001000062c267981 */ /* 0x000f28000c1e9b00 */
[----:B------:R-:W4:Y:S01]  /*05b0*/  LDG.E.64.CONSTANT R40, desc[UR6][R44.64+0x1800] ;  /* 0x001800062c287981 */ /* 0x000f22000c1e9b00 */
[----:B------:R-:W-:-:S05]  /*05c0*/  VIADD R5, R5, 0x1000 ;  /* 0x0000100005057836 */ /* 0x000fca0000000000 */
[----:B------:R-:W-:Y:S01]  /*05d0*/  ISETP.GE.AND P2, PT, R5, R0, PT ;  /* 0x000000000500720c */ /* 0x000fe20003f46270 */
[----:B--2--5:R-:W-:-:S06]  /*05e0*/  DSETP.GEU.AND P1, PT, R6, R10, PT ;  /* 0x0000000a0600722a */ /* 0x024fcc0003f2e000 */
[----:B------:R-:W-:Y:S02]  /*05f0*/  FSEL R6, R10, R6, !P1 ;  /* 0x000000060a067208 */ /* 0x000fe40004800000 */
[----:B------:R-:W-:-:S06]  /*0600*/  FSEL R7, R11, R7, !P1 ;  /* 0x000000070b077208 */ /* 0x000fcc0004800000 */
[----:B---3--:R-:W-:-:S06]  /*0610*/  DSETP.GEU.AND P1, PT, R6, R12, PT ;  /* 0x0000000c0600722a */ /* 0x008fcc0003f2e000 */
[----:B------:R-:W-:Y:S02]  /*0620*/  FSEL R6, R12, R6, !P1 ;  /* 0x000000060c067208 */ /* 0x000fe40004800000 */
[----:B------:R-:W-:-:S06]  /*0630*/  FSEL R7, R13, R7, !P1 ;  /* 0x000000070d077208 */ /* 0x000fcc0004800000 */
[----:B----4-:R-:W-:-:S06]  /*0640*/  DSETP.GEU.AND P1, PT, R6, R14, PT ;  /* 0x0000000e0600722a */ /* 0x010fcc0003f2e000 */
[----:B------:R-:W-:Y:S02]  /*0650*/  FSEL R6, R14, R6, !P1 ;  /* 0x000000060e067208 */ /* 0x000fe40004800000 */
[----:B------:R-:W-:-:S06]  /*0660*/  FSEL R7, R15, R7, !P1 ;  /* 0x000000070f077208 */ /* 0x000fcc0004800000 */
[----:B------:R-:W-:-:S06]  /*0670*/  DSETP.GEU.AND P1, PT, R6, R16, PT ;  /* 0x000000100600722a */ /* 0x000fcc0003f2e000 */
        /* <DEDUP_REMOVED lines=37> */
[----:B------:R-:W-:Y:S01]  /*08d0*/  FSEL R7, R41, R7, !P1 ;  /* 0x0000000729077208 */ /* 0x000fe20004800000 */
[----:B------:R-:W-:Y:S06]  /*08e0*/  @!P2 BRA `(.L_x_13) ;  /* 0xfffffff800d8a947 */ /* 0x000fec000383ffff */
.L_x_12:
[----:B------:R-:W-:Y:S05]  /*08f0*/  BSYNC.RECONVERGENT B2 ;  /* 0x0000000000027941 */ /* 0x000fea0003800200 */
.L_x_11:
[----:B------:R-:W-:Y:S01]  /*0900*/  IMAD.IADD R0, R4, 0x1, -R5 ;  /* 0x0000000104007824 */ /* 0x000fe200078e0a05 */
[----:B------:R-:W-:Y:S04]  /*0910*/  BSSY.RECONVERGENT B2, `(.L_x_14) ;  /* 0x0000029000027945 */ /* 0x000fe80003800200 */
[----:B------:R-:W-:-:S13]  /*0920*/  ISETP.GT.AND P1, PT, R0, 0x400, PT ;  /* 0x000004000000780c */ /* 0x000fda0003f24270 */
[----:B------:R-:W-:Y:S05]  /*0930*/  @!P1 BRA `(.L_x_15) ;  /* 0x0000000000989947 */ /* 0x000fea0003800000 */
[----:B------:R-:W0:Y:S02]  /*0940*/  LDC.64 R18, c[0x0][0x380] ;  /* 0x0000e000ff127b82 */ /* 0x000e240000000a00 */
        /* <DEDUP_REMOVED lines=11> */
[----:B------:R-:W-:Y:S01]  /*0a00*/  VIADD R5, R5, 0x800 ;  /* 0x0000080005057836 */ /* 0x000fe20000000000 */
        /* <DEDUP_REMOVED lines=20> */
[----:B------:R-:W-:Y:S02]  /*0b50*/  FSEL R7, R25, R7, !P0 ;  /* 0x0000000719077208 */ /* 0x000fe40004000000 */
[----:B------:R-:W-:-:S04]  /*0b60*/  PLOP3.LUT P0, PT, PT, PT, PT, 0x8, 0x80 ;  /* 0x000000000080781c */ /* 0x000fc80003f0e170 */
[----:B------:R-:W-:-:S06]  /*0b70*/  DSETP.GEU.AND P1, PT, R6, R26, PT ;  /* 0x0000001a0600722a */ /* 0x000fcc0003f2e000 */
[----:B------:R-:W-:Y:S02]  /*0b80*/  FSEL R6, R26, R6, !P1 ;  /* 0x000000061a067208 */ /* 0x000fe40004800000 */
[----:B------:R-:W-:-:S07]  /*0b90*/  FSEL R7, R27, R7, !P1 ;  /* 0x000000071b077208 */ /* 0x000fce0004800000 */
.L_x_15:
[----:B------:R-:W-:Y:S05]  /*0ba0*/  BSYNC.RECONVERGENT B2 ;  /* 0x0000000000027941 */ /* 0x000fea0003800200 */
.L_x_14:
[----:B------:R-:W-:-:S13]  /*0bb0*/  ISETP.LT.OR P0, PT, R5, R4, P0 ;  /* 0x000000040500720c */ /* 0x000fda0000701670 */
[----:B------:R-:W-:Y:S05]  /*0bc0*/  @!P0 BRA `(.L_x_7) ;  /* 0x0000000000488947 */ /* 0x000fea0003800000 */
[----:B------:R-:W0:Y:S02]  /*0bd0*/  LDC.64 R8, c[0x0][0x380] ;  /* 0x0000e000ff087b82 */ /* 0x000e240000000a00 */
[----:B0-----:R-:W-:-:S05]  /*0be0*/  IMAD.WIDE R8, R5, 0x8, R8 ;  /* 0x0000000805087825 */ /* 0x001fca00078e0208 */
[----:B------:R-:W2:Y:S04]  /*0bf0*/  LDG.E.64.CONSTANT R10, desc[UR6][R8.64] ;  /* 0x00000006080a7981 */ /* 0x000ea8000c1e9b00 */
[----:B------:R-:W3:Y:S04]  /*0c00*/  LDG.E.64.CONSTANT R12, desc[UR6][R8.64+0x800] ;  /* 0x00080006080c7981 */ /* 0x000ee8000c1e9b00 */
[----:B------:R-:W4:Y:S04]  /*0c10*/  LDG.E.64.CONSTANT R14, desc[UR6][R8.64+0x1000] ;  /* 0x00100006080e7981 */ /* 0x000f28000c1e9b00 */
[----:B------:R-:W4:Y:S01]  /*0c20*/  LDG.E.64.CONSTANT R16, desc[UR6][R8.64+0x1800] ;  /* 0x0018000608107981 */ /* 0x000f22000c1e9b00 */
        /* <DEDUP_REMOVED lines=11> */
[----:B------:R-:W-:-:S07]  /*0ce0*/  FSEL R7, R17, R7, !P0 ;  /* 0x0000000711077208 */ /* 0x000fce0004000000 */
.L_x_7:
[----:B------:R-:W-:Y:S05]  /*0cf0*/  BSYNC.RECONVERGENT B1 ;  /* 0x0000000000017941 */ /* 0x000fea0003800200 */
.L_x_6:
[----:B------:R-:W-:-:S13]  /*0d00*/  ISETP.GE.AND P0, PT, R4, 0x100, PT ;  /* 0x000001000400780c */ /* 0x000fda0003f06270 */
[----:B------:R-:W-:Y:S05]  /*0d10*/  @!P0 BRA `(.L_x_16) ;  /* 0x00000004003c8947 */ /* 0x000fea0003800000 */
[----:B------:R-:W0:Y:S01]  /*0d20*/  S2R R8, SR_LANEID ;  /* 0x0000000000087919 */ /* 0x000e220000000000 */
[----:B-----5:R-:W-:Y:S04]  /*0d30*/  SHFL.DOWN PT, R4, R6, 0x1, 0x1f ;  /* 0x08201f0006047f89 */ /* 0x020fe800000e0000 */
[----:B------:R-:W1:Y:S02]  /*0d40*/  SHFL.DOWN PT, R5, R7, 0x1, 0x1f ;  /* 0x08201f0007057f89 */ /* 0x000e6400000e0000 */
[----:B-1----:R-:W-:Y:S01]  /*0d50*/  DSETP.GEU.AND P1, PT, R6, R4, PT ;  /* 0x000000040600722a */ /* 0x002fe20003f2e000 */
[C---:B0-----:R-:W-:Y:S02]  /*0d60*/  ISETP.GT.AND P0, PT, R8.reuse, 0x1e, PT ;  /* 0x0000001e0800780c */ /* 0x041fe40003f04270 */
[----:B------:R-:W-:-:S03]  /*0d70*/  ISETP.NE.AND P2, PT, R8, RZ, PT ;  /* 0x000000ff0800720c */ /* 0x000fc60003f45270 */
[----:B------:R-:W-:Y:S02]  /*0d80*/  FSEL R9, R4, R6, !P1 ;  /* 0x0000000604097208 */ /* 0x000fe40004800000 */
[----:B------:R-:W-:Y:S02]  /*0d90*/  FSEL R5, R5, R7, !P1 ;  /* 0x0000000705057208 */ /* 0x000fe40004800000 */
[----:B------:R-:W-:Y:S02]  /*0da0*/  FSEL R6, R6, R9, P0 ;  /* 0x0000000906067208 */ /* 0x000fe40000000000 */
[----:B------:R-:W-:Y:S02]  /*0db0*/  FSEL R11, R7, R5, P0 ;  /* 0x00000005070b7208 */ /* 0x000fe40000000000 */
[----:B------:R-:W-:Y:S01]  /*0dc0*/  ISETP.GT.AND P0, PT, R8, 0x1d, PT ;  /* 0x0000001d0800780c */ /* 0x000fe20003f04270 */
[----:B------:R-:W-:Y:S01]  /*0dd0*/  SHFL.DOWN PT, R4, R6, 0x2, 0x1f ;  /* 0x08401f0006047f89 */ /* 0x000fe200000e0000 */
[----:B------:R-:W-:Y:S01]  /*0de0*/  @!P2 MOV R2, 0x400 ;  /* 0x000004000002a802 */ /* 0x000fe20000000f00 */
[----:B------:R-:W-:Y:S01]  /*0df0*/  IMAD.MOV.U32 R7, RZ, RZ, R11 ;  /* 0x000000ffff077224 */ /* 0x000fe200078e000b */
[----:B------:R-:W-:Y:S01]  /*0e00*/  @!P2 SHF.R.U32.HI R0, RZ, 0x2, R3 ;  /* 0x00000002ff00a819 */ /* 0x000fe20000011603 */
[----:B------:R-:W0:Y:S03]  /*0e10*/  SHFL.DOWN PT, R5, R11, 0x2, 0x1f ;  /* 0x08401f000b057f89 */ /* 0x000e2600000e0000 */
[----:B------:R-:W-:Y:S01]  /*0e20*/  @!P2 LOP3.LUT R0, R0, 0xf8, RZ, 0xc0, !PT ;  /* 0x000000f80000a812 */ /* 0x000fe200078ec0ff */
[----:B------:R-:W1:Y:S01]  /*0e30*/  @!P2 S2R R9, SR_CgaCtaId ;  /* 0x000000000009a919 */ /* 0x000e620000008800 */
[----:B0-----:R-:W-:-:S06]  /*0e40*/  DSETP.GEU.AND P1, PT, R6, R4, PT ;  /* 0x000000040600722a */ /* 0x001fcc0003f2e000 */
[----:B------:R-:W-:Y:S02]  /*0e50*/  @!P0 FSEL R6, R4, R6, !P1 ;  /* 0x0000000604068208 */ /* 0x000fe40004800000 */
[----:B------:R-:W-:Y:S02]  /*0e60*/  @!P0 FSEL R11, R5, R11, !P1 ;  /* 0x0000000b050b8208 */ /* 0x000fe40004800000 */
[----:B------:R-:W-:Y:S01]  /*0e70*/  ISETP.GT.AND P0, PT, R8, 0x1b, PT ;  /* 0x0000001b0800780c */ /* 0x000fe20003f04270 */
[----:B------:R-:W-:Y:S02]  /*0e80*/  SHFL.DOWN PT, R4, R6, 0x4, 0x1f ;  /* 0x08801f0006047f89 */ /* 0x000fe400000e0000 */
[----:B------:R-:W-:Y:S02]  /*0e90*/  IMAD.MOV.U32 R7, RZ, RZ, R11 ;  /* 0x000000ffff077224 */ /* 0x000fe400078e000b */
[----:B------:R-:W0:Y:S04]  /*0ea0*/  SHFL.DOWN PT, R5, R11, 0x4, 0x1f ;  /* 0x08801f000b057f89 */ /* 0x000e2800000e0000 */
        /* <DEDUP_REMOVED lines=14> */
[----:B0-----:R-:W-:Y:S01]  /*0f90*/  DSETP.GEU.AND P0, PT, R6, R4, PT ;  /* 0x000000040600722a */ /* 0x001fe20003f0e000 */
[----:B-1----:R-:W-:-:S05]  /*0fa0*/  @!P2 LEA R7, R9, R2, 0x18 ;  /* 0x000000020907a211 */ /* 0x002fca00078ec0ff */
[----:B------:R-:W-:Y:S01]  /*0fb0*/  FSEL R4, R4, R6, !P0 ;  /* 0x0000000604047208 */ /* 0x000fe20004000000 */
[----:B------:R-:W-:Y:S01]  /*0fc0*/  @!P2 IMAD.IADD R9, R0, 0x1, R7 ;  /* 0x000000010009a824 */ /* 0x000fe200078e0207 */
[----:B------:R-:W-:Y:S02]  /*0fd0*/  FSEL R5, R5, R11, !P0 ;  /* 0x0000000b05057208 */ /* 0x000fe40004000000 */
[----:B------:R-:W-:Y:S02]  /*0fe0*/  ISETP.NE.AND P0, PT, R3, RZ, PT ;  /* 0x000000ff0300720c */ /* 0x000fe40003f05270 */
[----:B------:R-:W-:Y:S01]  /*0ff0*/  FSEL R6, R6, R4, P1 ;  /* 0x0000000406067208 */ /* 0x000fe20000800000 */
[----:B------:R3:W-:Y:S01]  /*1000*/  @!P2 STS.64 [R9+0x8], R4 ;  /* 0x000008040900a388 */ /* 0x0007e20000000a00 */
[----:B------:R-:W-:Y:S01]  /*1010*/  FSEL R7, R11, R5, P1 ;  /* 0x000000050b077208 */ /* 0x000fe20000800000 */
[----:B------:R-:W-:Y:S08]  /*1020*/  BAR.SYNC.DEFER_BLOCKING 0x0 ;  /* 0x0000000000007b1d */ /* 0x000ff00000010000 */
[----:B------:R-:W-:Y:S05]  /*1030*/  @P0 BRA `(.L_x_17) ;  /* 0x0000004800f40947 */ /* 0x000fea0003800000 */
[----:B------:R-:W0:Y:S01]  /*1040*/  S2UR UR5, SR_CgaCtaId ;  /* 0x00000000000579c3 */ /* 0x000e220000008800 */
[----:B------:R-:W-:Y:S02]  /*1050*/  UMOV UR4, 0x400 ;  /* 0x0000040000047882 */ /* 0x000fe40000000000 */
[----:B0-----:R-:W-:-:S09]  /*1060*/  ULEA UR4, UR5, UR4, 0x18 ;  /* 0x0000000405047291 */ /* 0x001fd2000f8ec0ff */
[----:B---3--:R-:W0:Y:S04]  /*1070*/  LDS.128 R8, [UR4+0x10] ;  /* 0x00001004ff087984 */ /* 0x008e280008000c00 */
[----:B------:R-:W1:Y:S01]  /*1080*/  LDS.128 R12, [UR4+0x20] ;  /* 0x00002004ff0c7984 */ /* 0x000e620008000c00 */
[----:B0-----:R-:W-:-:S06]  /*1090*/  DSETP.GEU.AND P1, PT, R6, R8, PT ;  /* 0x000000080600722a */ /* 0x001fcc0003f2e000 */
[----:B------:R-:W-:Y:S02]  /*10a0*/  FSEL R2, R8, R6, !P1 ;  /* 0x0000000608027208 */ /* 0x000fe40004800000 */
[----:B------:R-:W-:Y:S02]  /*10b0*/  FSEL R3, R9, R7, !P1 ;  /* 0x0000000709037208 */ /* 0x000fe40004800000 */
[----:B------:R-:W0:Y:S04]  /*10c0*/  LDS.128 R4, [UR4+0x30] ;  /* 0x00003004ff047984 */ /* 0x000e280008000c00 */
[----:B------:R-:W-:-:S06]  /*10d0*/  DSETP.GEU.AND P1, PT, R2, R10, PT ;  /* 0x0000000a0200722a */ /* 0x000fcc0003f2e000 */
[----:B------:R-:W-:Y:S02]  /*10e0*/  FSEL R2, R10, R2, !P1 ;  /* 0x000000020a027208 */ /* 0x000fe40004800000 */
[----:B------:R-:W-:-:S06]  /*10f0*/  FSEL R3, R11, R3, !P1 ;  /* 0x000000030b037208 */ /* 0x000fcc0004800000 */
[----:B-1----:R-:W-:-:S06]  /*1100*/  DSETP.GEU.AND P1, PT, R2, R12, PT ;  /* 0x0000000c0200722a */ /* 0x002fcc0003f2e000 */
[----:B------:R-:W-:Y:S02]  /*1110*/  FSEL R8, R12, R2, !P1 ;  /* 0x000000020c087208 */ /* 0x000fe40004800000 */
[----:B------:R-:W-:Y:S02]  /*1120*/  FSEL R9, R13, R3, !P1 ;  /* 0x000000030d097208 */ /* 0x000fe40004800000 */
[----:B------:R-:W1:Y:S04]  /*1130*/  LDS.64 R2, [UR4+0x40] ;  /* 0x00004004ff027984 */ /* 0x000e680008000a00 */
[----:B------:R-:W-:-:S06]  /*1140*/  DSETP.GEU.AND P1, PT, R8, R14, PT ;  /* 0x0000000e0800722a */ /* 0x000fcc0003f2e000 */
[----:B------:R-:W-:Y:S02]  /*1150*/  FSEL R8, R14, R8, !P1 ;  /* 0x000000080e087208 */ /* 0x000fe40004800000 */
[----:B------:R-:W-:-:S06]  /*1160*/  FSEL R9, R15, R9, !P1 ;  /* 0x000000090f097208 */ /* 0x000fcc0004800000 */
[----:B0-----:R-:W-:-:S06]  /*1170*/  DSETP.GEU.AND P1, PT, R8, R4, PT ;  /* 0x000000040800722a */ /* 0x001fcc0003f2e000 */
[----:B------:R-:W-:Y:S02]  /*1180*/  FSEL R4, R4, R8, !P1 ;  /* 0x0000000804047208 */ /* 0x000fe40004800000 */
[----:B------:R-:W-:-:S06]  /*1190*/  FSEL R5, R5, R9, !P1 ;  /* 0x0000000905057208 */ /* 0x000fcc0004800000 */
[----:B------:R-:W-:-:S06]  /*11a0*/  DSETP.GEU.AND P1, PT, R4, R6, PT ;  /* 0x000000060400722a */ /* 0x000fcc0003f2e000 */
[----:B------:R-:W-:Y:S02]  /*11b0*/  FSEL R4, R6, R4, !P1 ;  /* 0x0000000406047208 */ /* 0x000fe40004800000 */
[----:B------:R-:W-:-:S06]  /*11c0*/  FSEL R5, R7, R5, !P1 ;  /* 0x0000000507057208 */ /* 0x000fcc0004800000 */
[----:B-1----:R-:W-:-:S06]  /*11d0*/  DSETP.GEU.AND P1, PT, R4, R2, PT ;  /* 0x000000020400722a */ /* 0x002fcc0003f2e000 */
[----:B------:R-:W-:Y:S02]  /*11e0*/  FSEL R6, R2, R4, !P1 ;  /* 0x0000000402067208 */ /* 0x000fe40004800000 */
[----:B------:R-:W-:Y:S01]  /*11f0*/  FSEL R7, R3, R5, !P1 ;  /* 0x0000000503077208 */ /* 0x000fe20004800000 */
[----:B------:R-:W-:Y:S06]  /*1200*/  BRA `(.L_x_17) ;  /* 0x0000004800807947 */ /* 0x000fec0003800000 */
.L_x_16:
[----:B------:R-:W-:Y:S01]  /*1210*/  LOP3.LUT R0, R3, 0x3e0, RZ, 0xc0, !PT ;  /* 0x000003e003007812 */ /* 0x000fe200078ec0ff */
[----:B------:R-:W0:Y:S03]  /*1220*/  S2R R10, SR_LANEID ;  /* 0x00000000000a7919 */ /* 0x000e260000000000 */
[----:B------:R-:W-:Y:S01]  /*1230*/  LOP3.LUT R9, RZ, R0, RZ, 0x33, !PT ;  /* 0x00000000ff097212 */ /* 0x000fe200078e33ff */
[----:B------:R-:W-:-:S04]  /*1240*/  VIADD R5, R0, 0x20 ;  /* 0x0000002000057836 */ /* 0x000fc80000000000 */
[----:B------:R-:W-:Y:S01]  /*1250*/  IMAD.IADD R9, R9, 0x1, R4 ;  /* 0x0000000109097824 */ /* 0x000fe200078e0204 */
[----:B------:R-:W-:-:S04]  /*1260*/  ISETP.GT.AND P0, PT, R5, R4, PT ;  /* 0x000000040500720c */ /* 0x000fc80003f04270 */
[----:B------:R-:W-:-:S05]  /*1270*/  SEL R5, R9, 0x1f, P0 ;  /* 0x0000001f09057807 */ /* 0x000fca0000000000 */
[----:B-----5:R-:W-:Y:S04]  /*1280*/  SHFL.DOWN PT, R8, R6, 0x1, R5 ;  /* 0x0820000006087989 */ /* 0x020fe800000e0005 */
[----:B------:R-:W1:Y:S01]  /*1290*/  SHFL.DOWN PT, R9, R7, 0x1, R5 ;  /* 0x0820000007097989 */ /* 0x000e6200000e0005 */
[C---:B0-----:R-:W-:Y:S01]  /*12a0*/  ISETP.GE.AND P0, PT, R10.reuse, R5, PT ;  /* 0x000000050a00720c */ /* 0x041fe20003f06270 */
[----:B------:R-:W-:Y:S01]  /*12b0*/  VIADD R0, R10, 0x2 ;  /* 0x000000020a007836 */ /* 0x000fe20000000000 */
[----:B-1----:R-:W-:-:S06]  /*12c0*/  DSETP.GEU.AND P1, PT, R6, R8, PT ;  /* 0x000000080600722a */ /* 0x002fcc0003f2e000 */
[-C--:B------:R-:W-:Y:S02]  /*12d0*/  FSEL R11, R8, R6.reuse, !P1 ;  /* 0x00000006080b7208 */ /* 0x080fe40004800000 */
[-C--:B------:R-:W-:Y:S02]  /*12e0*/  FSEL R9, R9, R7.reuse, !P1 ;  /* 0x0000000709097208 */ /* 0x080fe40004800000 */
[----:B------:R-:W-:Y:S02]  /*12f0*/  FSEL R2, R11, R6, !P0 ;  /* 0x000000060b027208 */ /* 0x000fe40004000000 */
[----:B------:R-:W-:Y:S02]  /*1300*/  FSEL R11, R9, R7, !P0 ;  /* 0x00000007090b7208 */ /* 0x000fe40004000000 */
[----:B------:R-:W-:Y:S01]  /*1310*/  ISETP.GT.AND P0, PT, R0, R5, PT ;  /* 0x000000050000720c */ /* 0x000fe20003f04270 */
[----:B------:R-:W-:Y:S01]  /*1320*/  SHFL.DOWN PT, R8, R2, 0x2, R5 ;  /* 0x0840000002087989 */ /* 0x000fe200000e0005 */
[----:B------:R-:W-:-:S02]  /*1330*/  IMAD.MOV.U32 R6, RZ, RZ, R2 ;  /* 0x000000ffff067224 */ /* 0x000fc400078e0002 */
[----:B------:R-:W-:Y:S01]  /*1340*/  IMAD.MOV.U32 R7, RZ, RZ, R11 ;  /* 0x000000ffff077224 */ /* 0x000fe200078e000b */
[----:B------:R-:W0:Y:S01]  /*1350*/  SHFL.DOWN PT, R9, R11, 0x2, R5 ;  /* 0x084000000b097989 */ /* 0x000e2200000e0005 */
[----:B------:R-:W-:-:S04]  /*1360*/  VIADD R0, R10, 0x4 ;  /* 0x000000040a007836 */ /* 0x000fc80000000000 */
[----:B0-----:R-:W-:-:S06]  /*1370*/  DSETP.GEU.AND P1, PT, R6, R8, PT ;  /* 0x000000080600722a */ /* 0x001fcc0003f2e000 */
[----:B------:R-:W-:Y:S02]  /*1380*/  @!P0 FSEL R2, R8, R2, !P1 ;  /* 0x0000000208028208 */ /* 0x000fe40004800000 */
[----:B------:R-:W-:Y:S02]  /*1390*/  @!P0 FSEL R11, R9, R11, !P1 ;  /* 0x0000000b090b8208 */ /* 0x000fe40004800000 */
[----:B------:R-:W-:Y:S01]  /*13a0*/  ISETP.GT.AND P0, PT, R0, R5, PT ;  /* 0x000000050000720c */ /* 0x000fe20003f04270 */
[----:B------:R-:W-:Y:S01]  /*13b0*/  SHFL.DOWN PT, R6, R2, 0x4, R5 ;  /* 0x0880000002067989 */ /* 0x000fe200000e0005 */
[----:B------:R-:W-:Y:S02]  /*13c0*/  IMAD.MOV.U32 R8, RZ, RZ, R2 ;  /* 0x000000ffff087224 */ /* 0x000fe400078e0002 */
        /* <DEDUP_REMOVED lines=8> */
[----:B------:R-:W-:Y:S01]  /*1450*/  IMAD.MOV.U32 R8, RZ, RZ, R2 ;  /* 0x000000ffff087224 */ /* 0x000fe200078e0002 */
[C---:B------:R-:W-:Y:S01]  /*1460*/  ISETP.NE.AND P0, PT, R10.reuse, RZ, PT ;  /* 0x000000ff0a00720c */ /* 0x040fe20003f05270 */
[----:B------:R-:W-:Y:S01]  /*1470*/  IMAD.MOV.U32 R9, RZ, RZ, R11 ;  /* 0x000000ffff097224 */ /* 0x000fe200078e000b */
[----:B------:R-:W0:Y:S01]  /*1480*/  SHFL.DOWN PT, R7, R11, 0x8, R5 ;  /* 0x090000000b077989 */ /* 0x000e2200000e0005 */
[----:B------:R-:W-:-:S10]  /*1490*/  VIADD R0, R10, 0x10 ;  /* 0x000000100a007836 */ /* 0x000fd40000000000 */
[----:B------:R-:W1:Y:S01]  /*14a0*/  @!P0 S2R R13, SR_CgaCtaId ;  /* 0x00000000000d8919 */ /* 0x000e620000008800 */
[----:B0-----:R-:W-:-:S06]  /*14b0*/  DSETP.GEU.AND P2, PT, R8, R6, PT ;  /* 0x000000060800722a */ /* 0x001fcc0003f4e000 */
[----:B------:R-:W-:Y:S02]  /*14c0*/  @!P1 FSEL R2, R6, R2, !P2 ;  /* 0x0000000206029208 */ /* 0x000fe40005000000 */
[----:B------:R-:W-:Y:S02]  /*14d0*/  @!P1 FSEL R11, R7, R11, !P2 ;  /* 0x0000000b070b9208 */ /* 0x000fe40005000000 */
[----:B------:R-:W-:Y:S01]  /*14e0*/  ISETP.GT.AND P1, PT, R0, R5, PT ;  /* 0x000000050000720c */ /* 0x000fe20003f24270 */
[----:B------:R-:W-:Y:S01]  /*14f0*/  SHFL.DOWN PT, R6, R2, 0x10, R5 ;  /* 0x0a00000002067989 */ /* 0x000fe200000e0005 */
[----:B------:R-:W-:Y:S01]  /*1500*/  IMAD.MOV.U32 R8, RZ, RZ, R2 ;  /* 0x000000ffff087224 */ /* 0x000fe200078e0002 */
[----:B------:R-:W-:Y:S01]  /*1510*/  @!P0 SHF.R.U32.HI R0, RZ, 0x2, R3 ;  /* 0x00000002ff008819 */ /* 0x000fe20000011603 */
[----:B------:R-:W-:Y:S01]  /*1520*/  IMAD.MOV.U32 R9, RZ, RZ, R11 ;  /* 0x000000ffff097224 */ /* 0x000fe200078e000b */
[----:B------:R-:W0:Y:S02]  /*1530*/  SHFL.DOWN PT, R7, R11, 0x10, R5 ;  /* 0x0a0000000b077989 */ /* 0x000e2400000e0005 */
[----:B------:R-:W-:-:S03]  /*1540*/  @!P0 LOP3.LUT R0, R0, 0xf8, RZ, 0xc0, !PT ;  /* 0x000000f800008812 */ /* 0x000fc600078ec0ff */
[----:B0-----:R-:W-:Y:S01]  /*1550*/  DSETP.GEU.AND P2, PT, R8, R6, PT ;  /* 0x000000060800722a */ /* 0x001fe20003f4e000 */
[----:B------:R-:W-:-:S04]  /*1560*/  @!P0 MOV R8, 0x400 ;  /* 0x0000040000088802 */ /* 0x000fc80000000f00 */
[----:B-1----:R-:W-:Y:S02]  /*1570*/  @!P0 LEA R13, R13, R8, 0x18 ;  /* 0x000000080d0d8211 */ /* 0x002fe400078ec0ff */
[----:B------:R-:W-:Y:S02]  /*1580*/  @!P1 FSEL R2, R6, R2, !P2 ;  /* 0x0000000206029208 */ /* 0x000fe40005000000 */
[----:B------:R-:W-:Y:S01]  /*1590*/  @!P1 FSEL R11, R7, R11, !P2 ;  /* 0x0000000b070b9208 */ /* 0x000fe20005000000 */
[----:B------:R-:W-:Y:S02]  /*15a0*/  @!P0 IMAD.IADD R13, R0, 0x1, R13 ;  /* 0x00000001000d8824 */ /* 0x000fe400078e020d */
[----:B------:R-:W-:Y:S02]  /*15b0*/  IMAD.MOV.U32 R6, RZ, RZ, R2 ;  /* 0x000000ffff067224 */ /* 0x000fe400078e0002 */
[----:B------:R-:W-:-:S05]  /*15c0*/  IMAD.MOV.U32 R7, RZ, RZ, R11 ;  /* 0x000000ffff077224 */ /* 0x000fca00078e000b */
[----:B------:R3:W-:Y:S01]  /*15d0*/  @!P0 STS.64 [R13+0x8], R6 ;  /* 0x000008060d008388 */ /* 0x0007e20000000a00 */
[----:B------:R-:W-:Y:S01]  /*15e0*/  BAR.SYNC.DEFER_BLOCKING 0x0 ;  /* 0x0000000000007b1d */ /* 0x000fe20000010000 */
[----:B------:R-:W-:-:S13]  /*15f0*/  ISETP.NE.AND P0, PT, R3, RZ, PT ;  /* 0x000000ff0300720c */ /* 0x000fda0003f05270 */
[----:B---3--:R-:W-:Y:S05]  /*1600*/  @P0 BRA `(.L_x_17) ;  /* 0x0000004400800947 */ /* 0x008fea0003800000 */
[----:B------:R-:W0:Y:S01]  /*1610*/  S2UR UR5, SR_CgaCtaId ;  /* 0x00000000000579c3 */ /* 0x000e220000008800 */
[----:B------:R-:W-:Y:S01]  /*1620*/  UMOV UR4, 0x400 ;  /* 0x0000040000047882 */ /* 0x000fe20000000000 */
[----:B------:R-:W-:Y:S01]  /*1630*/  ISETP.GT.AND P2, PT, R4, 0x20, PT ;  /* 0x000000200400780c */ /* 0x000fe20003f44270 */
[----:B0-----:R-:W-:-:S09]  /*1640*/  ULEA UR4, UR5, UR4, 0x18 ;  /* 0x0000000405047291 */ /* 0x001fd2000f8ec0ff */
[----:B------:R-:W0:Y:S04]  /*1650*/  LDS.128 R16, [UR4+0x10] ;  /* 0x00001004ff107984 */ /* 0x000e280008000c00 */
[----:B------:R-:W1:Y:S04]  /*1660*/  LDS.128 R12, [UR4+0x20] ;  /* 0x00002004ff0c7984 */ /* 0x000e680008000c00 */
[----:B------:R-:W2:Y:S01]  /*1670*/  LDS.128 R8, [UR4+0x30] ;  /* 0x00003004ff087984 */ /* 0x000ea20008000c00 */
[----:B0-----:R-:W-:-:S06]  /*1680*/  DSETP.GEU.AND P1, PT, R6, R16, PT ;  /* 0x000000100600722a */ /* 0x001fcc0003f2e000 */
[-C--:B------:R-:W-:Y:S02]  /*1690*/  FSEL R3, R16, R6.reuse, !P1 ;  /* 0x0000000610037208 */ /* 0x080fe40004800000 */
[-C--:B------:R-:W-:Y:S02]  /*16a0*/  FSEL R17, R17, R7.reuse, !P1 ;  /* 0x0000000711117208 */ /* 0x080fe40004800000 */
[----:B------:R-:W-:Y:S02]  /*16b0*/  FSEL R6, R3, R6, P2 ;  /* 0x0000000603067208 */ /* 0x000fe40001000000 */
[----:B------:R-:W-:Y:S02]  /*16c0*/  FSEL R7, R17, R7, P2 ;  /* 0x0000000711077208 */ /* 0x000fe40001000000 */
[C---:B------:R-:W-:Y:S01]  /*16d0*/  ISETP.GT.AND P1, PT, R4.reuse, 0x40, PT ;  /* 0x000000400400780c */ /* 0x040fe20003f24270 */
[----:B------:R-:W-:Y:S01]  /*16e0*/  IMAD.MOV.U32 R2, RZ, RZ, R6 ;  /* 0x000000ffff027224 */ /* 0x000fe200078e0006 */
[----:B------:R-:W-:Y:S01]  /*16f0*/  ISETP.GT.AND P2, PT, R4, 0x60, PT ;  /* 0x000000600400780c */ /* 0x000fe20003f44270 */
[----:B------:R-:W-:-:S06]  /*1700*/  IMAD.MOV.U32 R3, RZ, RZ, R7 ;  /* 0x000000ffff037224 */ /* 0x000fcc00078e0007 */
[----:B------:R-:W-:-:S06]  /*1710*/  DSETP.GEU.AND P3, PT, R2, R18, PT ;  /* 0x000000120200722a */ /* 0x000fcc0003f6e000 */
[----:B------:R-:W-:Y:S02]  /*1720*/  @P1 FSEL R6, R18, R6, !P3 ;  /* 0x0000000612061208 */ /* 0x000fe40005800000 */
[----:B------:R-:W-:Y:S02]  /*1730*/  @P1 FSEL R7, R19, R7, !P3 ;  /* 0x0000000713071208 */ /* 0x000fe40005800000 */
[----:B------:R-:W-:Y:S01]  /*1740*/  ISETP.GT.AND P1, PT, R4, 0x80, PT ;  /* 0x000000800400780c */ /* 0x000fe20003f24270 */
[----:B------:R-:W-:Y:S02]  /*1750*/  IMAD.MOV.U32 R2, RZ, RZ, R6 ;  /* 0x000000ffff027224 */ /* 0x000fe400078e0006 */
[----:B------:R-:W-:-:S06]  /*1760*/  IMAD.MOV.U32 R3, RZ, RZ, R7 ;  /* 0x000000ffff037224 */ /* 0x000fcc00078e0007 */
[----:B-1----:R-:W-:Y:S01]  /*1770*/  DSETP.GEU.AND P3, PT, R2, R12, PT ;  /* 0x0000000c0200722a */ /* 0x002fe20003f6e000 */
[----:B------:R-:W0:Y:S05]  /*1780*/  LDS.64 R2, [UR4+0x40] ;  /* 0x00004004ff027984 */ /* 0x000e2a0008000a00 */
[----:B------:R-:W-:Y:S02]  /*1790*/  @P2 FSEL R6, R12, R6, !P3 ;  /* 0x000000060c062208 */ /* 0x000fe40005800000 */
[----:B------:R-:W-:Y:S02]  /*17a0*/  @P2 FSEL R7, R13, R7, !P3 ;  /* 0x000000070d072208 */ /* 0x000fe40005800000 */
[----:B------:R-:W-:-:S04]  /*17b0*/  ISETP.GT.AND P2, PT, R4, 0xa0, PT ;  /* 0x000000a00400780c */ /* 0x000fc80003f44270 */
[----:B------:R-:W-:-:S06]  /*17c0*/  DSETP.GEU.AND P3, PT, R6, R14, PT ;  /* 0x0000000e0600722a */ /* 0x000fcc0003f6e000 */
[----:B------:R-:W-:Y:S02]  /*17d0*/  @P1 FSEL R6, R14, R6, !P3 ;  /* 0x000000060e061208 */ /* 0x000fe40005800000 */
[----:B------:R-:W-:Y:S02]  /*17e0*/  @P1 FSEL R7, R15, R7, !P3 ;  /* 0x000000070f071208 */ /* 0x000fe40005800000 */
[----:B------:R-:W-:-:S04]  /*17f0*/  ISETP.GT.AND P1, PT, R4, 0xc0, PT ;  /* 0x000000c00400780c */ /* 0x000fc80003f24270 */
[----:B--2---:R-:W-:-:S06]  /*1800*/  DSETP.GEU.AND P3, PT, R6, R8, PT ;  /* 0x000000080600722a */ /* 0x004fcc0003f6e000 */
[----:B------:R-:W-:Y:S02]  /*1810*/  @P2 FSEL R6, R8, R6, !P3 ;  /* 0x0000000608062208 */ /* 0x000fe40005800000 */
[----:B------:R-:W-:Y:S02]  /*1820*/  @P2 FSEL R7, R9, R7, !P3 ;  /* 0x0000000709072208 */ /* 0x000fe40005800000 */
[----:B------:R-:W-:-:S04]  /*1830*/  ISETP.GT.AND P2, PT, R4, 0xe0, PT ;  /* 0x000000e00400780c */ /* 0x000fc80003f44270 */
[----:B------:R-:W-:-:S06]  /*1840*/  DSETP.GEU.AND P3, PT, R6, R10, PT ;  /* 0x0000000a0600722a */ /* 0x000fcc0003f6e000 */
[----:B------:R-:W-:Y:S02]  /*1850*/  @P1 FSEL R6, R10, R6, !P3 ;  /* 0x000000060a061208 */ /* 0x000fe40005800000 */
[----:B------:R-:W-:-:S03]  /*1860*/  @P1 FSEL R7, R11, R7, !P3 ;  /* 0x000000070b071208 */ /* 0x000fc60005800000 */
[----:B------:R-:W-:Y:S02]  /*1870*/  IMAD.MOV.U32 R4, RZ, RZ, R6 ;  /* 0x000000ffff047224 */ /* 0x000fe400078e0006 */
[----:B------:R-:W-:-:S06]  /*1880*/  IMAD.MOV.U32 R5, RZ, RZ, R7 ;  /* 0x000000ffff057224 */ /* 0x000fcc00078e0007 */
[----:B0-----:R-:W-:-:S06]  /*1890*/  DSETP.GEU.AND P1, PT, R4, R2, PT ;  /* 0x000000020400722a */ /* 0x001fcc0003f2e000 */
[----:B------:R-:W-:Y:S02]  /*18a0*/  @P2 FSEL R6, R2, R6, !P1 ;  /* 0x0000000602062208 */ /* 0x000fe40004800000 */
[----:B------:R-:W-:Y:S01]  /*18b0*/  @P2 FSEL R7, R3, R7, !P1 ;  /* 0x0000000703072208 */ /* 0x000fe20004800000 */
[----:B------:R-:W-:Y:S06]  /*18c0*/  BRA `(.L_x_17) ;  /* 0x0000004000d07947 */ /* 0x000fec0003800000 */
.L_x_3:
[----:B------:R-:W0:Y:S01]  /*18d0*/  S2R R0, SR_TID.X ;  /* 0x0000000000007919 */ /* 0x000e220000002100 */
[----:B------:R-:W1:Y:S02]  /*18e0*/  LDCU.64 UR4, c[0x0][0x380] ;  /* 0x00007000ff0477ac */ /* 0x000e640008000a00 */
[----:B-1----:R-:W-:Y:S02]  /*18f0*/  IMAD.U32 R2, RZ, RZ, UR4 ;  /* 0x00000004ff027e24 */ /* 0x002fe4000f8e00ff */
[----:B------:R-:W-:Y:S02]  /*1900*/  IMAD.U32 R3, RZ, RZ, UR5 ;  /* 0x00000005ff037e24 */ /* 0x000fe4000f8e00ff */
[----:B0-----:R-:W-:-:S04]  /*1910*/  IMAD.SHL.U32 R5, R0, 0x4, RZ ;  /* 0x0000000400057824 */ /* 0x001fc800078e00ff */
[----:B------:R-:W-:-:S05]  /*1920*/  IMAD.WIDE.U32 R6, R5, 0x8, R2 ;  /* 0x0000000805067825 */ /* 0x000fca00078e0002 */
[----:B------:R-:W2:Y:S04]  /*1930*/  LDG.E.128.CONSTANT R20, desc[UR6][R6.64] ;  /* 0x0000000606147981 */ /* 0x000ea8000c1e9d00 */
[----:B------:R-:W3:Y:S04]  /*1940*/  LDG.E.128.CONSTANT R12, desc[UR6][R6.64+0x10] ;  /* 0x00001006060c7981 */ /* 0x000ee8000c1e9d00 */
[----:B------:R-:W4:Y:S04]  /*1950*/  LDG.E.128.CONSTANT R8, desc[UR6][R6.64+0x2000] ;  /* 0x0020000606087981 */ /* 0x000f28000c1e9d00 */
[----:B------:R0:W5:Y:S01]  /*1960*/  LDG.E.128.CONSTANT R16, desc[UR6][R6.64+0x2010] ;  /* 0x0020100606107981 */ /* 0x000162000c1e9d00 */
[----:B------:R-:W-:Y:S01]  /*1970*/  ISETP.GE.U32.AND P1, PT, R4, 0x1000, PT ;  /* 0x000010000400780c */ /* 0x000fe20003f26070 */
[----:B------:R-:W-:Y:S01]  /*1980*/  UMOV UR4, 0x800 ;  /* 0x0000080000047882 */ /* 0x000fe20000000000 */
[----:B--2---:R-:W-:-:S06]  /*1990*/  DSETP.GEU.AND P0, PT, R20, R22, PT ;  /* 0x000000161400722a */ /* 0x004fcc0003f0e000 */
[----:B------:R-:W-:Y:S02]  /*19a0*/  FSEL R20, R22, R20, !P0 ;  /* 0x0000001416147208 */ /* 0x000fe40004000000 */
[----:B------:R-:W-:-:S06]  /*19b0*/  FSEL R21, R23, R21, !P0 ;  /* 0x0000001517157208 */ /* 0x000fcc0004000000 */
[----:B---3--:R-:W-:-:S06]  /*19c0*/  DSETP.GEU.AND P0, PT, R20, R12, PT ;  /* 0x0000000c1400722a */ /* 0x008fcc0003f0e000 */
[----:B------:R-:W-:Y:S02]  /*19d0*/  FSEL R12, R12, R20, !P0 ;  /* 0x000000140c0c7208 */ /* 0x000fe40004000000 */
[----:B------:R-:W-:-:S06]  /*19e0*/  FSEL R13, R13, R21, !P0 ;  /* 0x000000150d0d7208 */ /* 0x000fcc0004000000 */
[----:B------:R-:W-:-:S06]  /*19f0*/  DSETP.GEU.AND P0, PT, R12, R14, PT ;  /* 0x0000000e0c00722a */ /* 0x000fcc0003f0e000 */
[----:B------:R-:W-:Y:S02]  /*1a00*/  FSEL R12, R14, R12, !P0 ;  /* 0x0000000c0e0c7208 */ /* 0x000fe40004000000 */
[----:B------:R-:W-:-:S06]  /*1a10*/  FSEL R13, R15, R13, !P0 ;  /* 0x0000000d0f0d7208 */ /* 0x000fcc0004000000 */
[----:B----4-:R-:W-:-:S06]  /*1a20*/  DSETP.GEU.AND P0, PT, R12, R8, PT ;  /* 0x000000080c00722a */ /* 0x010fcc0003f0e000 */
[----:B0-----:R-:W-:Y:S02]  /*1a30*/  FSEL R6, R8, R12, !P0 ;  /* 0x0000000c08067208 */ /* 0x001fe40004000000 */
[----:B------:R-:W-:-:S06]  /*1a40*/  FSEL R7, R9, R13, !P0 ;  /* 0x0000000d09077208 */ /* 0x000fcc0004000000 */
[----:B------:R-:W-:-:S06]  /*1a50*/  DSETP.GEU.AND P0, PT, R6, R10, PT ;  /* 0x0000000a0600722a */ /* 0x000fcc0003f0e000 */
[----:B------:R-:W-:Y:S02]  /*1a60*/  FSEL R6, R10, R6, !P0 ;  /* 0x000000060a067208 */ /* 0x000fe40004000000 */
[----:B------:R-:W-:-:S06]  /*1a70*/  FSEL R7, R11, R7, !P0 ;  /* 0x000000070b077208 */ /* 0x000fcc0004000000 */
[----:B-----5:R-:W-:-:S06]  /*1a80*/  DSETP.GEU.AND P0, PT, R6, R16, PT ;  /* 0x000000100600722a */ /* 0x020fcc0003f0e000 */
[----:B------:R-:W-:Y:S02]  /*1a90*/  FSEL R6, R16, R6, !P0 ;  /* 0x0000000610067208 */ /* 0x000fe40004000000 */
[----:B------:R-:W-:-:S06]  /*1aa0*/  FSEL R7, R17, R7, !P0 ;  /* 0x0000000711077208 */ /* 0x000fcc0004000000 */
[----:B------:R-:W-:-:S06]  /*1ab0*/  DSETP.GEU.AND P0, PT, R6, R18, PT ;  /* 0x000000120600722a */ /* 0x000fcc0003f0e000 */
[----:B------:R-:W-:Y:S02]  /*1ac0*/  FSEL R6, R18, R6, !P0 ;  /* 0x0000000612067208 */ /* 0x000fe40004000000 */
[----:B------:R-:W-:Y:S01]  /*1ad0*/  FSEL R7, R19, R7, !P0 ;  /* 0x0000000713077208 */ /* 0x000fe20004000000 */
[----:B------:R-:W-:Y:S06]  /*1ae0*/  @!P1 BRA `(.L_x_18) ;  /* 0x0000000000a49947 */ /* 0x000fec0003800000 */
[----:B------:R-:W0:Y:S01]  /*1af0*/  LDC R24, c[0x0][0x390] ;  /* 0x0000e400ff187b82 */ /* 0x000e220000000800 */
[----:B------:R-:W-:Y:S01]  /*1b00*/  VIADD R25, R4, 0xfffff800 ;  /* 0xfffff80004197836 */ /* 0x000fe20000000000 */
[----:B------:R-:W-:-:S06]  /*1b10*/  UMOV UR4, 0x800 ;  /* 0x0000080000047882 */ /* 0x000fcc0000000000 */
[----:B------:R-:W1:Y:S02]  /*1b20*/  LDC.64 R2, c[0x0][0x380] ;  /* 0x0000e000ff027b82 */ /* 0x000e640000000a00 */
.L_x_20:
[----:B------:R-:W-:-:S04]  /*1b30*/  VIADD R27, R5, UR4 ;  /* 0x00000004051b7c36 */ /* 0x000fc80008000000 */
[----:B-1----:R-:W-:-:S05]  /*1b40*/  IMAD.WIDE.U32 R26, R27, 0x8, R2 ;  /* 0x000000081b1a7825 */ /* 0x002fca00078e0002 */
[----:B------:R-:W2:Y:S04]  /*1b50*/  LDG.E.128.CONSTANT R12, desc[UR6][R26.64] ;  /* 0x000000061a0c7981 */ /* 0x000ea8000c1e9d00 */
[----:B------:R-:W3:Y:S04]  /*1b60*/  LDG.E.128.CONSTANT R16, desc[UR6][R26.64+0x10] ;  /* 0x000010061a107981 */ /* 0x000ee8000c1e9d00 */
[----:B------:R-:W4:Y:S04]  /*1b70*/  LDG.E.128.CONSTANT R20, desc[UR6][R26.64+0x2000] ;  /* 0x002000061a147981 */ /* 0x000f28000c1e9d00 */
[----:B------:R-:W5:Y:S01]  /*1b80*/  LDG.E.128.CONSTANT R8, desc[UR6][R26.64+0x2010] ;  /* 0x002010061a087981 */ /* 0x000f62000c1e9d00 */
[----:B0-----:R-:W-:Y:S01]  /*1b90*/  IMAD.MOV.U32 R4, RZ, RZ, R24 ;  /* 0x000000ffff047224 */ /* 0x001fe200078e0018 */
[----:B--2---:R-:W-:-:S06]  /*1ba0*/  DSETP.GEU.AND P0, PT, R6, R12, PT ;  /* 0x0000000c0600722a */ /* 0x004fcc0003f0e000 */
[----:B------:R-:W-:Y:S02]  /*1bb0*/  FSEL R6, R12, R6, !P0 ;  /* 0x000000060c067208 */ /* 0x000fe40004000000 */
[----:B------:R-:W-:-:S06]  /*1bc0*/  FSEL R7, R13, R7, !P0 ;  /* 0x000000070d077208 */ /* 0x000fcc0004000000 */
[----:B------:R-:W-:-:S06]  /*1bd0*/  DSETP.GEU.AND P0, PT, R6, R14, PT ;  /* 0x0000000e0600722a */ /* 0x000fcc0003f0e000 */
        /* <DEDUP_REMOVED lines=14> */
[----:B-----5:R-:W-:-:S06]  /*1cc0*/  DSETP.GEU.AND P0, PT, R6, R8, PT ;  /* 0x000000080600722a */ /* 0x020fcc0003f0e000 */
[----:B------:R-:W-:Y:S01]  /*1cd0*/  FSEL R6, R8, R6, !P0 ;  /* 0x0000000608067208 */ /* 0x000fe20004000000 */
[----:B------:R-:W-:Y:S01]  /*1ce0*/  VIADD R8, R4, -UR4 ;  /* 0x8000000404087c36 */ /* 0x000fe20008000000 */
[----:B------:R-:W-:-:S04]  /*1cf0*/  FSEL R7, R9, R7, !P0 ;  /* 0x0000000709077208 */ /* 0x000fc80004000000 */
[----:B------:R-:W-:Y:S02]  /*1d00*/  ISETP.GE.AND P1, PT, R8, 0x800, PT ;  /* 0x000008000800780c */ /* 0x000fe40003f26270 */
[----:B------:R-:W-:-:S06]  /*1d10*/  DSETP.GEU.AND P0, PT, R6, R10, PT ;  /* 0x0000000a0600722a */ /* 0x000fcc0003f0e000 */
[----:B------:R-:W-:Y:S02]  /*1d20*/  FSEL R6, R10, R6, !P0 ;  /* 0x000000060a067208 */ /* 0x000fe40004000000 */
[----:B------:R-:W-:-:S03]  /*1d30*/  FSEL R7, R11, R7, !P0 ;  /* 0x000000070b077208 */ /* 0x000fc60004000000 */
[----:B------:R-:W-:Y:S05]  /*1d40*/  @!P1 BRA `(.L_x_19) ;  /* 0x0000000c00009947 */ /* 0x000fea0003800000 */
[----:B------:R-:W-:-:S06]  /*1d50*/  UIADD3 UR4, UPT, UPT, UR4, 0x800, URZ ;  /* 0x0000080004047890 */ /* 0x000fcc000fffe0ff */
[----:B------:R-:W-:-:S13]  /*1d60*/  ISETP.LT.AND P0, PT, R25, UR4, PT ;  /* 0x0000000419007c0c */ /* 0x000fda000bf01270 */
[----:B------:R-:W-:Y:S05]  /*1d70*/  @!P0 BRA `(.L_x_20) ;  /* 0xfffffffc006c8947 */ /* 0x000fea000383ffff */
.L_x_18:
[----:B------:R-:W-:-:S13]  /*1d80*/  ISETP.LE.AND P0, PT, R4, UR4, PT ;  /* 0x0000000404007c0c */ /* 0x000fda000bf03270 */
[----:B------:R-:W-:Y:S05]  /*1d90*/  @P0 BRA `(.L_x_19) ;  /* 0x0000000800ec0947 */ /* 0x000fea0003800000 */
[----:B------:R-:W-:Y:S01]  /*1da0*/  VIADD R41, R4, -UR4 ;  /* 0x8000000404297c36 */ /* 0x000fe20008000000 */
[----:B------:R-:W-:Y:S04]  /*1db0*/  BSSY.RECONVERGENT B1, `(.L_x_19) ;  /* 0x00000b9000017945 */ /* 0x000fe80003800200 */
[----:B------:R-:W-:-:S13]  /*1dc0*/  ISETP.GE.AND P0, PT, R0, R41, PT ;  /* 0x000000290000720c */ /* 0x000fda0003f06270 */
[----:B------:R-:W-:Y:S05]  /*1dd0*/  @P0 BRA `(.L_x_21) ;  /* 0x0000000800d80947 */ /* 0x000fea0003800000 */
[----:B------:R-:W-:Y:S01]  /*1de0*/  LOP3.LUT R5, RZ, R0, RZ, 0x33, !PT ;  /* 0x00000000ff057212 */ /* 0x000fe200078e33ff */
[----:B------:R-:W-:Y:S01]  /*1df0*/  BSSY.RECONVERGENT B2, `(.L_x_22) ;  /* 0x0000016000027945 */ /* 0x000fe20003800200 */
[----:B------:R-:W-:Y:S02]  /*1e00*/  IMAD.MOV.U32 R40, RZ, RZ, R0 ;  /* 0x000000ffff287224 */ /* 0x000fe400078e0000 */
[----:B------:R-:W-:-:S04]  /*1e10*/  IADD3 R4, PT, PT, R4, -UR4, R5 ;  /* 0x8000000404047c10 */ /* 0x000fc8000fffe005 */
[C---:B------:R-:W-:Y:S02]  /*1e20*/  LOP3.LUT R5, R4.reuse, 0x300, RZ, 0xc0, !PT ;  /* 0x0000030004057812 */ /* 0x040fe400078ec0ff */
[----:B------:R-:W-:Y:S02]  /*1e30*/  ISETP.GE.U32.AND P2, PT, R4, 0x300, PT ;  /* 0x000003000400780c */ /* 0x000fe40003f46070 */
[----:B------:R-:W-:-:S13]  /*1e40*/  ISETP.NE.AND P0, PT, R5, 0x300, PT ;  /* 0x000003000500780c */ /* 0x000fda0003f05270 */
[----:B------:R-:W-:Y:S05]  /*1e50*/  @!P0 BRA `(.L_x_23) ;  /* 0x00000000003c8947 */ /* 0x000fea0003800000 */
[----:B------:R-:W-:Y:S01]  /*1e60*/  LEA.HI R4, R4, 0x1, RZ, 0x18 ;  /* 0x0000000104047811 */ /* 0x000fe200078fc0ff */
[----:B------:R-:W-:Y:S02]  /*1e70*/  VIADD R9, R0, UR4 ;  /* 0x0000000400097c36 */ /* 0x000fe40008000000 */
[----:B------:R-:W-:Y:S01]  /*1e80*/  IMAD.MOV.U32 R40, RZ, RZ, R0 ;  /* 0x000000ffff287224 */ /* 0x000fe200078e0000 */
[----:B------:R-:W-:-:S05]  /*1e90*/  LOP3.LUT R4, R4, 0x3, RZ, 0xc0, !PT ;  /* 0x0000000304047812 */ /* 0x000fca00078ec0ff */
[----:B------:R-:W-:-:S07]  /*1ea0*/  IMAD.MOV R8, RZ, RZ, -R4 ;  /* 0x000000ffff087224 */ /* 0x000fce00078e0a04 */
.L_x_24:
[----:B------:R-:W-:-:S06]  /*1eb0*/  IMAD.WIDE.U32 R4, R9, 0x8, R2 ;  /* 0x0000000809047825 */ /* 0x000fcc00078e0002 */
[----:B------:R-:W2:Y:S01]  /*1ec0*/  LDG.E.64.CONSTANT R4, desc[UR6][R4.64] ;  /* 0x0000000604047981 */ /* 0x000ea2000c1e9b00 */
[----:B------:R-:W-:Y:S02]  /*1ed0*/  VIADD R8, R8, 0x1 ;  /* 0x0000000108087836 */ /* 0x000fe40000000000 */
[----:B------:R-:W-:Y:S02]  /*1ee0*/  VIADD R40, R40, 0x100 ;  /* 0x0000010028287836 */ /* 0x000fe40000000000 */
[----:B------:R-:W-:Y:S01]  /*1ef0*/  VIADD R9, R9, 0x100 ;  /* 0x0000010009097836 */ /* 0x000fe20000000000 */
[----:B------:R-:W-:Y:S01]  /*1f00*/  ISETP.NE.AND P1, PT, R8, RZ, PT ;  /* 0x000000ff0800720c */ /* 0x000fe20003f25270 */
[----:B--2---:R-:W-:-:S06]  /*1f10*/  DSETP.GEU.AND P0, PT, R6, R4, PT ;  /* 0x000000040600722a */ /* 0x004fcc0003f0e000 */
[----:B------:R-:W-:Y:S02]  /*1f20*/  FSEL R6, R4, R6, !P0 ;  /* 0x0000000604067208 */ /* 0x000fe40004000000 */
[----:B------:R-:W-:-:S04]  /*1f30*/  FSEL R7, R5, R7, !P0 ;  /* 0x0000000705077208 */ /* 0x000fc80004000000 */
[----:B------:R-:W-:Y:S05]  /*1f40*/  @P1 BRA `(.L_x_24) ;  /* 0xfffffffc00d81947 */ /* 0x000fea000383ffff */
.L_x_23:
[----:B------:R-:W-:Y:S05]  /*1f50*/  BSYNC.RECONVERGENT B2 ;  /* 0x0000000000027941 */ /* 0x000fea0003800200 */
.L_x_22:
[----:B------:R-:W-:Y:S05]  /*1f60*/  @!P2 BRA `(.L_x_21) ;  /* 0x000000080074a947 */ /* 0x000fea0003800000 */
[----:B------:R-:W0:Y:S01]  /*1f70*/  LDCU.64 UR8, c[0x0][0x380] ;  /* 0x00007000ff0877ac */ /* 0x000e220008000a00 */
[----:B------:R-:W-:Y:S01]  /*1f80*/  IMAD.IADD R9, R41, 0x1, -R40 ;  /* 0x0000000129097824 */ /* 0x000fe200078e0a28 */
[C---:B------:R-:W-:Y:S01]  /*1f90*/  IADD3 R5, P0, PT, R40.reuse, UR4, RZ ;  /* 0x0000000428057c10 */ /* 0x040fe2000ff1e0ff */
[----:B------:R-:W-:Y:S01]  /*1fa0*/  BSSY.RECONVERGENT B2, `(.L_x_25) ;  /* 0x0000059000027945 */ /* 0x000fe20003800200 */
[----:B------:R-:W-:Y:S02]  /*1fb0*/  VIADD R43, R40, UR4 ;  /* 0x00000004282b7c36 */ /* 0x000fe40008000000 */
[----:B------:R-:W-:Y:S01]  /*1fc0*/  ISETP.GT.AND P1, PT, R9, 0xc00, PT ;  /* 0x00000c000900780c */ /* 0x000fe20003f24270 */
[----:B------:R-:W-:Y:S01]  /*1fd0*/  IMAD.X R8, RZ, RZ, RZ, P0 ;  /* 0x000000ffff087224 */ /* 0x000fe200000e06ff */
[----:B0-----:R-:W-:-:S04]  /*1fe0*/  LEA R4, P0, R5, UR8, 0x3 ;  /* 0x0000000805047c11 */ /* 0x001fc8000f8018ff */
[----:B------:R-:W-:Y:S02]  /*1ff0*/  LEA.HI.X R5, R5, UR9, R8, 0x3, P0 ;  /* 0x0000000905057c11 */ /* 0x000fe400080f1c08 */
[----:B------:R-:W-:-:S05]  /*2000*/  IADD3 R4, P0, PT, R4, 0x1000, RZ ;  /* 0x0000100004047810 */ /* 0x000fca0007f1e0ff */
[----:B------:R-:W-:Y:S01]  /*2010*/  IMAD.X R5, RZ, RZ, R5, P0 ;  /* 0x000000ffff057224 */ /* 0x000fe200000e0605 */
[----:B------:R-:W-:Y:S01]  /*2020*/  PLOP3.LUT P0, PT, PT, PT, PT, 0x80, 0x8 ;  /* 0x000000000008781c */ /* 0x000fe20003f0f070 */
[----:B------:R-:W-:-:S12]  /*2030*/  @!P1 BRA `(.L_x_26) ;  /* 0x00000004003c9947 */ /* 0x000fd80003800000 */
[----:B------:R-:W-:Y:S01]  /*2040*/  PLOP3.LUT P0, PT, PT, PT, PT, 0x8, 0x80 ;  /* 0x000000000080781c */ /* 0x000fe20003f0e170 */
[----:B------:R-:W-:-:S12]  /*2050*/  VIADD R45, R41, 0xfffff400 ;  /* 0xfffff400292d7836 */ /* 0x000fd80000000000 */
.L_x_27:
[C---:B------:R-:W-:Y:S01]  /*2060*/  IMAD.WIDE.U32 R38, R43.reuse, 0x8, R2 ;  /* 0x000000082b267825 */ /* 0x040fe200078e0002 */
[----:B------:R-:W2:Y:S04]  /*2070*/  LDG.E.64.CONSTANT R8, desc[UR6][R4.64+-0x800] ;  /* 0xfff8000604087981 */ /* 0x000ea8000c1e9b00 */
[----:B------:R-:W3:Y:S04]  /*2080*/  LDG.E.64.CONSTANT R10, desc[UR6][R4.64] ;  /* 0x00000006040a7981 */ /* 0x000ee8000c1e9b00 */
[----:B------:R-:W4:Y:S01]  /*2090*/  LDG.E.64.CONSTANT R38, desc[UR6][R38.64] ;  /* 0x0000000626267981 */ /* 0x000f22000c1e9b00 */
[----:B------:R-:W-:-:S03]  /*20a0*/  VIADD R15, R43, 0x400 ;  /* 0x000004002b0f7836 */ /* 0x000fc60000000000 */
[----:B------:R-:W5:Y:S01]  /*20b0*/  LDG.E.64.CONSTANT R12, desc[UR6][R4.64+0x800] ;  /* 0x00080006040c7981 */ /* 0x000f62000c1e9b00 */
[----:B------:R-:W-:-:S03]  /*20c0*/  IMAD.WIDE.U32 R14, R15, 0x8, R2 ;  /* 0x000000080f0e7825 */ /* 0x000fc600078e0002 */
[----:B------:R-:W5:Y:S04]  /*20d0*/  LDG.E.64.CONSTANT R16, desc[UR6][R4.64+0x1800] ;  /* 0x0018000604107981 */ /* 0x000f68000c1e9b00 */
[----:B------:R-:W5:Y:S04]  /*20e0*/  LDG.E.64.CONSTANT R14, desc[UR6][R14.64] ;  /* 0x000000060e0e7981 */ /* 0x000f68000c1e9b00 */
[----:B------:R-:W5:Y:S01]  /*20f0*/  LDG.E.64.CONSTANT R18, desc[UR6][R4.64+0x2000] ;  /* 0x0020000604127981 */ /* 0x000f62000c1e9b00 */
        /* <DEDUP_REMOVED lines=11> */
[----:B------:R-:W5:Y:S04]  /*21b0*/  LDG.E.64.CONSTANT R34, desc[UR6][R4.64+0x6000] ;  /* 0x0060000604227981 */ /* 0x000f68000c1e9b00 */
[----:B------:R0:W5:Y:S01]  /*21c0*/  LDG.E.64.CONSTANT R36, desc[UR6][R4.64+0x6800] ;  /* 0x0068000604247981 */ /* 0x000162000c1e9b00 */
[----:B------:R-:W-:-:S05]  /*21d0*/  VIADD R40, R40, 0x1000 ;  /* 0x0000100028287836 */ /* 0x000fca0000000000 */
[----:B------:R-:W-:Y:S02]  /*21e0*/  ISETP.GE.AND P2, PT, R40, R45, PT ;  /* 0x0000002d2800720c */ /* 0x000fe40003f46270 */
[----:B0-----:R-:W-:Y:S01]  /*21f0*/  IADD3 R4, P3, PT, R4, 0x8000, RZ ;  /* 0x0000800004047810 */ /* 0x001fe20007f7e0ff */
[----:B------:R-:W-:-:S04]  /*2200*/  VIADD R43, R43, 0x1000 ;  /* 0x000010002b2b7836 */ /* 0x000fc80000000000 */
[----:B------:R-:W-:Y:S01]  /*2210*/  IMAD.X R5, RZ, RZ, R5, P3 ;  /* 0x000000ffff057224 */ /* 0x000fe200018e0605 */
[----:B----4-:R-:W-:-:S06]  /*2220*/  DSETP.GEU.AND P1, PT, R6, R38, PT ;  /* 0x000000260600722a */ /* 0x010fcc0003f2e000 */
[----:B------:R-:W-:Y:S02]  /*2230*/  FSEL R6, R38, R6, !P1 ;  /* 0x0000000626067208 */ /* 0x000fe40004800000 */
[----:B------:R-:W-:-:S06]  /*2240*/  FSEL R7, R39, R7, !P1 ;  /* 0x0000000727077208 */ /* 0x000fcc0004800000 */
[----:B--2---:R-:W-:-:S06]  /*2250*/  DSETP.GEU.AND P1, PT, R6, R8, PT ;  /* 0x000000080600722a */ /* 0x004fcc0003f2e000 */
[----:B------:R-:W-:Y:S02]  /*2260*/  FSEL R6, R8, R6, !P1 ;  /* 0x0000000608067208 */ /* 0x000fe40004800000 */
[----:B------:R-:W-:-:S06]  /*2270*/  FSEL R7, R9, R7, !P1 ;  /* 0x0000000709077208 */ /* 0x000fcc0004800000 */
[----:B---3--:R-:W-:-:S06]  /*2280*/  DSETP.GEU.AND P1, PT, R6, R10, PT ;  /* 0x0000000a0600722a */ /* 0x008fcc0003f2e000 */
[----:B------:R-:W-:Y:S02]  /*2290*/  FSEL R6, R10, R6, !P1 ;  /* 0x000000060a067208 */ /* 0x000fe40004800000 */
[----:B------:R-:W-:-:S06]  /*22a0*/  FSEL R7, R11, R7, !P1 ;  /* 0x000000070b077208 */ /* 0x000fcc0004800000 */
[----:B-----5:R-:W-:-:S06]  /*22b0*/  DSETP.GEU.AND P1, PT, R6, R12, PT ;  /* 0x0000000c0600722a */ /* 0x020fcc0003f2e000 */
        /* <DEDUP_REMOVED lines=39> */
.L_x_26:
[----:B------:R-:W-:Y:S05]  /*2530*/  BSYNC.RECONVERGENT B2 ;  /* 0x0000000000027941 */ /* 0x000fea0003800200 */
.L_x_25:
[----:B------:R-:W-:Y:S01]  /*2540*/  IMAD.IADD R8, R41, 0x1, -R40 ;  /* 0x0000000129087824 */ /* 0x000fe200078e0a28 */
[----:B------:R-:W-:Y:S04]  /*2550*/  BSSY.RECONVERGENT B2, `(.L_x_28) ;  /* 0x000002b000027945 */ /* 0x000fe80003800200 */
[----:B------:R-:W-:-:S13]  /*2560*/  ISETP.GT.AND P1, PT, R8, 0x400, PT ;  /* 0x000004000800780c */ /* 0x000fda0003f24270 */
[----:B------:R-:W-:Y:S05]  /*2570*/  @!P1 BRA `(.L_x_29) ;  /* 0x0000000000a09947 */ /* 0x000fea0003800000 */
        /* <DEDUP_REMOVED lines=9> */
[----:B------:R-:W5:Y:S04]  /*2610*/  LDG.E.64.CONSTANT R22, desc[UR6][R4.64+0x2000] ;  /* 0x0020000604167981 */ /* 0x000f68000c1e9b00 */
[----:B------:R0:W5:Y:S01]  /*2620*/  LDG.E.64.CONSTANT R8, desc[UR6][R4.64+0x2800] ;  /* 0x0028000604087981 */ /* 0x000162000c1e9b00 */
[----:B------:R-:W-:-:S02]  /*2630*/  VIADD R40, R40, 0x800 ;  /* 0x0000080028287836 */ /* 0x000fc40000000000 */
[----:B------:R-:W-:Y:S01]  /*2640*/  VIADD R43, R43, 0x800 ;  /* 0x000008002b2b7836 */ /* 0x000fe20000000000 */
[----:B0-----:R-:W-:-:S05]  /*2650*/  IADD3 R4, P2, PT, R4, 0x4000, RZ ;  /* 0x0000400004047810 */ /* 0x001fca0007f5e0ff */
        /* <DEDUP_REMOVED lines=22> */
[----:B------:R-:W-:Y:S01]  /*27c0*/  DSETP.GEU.AND P1, PT, R6, R8, PT ;  /* 0x000000080600722a */ /* 0x000fe20003f2e000 */
[----:B------:R-:W-:-:S05]  /*27d0*/  PLOP3.LUT P0, PT, PT, PT, PT, 0x8, 0x80 ;  /* 0x000000000080781c */ /* 0x000fca0003f0e170 */
[----:B------:R-:W-:Y:S02]  /*27e0*/  FSEL R6, R8, R6, !P1 ;  /* 0x0000000608067208 */ /* 0x000fe40004800000 */
[----:B------:R-:W-:-:S07]  /*27f0*/  FSEL R7, R9, R7, !P1 ;  /* 0x0000000709077208 */ /* 0x000fce0004800000 */
.L_x_29:
[----:B------:R-:W-:Y:S05]  /*2800*/  BSYNC.RECONVERGENT B2 ;  /* 0x0000000000027941 */ /* 0x000fea0003800200 */
.L_x_28:
[----:B------:R-:W-:-:S13]  /*2810*/  ISETP.LT.OR P0, PT, R40, R41, P0 ;  /* 0x000000292800720c */ /* 0x000fda0000701670 */
[----:B------:R-:W-:Y:S05]  /*2820*/  @!P0 BRA `(.L_x_21) ;  /* 0x0000000000448947 */ /* 0x000fea0003800000 */
[----:B------:R-:W-:Y:S01]  /*2830*/  IMAD.WIDE.U32 R2, R43, 0x8, R2 ;  /* 0x000000082b027825 */ /* 0x000fe200078e0002 */
[----:B------:R-:W2:Y:S04]  /*2840*/  LDG.E.64.CONSTANT R8, desc[UR6][R4.64+-0x800] ;  /* 0xfff8000604087981 */ /* 0x000ea8000c1e9b00 */
[----:B------:R-:W3:Y:S04]  /*2850*/  LDG.E.64.CONSTANT R10, desc[UR6][R4.64] ;  /* 0x00000006040a7981 */ /* 0x000ee8000c1e9b00 */
[----:B------:R-:W4:Y:S04]  /*2860*/  LDG.E.64.CONSTANT R2, desc[UR6][R2.64] ;  /* 0x0000000602027981 */ /* 0x000f28000c1e9b00 */
[----:B------:R-:W5:Y:S01]  /*2870*/  LDG.E.64.CONSTANT R12, desc[UR6][R4.64+0x800] ;  /* 0x00080006040c7981 */ /* 0x000f62000c1e9b00 */
        /* <DEDUP_REMOVED lines=11> */
[----:B------:R-:W-:-:S07]  /*2930*/  FSEL R7, R13, R3, !P0 ;  /* 0x000000030d077208 */ /* 0x000fce0004000000 */
.L_x_21:
[----:B------:R-:W-:Y:S05]  /*2940*/  BSYNC.RECONVERGENT B1 ;  /* 0x0000000000017941 */ /* 0x000fea0003800200 */
.L_x_19:
[----:B------:R-:W0:Y:S01]  /*2950*/  S2R R10, SR_LANEID ;  /* 0x00000000000a7919 */ /* 0x000e220000000000 */
[----:B------:R-:W-:Y:S04]  /*2960*/  SHFL.DOWN PT, R2, R6, 0x1, 0x1f ;  /* 0x08201f0006027f89 */ /* 0x000fe800000e0000 */
        /* <DEDUP_REMOVED lines=10> */
[----:B------:R-:W-:-:S02]  /*2a10*/  @!P2 MOV R7, 0x400 ;  /* 0x000004000007a802 */ /* 0x000fc40000000f00 */
        /* <DEDUP_REMOVED lines=8> */
[----:B------:R-:W-:Y:S01]  /*2aa0*/  SHFL.DOWN PT, R2, R4, 0x4, 0x1f ;  /* 0x08801f0004027f89 */ /* 0x000fe200000e0000 */
[----:B-1----:R-:W-:-:S03]  /*2ab0*/  @!P2 LEA R7, R8, R7, 0x18 ;  /* 0x000000070807a211 */ /* 0x002fc600078ec0ff */
[----:B------:R-:W0:Y:S02]  /*2ac0*/  SHFL.DOWN PT, R3, R5, 0x4, 0x1f ;  /* 0x08801f0005037f89 */ /* 0x000e2400000e0000 */
[----:B------:R-:W-:Y:S01]  /*2ad0*/  @!P2 IMAD.IADD R9, R6, 0x1, R7 ;  /* 0x000000010609a824 */ /* 0x000fe200078e0207 */
[----:B0-----:R-:W-:-:S06]  /*2ae0*/  DSETP.GEU.AND P0, PT, R4, R2, PT ;  /* 0x000000020400722a */ /* 0x001fcc0003f0e000 */
[----:B------:R-:W-:Y:S02]  /*2af0*/  @!P1 FSEL R4, R2, R4, !P0 ;  /* 0x0000000402049208 */ /* 0x000fe40004000000 */
[----:B------:R-:W-:Y:S02]  /*2b00*/  @!P1 FSEL R5, R3, R5, !P0 ;  /* 0x0000000503059208 */ /* 0x000fe40004000000 */
[----:B------:R-:W-:Y:S01]  /*2b10*/  ISETP.GT.AND P1, PT, R10, 0x17, PT ;  /* 0x000000170a00780c */ /* 0x000fe20003f24270 */
[----:B------:R-:W-:Y:S04]  /*2b20*/  SHFL.DOWN PT, R2, R4, 0x8, 0x1f ;  /* 0x09001f0004027f89 */ /* 0x000fe800000e0000 */
[----:B------:R-:W0:Y:S02]  /*2b30*/  SHFL.DOWN PT, R3, R5, 0x8, 0x1f ;  /* 0x09001f0005037f89 */ /* 0x000e2400000e0000 */
[----:B0-----:R-:W-:-:S06]  /*2b40*/  DSETP.GEU.AND P0, PT, R4, R2, PT ;  /* 0x000000020400722a */ /* 0x001fcc0003f0e000 */
[----:B------:R-:W-:Y:S02]  /*2b50*/  @!P1 FSEL R4, R2, R4, !P0 ;  /* 0x0000000402049208 */ /* 0x000fe40004000000 */
[----:B------:R-:W-:Y:S02]  /*2b60*/  @!P1 FSEL R5, R3, R5, !P0 ;  /* 0x0000000503059208 */ /* 0x000fe40004000000 */
[----:B------:R-:W-:Y:S01]  /*2b70*/  ISETP.GT.AND P1, PT, R10, 0xf, PT ;  /* 0x0000000f0a00780c */ /* 0x000fe20003f24270 */
[----:B------:R-:W-:Y:S04]  /*2b80*/  SHFL.DOWN PT, R2, R4, 0x10, 0x1f ;  /* 0x0a001f0004027f89 */ /* 0x000fe800000e0000 */
[----:B------:R-:W0:Y:S02]  /*2b90*/  SHFL.DOWN PT, R3, R5, 0x10, 0x1f ;  /* 0x0a001f0005037f89 */ /* 0x000e2400000e0000 */
[----:B0-----:R-:W-:-:S06]  /*2ba0*/  DSETP.GEU.AND P0, PT, R4, R2, PT ;  /* 0x000000020400722a */ /* 0x001fcc0003f0e000 */
[----:B------:R-:W-:Y:S02]  /*2bb0*/  FSEL R2, R2, R4, !P0 ;  /* 0x0000000402027208 */ /* 0x000fe40004000000 */
        /* <DEDUP_REMOVED lines=10> */
[----:B--2---:R-:W0:Y:S04]  /*2c60*/  LDS.128 R8, [UR4+0x10] ;  /* 0x00001004ff087984 */ /* 0x004e280008000c00 */
        /* <DEDUP_REMOVED lines=25> */
.L_x_2:
        /* <DEDUP_REMOVED lines=12> */
.L_x_32:
[----:B------:R-:W-:Y:S05]  /*2ec0*/  BSYNC.RECONVERGENT B1 ;  /* 0x0000000000017941 */ /* 0x000fea0003800200 */
.L_x_31:
        /* <DEDUP_REMOVED lines=17> */
.L_x_37:
        /* <DEDUP_REMOVED lines=12> */
.L_x_36:
[----:B------:R-:W-:Y:S05]  /*30a0*/  BSYNC.RECONVERGENT B2 ;  /* 0x0000000000027941 */ /* 0x000fea0003800200 */
.L_x_35:
        /* <DEDUP_REMOVED lines=9> */
.L_x_40:
        /* <DEDUP_REMOVED lines=74> */
.L_x_39:
[----:B------:R-:W-:Y:S05]  /*35e0*/  BSYNC.RECONVERGENT B2 ;  /* 0x0000000000027941 */ /* 0x000fea0003800200 */
.L_x_38:
        /* <DEDUP_REMOVED lines=42> */
.L_x_42:
[----:B------:R-:W-:Y:S05]  /*3890*/  BSYNC.RECONVERGENT B2 ;  /* 0x0000000000027941 */ /* 0x000fea0003800200 */
.L_x_41:
        /* <DEDUP_REMOVED lines=20> */
.L_x_34:
[----:B------:R-:W-:Y:S05]  /*39e0*/  BSYNC.RECONVERGENT B1 ;  /* 0x0000000000017941 */ /* 0x000fea0003800200 */
.L_x_33:
        /* <DEDUP_REMOVED lines=14> */
[----:B------:R-:W-:Y:S01]  /*3ad0*/  IMAD.MOV.U32 R2, RZ, RZ, R9 ;  /* 0x000000ffff027224 */ /* 0x000fe200078e0009 */
[----:B------:R-:W-:Y:S01]  /*3ae0*/  @!P2 MOV R4, 0x400 ;  /* 0x000004000004a802 */ /* 0x000fe20000000f00 */
[----:B------:R-:W-:Y:S01]  /*3af0*/  IMAD.MOV.U32 R3, RZ, RZ, R11 ;  /* 0x000000ffff037224 */ /* 0x000fe200078e000b */
[----:B------:R-:W0:Y:S01]  /*3b00*/  SHFL.DOWN PT, R7, R11, 0x2, 0x1f ;  /* 0x08401f000b077f89 */ /* 0x000e2200000e0000 */
[----:B------:R-:W-:Y:S01]  /*3b10*/  @!P2 SHF.R.U32.HI R0, RZ, 0x2, R5 ;  /* 0x00000002ff00a819 */ /* 0x000fe20000011605 */
[----:B------:R-:W1:Y:S03]  /*3b20*/  @!P2 S2R R13, SR_CgaCtaId ;  /* 0x00000000000da919 */ /* 0x000e660000008800 */
[----:B------:R-:W-:Y:S01]  /*3b30*/  @!P2 LOP3.LUT R0, R0, 0xf8, RZ, 0xc0, !PT ;  /* 0x000000f80000a812 */ /* 0x000fe200078ec0ff */
[----:B0-----:R-:W-:-:S06]  /*3b40*/  DSETP.GEU.AND P0, PT, R2, R6, PT ;  /* 0x000000060200722a */ /* 0x001fcc0003f0e000 */
[----:B------:R-:W-:Y:S02]  /*3b50*/  @!P1 FSEL R9, R6, R9, !P0 ;  /* 0x0000000906099208 */ /* 0x000fe40004000000 */
[----:B------:R-:W-:Y:S02]  /*3b60*/  @!P1 FSEL R11, R7, R11, !P0 ;  /* 0x0000000b070b9208 */ /* 0x000fe40004000000 */
[----:B------:R-:W-:Y:S01]  /*3b70*/  ISETP.GT.AND P1, PT, R8, 0x1b, PT ;  /* 0x0000001b0800780c */ /* 0x000fe20003f24270 */
[----:B------:R-:W-:Y:S01]  /*3b80*/  SHFL.DOWN PT, R2, R9, 0x4, 0x1f ;  /* 0x08801f0009027f89 */ /* 0x000fe200000e0000 */
[----:B------:R-:W-:Y:S01]  /*3b90*/  IMAD.MOV.U32 R6, RZ, RZ, R9 ;  /* 0x000000ffff067224 */ /* 0x000fe200078e0009 */
[----:B-1----:R-:W-:Y:S01]  /*3ba0*/  @!P2 LEA R13, R13, R4, 0x18 ;  /* 0x000000040d0da211 */ /* 0x002fe200078ec0ff */
[----:B------:R-:W-:Y:S01]  /*3bb0*/  IMAD.MOV.U32 R7, RZ, RZ, R11 ;  /* 0x000000ffff077224 */ /* 0x000fe200078e000b */
[----:B------:R-:W0:Y:S03]  /*3bc0*/  SHFL.DOWN PT, R3, R11, 0x4, 0x1f ;  /* 0x08801f000b037f89 */ /* 0x000e2600000e0000 */
[----:B------:R-:W-:-:S02]  /*3bd0*/  @!P2 IMAD.IADD R13, R0, 0x1, R13 ;  /* 0x00000001000da824 */ /* 0x000fc400078e020d */
[----:B0-----:R-:W-:-:S06]  /*3be0*/  DSETP.GEU.AND P0, PT, R6, R2, PT ;  /* 0x000000020600722a */ /* 0x001fcc0003f0e000 */
[----:B------:R-:W-:Y:S02]  /*3bf0*/  @!P1 FSEL R9, R2, R9, !P0 ;  /* 0x0000000902099208 */ /* 0x000fe40004000000 */
[----:B------:R-:W-:Y:S02]  /*3c00*/  @!P1 FSEL R11, R3, R11, !P0 ;  /* 0x0000000b030b9208 */ /* 0x000fe40004000000 */
[----:B------:R-:W-:Y:S01]  /*3c10*/  ISETP.GT.AND P1, PT, R8, 0x17, PT ;  /* 0x000000170800780c */ /* 0x000fe20003f24270 */
[----:B------:R-:W-:Y:S01]  /*3c20*/  SHFL.DOWN PT, R2, R9, 0x8, 0x1f ;  /* 0x09001f0009027f89 */ /* 0x000fe200000e0000 */
[----:B------:R-:W-:Y:S02]  /*3c30*/  IMAD.MOV.U32 R6, RZ, RZ, R9 ;  /* 0x000000ffff067224 */ /* 0x000fe400078e0009 */
[----:B------:R-:W-:Y:S01]  /*3c40*/  IMAD.MOV.U32 R7, RZ, RZ, R11 ;  /* 0x000000ffff077224 */ /* 0x000fe200078e000b */
[----:B------:R-:W0:Y:S05]  /*3c50*/  SHFL.DOWN PT, R3, R11, 0x8, 0x1f ;  /* 0x09001f000b037f89 */ /* 0x000e2a00000e0000 */
        /* <DEDUP_REMOVED lines=20> */
[----:B------:R-:W0:Y:S04]  /*3da0*/  LDS.128 R8, [UR4+0x10] ;  /* 0x00001004ff087984 */ /* 0x000e280008000c00 */
[----:B-1----:R-:W1:Y:S01]  /*3db0*/  LDS.128 R12, [UR4+0x20] ;  /* 0x00002004ff0c7984 */ /* 0x002e620008000c00 */
        /* <DEDUP_REMOVED lines=24> */
.L_x_43:
        /* <DEDUP_REMOVED lines=20> */
[----:B------:R-:W0:Y:S05]  /*4080*/  SHFL.DOWN PT, R7, R0, 0x2, R11 ;  /* 0x0840000000077989 */ /* 0x000e2a00000e000b */
[----:B0-----:R-:W-:-:S06]  /*4090*/  DSETP.GEU.AND P0, PT, R2, R6, PT ;  /* 0x000000060200722a */ /* 0x001fcc0003f0e000 */
[----:B------:R-:W-:Y:S01]  /*40a0*/  @!P1 FSEL R9, R6, R9, !P0 ;  /* 0x0000000906099208 */ /* 0x000fe20004000000 */
[----:B------:R-:W-:Y:S01]  /*40b0*/  VIADD R6, R8, 0x4 ;  /* 0x0000000408067836 */ /* 0x000fe20000000000 */
[----:B------:R-:W-:-:S03]  /*40c0*/  @!P1 FSEL R0, R7, R0, !P0 ;  /* 0x0000000007009208 */ /* 0x000fc60004000000 */
[----:B------:R-:W-:Y:S01]  /*40d0*/  SHFL.DOWN PT, R2, R9, 0x4, R11 ;  /* 0x0880000009027989 */ /* 0x000fe200000e000b */
[----:B------:R-:W-:Y:S01]  /*40e0*/  ISETP.GT.AND P1, PT, R6, R11, PT ;  /* 0x0000000b0600720c */ /* 0x000fe20003f24270 */
[----:B------:R-:W-:Y:S02]  /*40f0*/  IMAD.MOV.U32 R6, RZ, RZ, R9 ;  /* 0x000000ffff067224 */ /* 0x000fe400078e0009 */
[----:B------:R-:W0:Y:S01]  /*4100*/  SHFL.DOWN PT, R3, R0, 0x4, R11 ;  /* 0x0880000000037989 */ /* 0x000e2200000e000b */
[----:B------:R-:W-:-:S06]  /*4110*/  IMAD.MOV.U32 R7, RZ, RZ, R0 ;  /* 0x000000ffff077224 */ /* 0x000fcc00078e0000 */
[----:B0-----:R-:W-:Y:S01]  /*4120*/  DSETP.GEU.AND P0, PT, R6, R2, PT ;  /* 0x000000020600722a */ /* 0x001fe20003f0e000 */
[----:B------:R-:W-:-:S05]  /*4130*/  VIADD R6, R8, 0x8 ;  /* 0x0000000808067836 */ /* 0x000fca0000000000 */
        /* <DEDUP_REMOVED lines=15> */
[----:B------:R-:W-:Y:S02]  /*4230*/  IMAD.MOV.U32 R6, RZ, RZ, R9 ;  /* 0x000000ffff067224 */ /* 0x000fe400078e0009 */
[----:B------:R-:W-:Y:S01]  /*4240*/  IMAD.MOV.U32 R7, RZ, RZ, R0 ;  /* 0x000000ffff077224 */ /* 0x000fe200078e0000 */
[----:B------:R-:W0:Y:S05]  /*4250*/  SHFL.DOWN PT, R3, R0, 0x10, R11 ;  /* 0x0a00000000037989 */ /* 0x000e2a00000e000b */
[----:B0-----:R-:W-:Y:S01]  /*4260*/  DSETP.GEU.AND P1, PT, R6, R2, PT ;  /* 0x000000020600722a */ /* 0x001fe20003f2e000 */
[----:B------:R-:W-:-:S02]  /*4270*/  @!P0 MOV R7, 0x400 ;  /* 0x0000040000078802 */ /* 0x000fc40000000f00 */
[----:B------:R-:W-:Y:S02]  /*4280*/  @!P0 SHF.R.U32.HI R6, RZ, 0x2, R5 ;  /* 0x00000002ff068819 */ /* 0x000fe40000011605 */
[----:B-1----:R-:W-:Y:S02]  /*4290*/  @!P0 LEA R7, R10, R7, 0x18 ;  /* 0x000000070a078211 */ /* 0x002fe400078ec0ff */
[----:B------:R-:W-:Y:S02]  /*42a0*/  @!P0 LOP3.LUT R6, R6, 0xf8, RZ, 0xc0, !PT ;  /* 0x000000f806068812 */ /* 0x000fe400078ec0ff */
[----:B------:R-:W-:Y:S02]  /*42b0*/  @!P2 FSEL R9, R2, R9, !P1 ;  /* 0x000000090209a208 */ /* 0x000fe40004800000 */
[----:B------:R-:W-:Y:S01]  /*42c0*/  @!P2 FSEL R0, R3, R0, !P1 ;  /* 0x000000000300a208 */ /* 0x000fe20004800000 */
[----:B------:R-:W-:Y:S02]  /*42d0*/  @!P0 IMAD.IADD R3, R6, 0x1, R7 ;  /* 0x0000000106038824 */ /* 0x000fe400078e0207 */
[----:B------:R-:W-:-:S02]  /*42e0*/  IMAD.MOV.U32 R6, RZ, RZ, R9 ;  /* 0x000000ffff067224 */ /* 0x000fc400078e0009 */
[----:B------:R-:W-:-:S05]  /*42f0*/  IMAD.MOV.U32 R7, RZ, RZ, R0 ;  /* 0x000000ffff077224 */ /* 0x000fca00078e0000 */
[----:B------:R1:W-:Y:S01]  /*4300*/  @!P0 STS.64 [R3+0x8], R6 ;  /* 0x0000080603008388 */ /* 0x0003e20000000a00 */
[----:B------:R-:W-:Y:S01]  /*4310*/  BAR.SYNC.DEFER_BLOCKING 0x0 ;  /* 0x0000000000007b1d */ /* 0x000fe20000010000 */
[----:B------:R-:W-:-:S13]  /*4320*/  ISETP.NE.AND P0, PT, R5, RZ, PT ;  /* 0x000000ff0500720c */ /* 0x000fda0003f05270 */
[----:B-1----:R-:W-:Y:S05]  /*4330*/  @P0 BRA `(.L_x_17) ;  /* 0x0000001800340947 */ /* 0x002fea0003800000 */
[----:B------:R-:W0:Y:S01]  /*4340*/  S2UR UR5, SR_CgaCtaId ;  /* 0x00000000000579c3 */ /* 0x000e220000008800 */
[----:B------:R-:W-:Y:S01]  /*4350*/  UMOV UR4, 0x400 ;  /* 0x0000040000047882 */ /* 0x000fe20000000000 */
[C---:B------:R-:W-:Y:S02]  /*4360*/  ISETP.GT.AND P3, PT, R4.reuse, 0x20, PT ;  /* 0x000000200400780c */ /* 0x040fe40003f64270 */
        /* <DEDUP_REMOVED lines=10> */
[----:B------:R-:W-:Y:S01]  /*4410*/  ISETP.GT.AND P1, PT, R4, 0x60, PT ;  /* 0x000000600400780c */ /* 0x000fe20003f24270 */
[----:B------:R-:W-:Y:S02]  /*4420*/  IMAD.MOV.U32 R2, RZ, RZ, R6 ;  /* 0x000000ffff027224 */ /* 0x000fe400078e0006 */
        /* <DEDUP_REMOVED lines=29> */
.L_x_30:
[----:B------:R-:W0:Y:S01]  /*4600*/  S2R R41, SR_TID.X ;  /* 0x0000000000297919 */ /* 0x000e220000002100 */
[----:B------:R-:W0:Y:S02]  /*4610*/  LDC.64 R6, c[0x0][0x380] ;  /* 0x0000e000ff067b82 */ /* 0x000e240000000a00 */
[----:B0-----:R-:W-:-:S05]  /*4620*/  IMAD.WIDE.U32 R6, R41, 0x8, R6 ;  /* 0x0000000829067825 */ /* 0x001fca00078e0006 */
[----:B------:R-:W2:Y:S04]  /*4630*/  LDG.E.64.CONSTANT R20, desc[UR6][R6.64] ;  /* 0x0000000606147981 */ /* 0x000ea8000c1e9b00 */
[----:B------:R-:W2:Y:S04]  /*4640*/  LDG.E.64.CONSTANT R2, desc[UR6][R6.64+0x800] ;  /* 0x0008000606027981 */ /* 0x000ea8000c1e9b00 */
[----:B------:R-:W3:Y:S04]  /*4650*/  LDG.E.64.CONSTANT R8, desc[UR6][R6.64+0x1000] ;  /* 0x0010000606087981 */ /* 0x000ee8000c1e9b00 */
[----:B------:R-:W4:Y:S04]  /*4660*/  LDG.E.64.CONSTANT R10, desc[UR6][R6.64+0x1800] ;  /* 0x00180006060a7981 */ /* 0x000f28000c1e9b00 */
[----:B------:R-:W5:Y:S04]  /*4670*/  LDG.E.64.CONSTANT R12, desc[UR6][R6.64+0x2000] ;  /* 0x00200006060c7981 */ /* 0x000f68000c1e9b00 */
[----:B------:R-:W5:Y:S04]  /*4680*/  LDG.E.64.CONSTANT R14, desc[UR6][R6.64+0x2800] ;  /* 0x00280006060e7981 */ /* 0x000f68000c1e9b00 */
[----:B------:R-:W5:Y:S04]  /*4690*/  LDG.E.64.CONSTANT R16, desc[UR6][R6.64+0x3000] ;  /* 0x0030000606107981 */ /* 0x000f68000c1e9b00 */
[----:B------:R-:W5:Y:S01]  /*46a0*/  LDG.E.64.CONSTANT R18, desc[UR6][R6.64+0x3800] ;  /* 0x0038000606127981 */ /* 0x000f62000c1e9b00 */
[----:B------:R-:W-:Y:S01]  /*46b0*/  ISETP.GE.U32.AND P1, PT, R4, 0x1000, PT ;  /* 0x000010000400780c */ /* 0x000fe20003f26070 */
[----:B------:R-:W-:Y:S01]  /*46c0*/  IMAD.MOV.U32 R45, RZ, RZ, 0x800 ;  /* 0x00000800ff2d7424 */ /* 0x000fe200078e00ff */
[----:B--2---:R-:W-:-:S06]  /*46d0*/  DSETP.GEU.AND P0, PT, R20, R2, PT ;  /* 0x000000021400722a */ /* 0x004fcc0003f0e000 */
        /* <DEDUP_REMOVED lines=21> */
[----:B------:R-:W0:Y:S01]  /*4830*/  LDC R24, c[0x0][0x390] ;  /* 0x0000e400ff187b82 */ /* 0x000e220000000800 */
[----:B------:R-:W-:Y:S02]  /*4840*/  VIADD R0, R4, 0xfffff800 ;  /* 0xfffff80004007836 */ /* 0x000fe40000000000 */
[----:B------:R-:W-:-:S07]  /*4850*/  IMAD.MOV.U32 R45, RZ, RZ, 0x800 ;  /* 0x00000800ff2d7424 */ /* 0x000fce00078e00ff */
.L_x_46:
[----:B------:R-:W-:-:S05]  /*4860*/  IMAD.WIDE R4, R45, 0x8, R6 ;  /* 0x000000082d047825 */ /* 0x000fca00078e0206 */
[----:B------:R-:W2:Y:S04]  /*4870*/  LDG.E.64.CONSTANT R10, desc[UR6][R4.64] ;  /* 0x00000006040a7981 */ /* 0x000ea8000c1e9b00 */
[----:B------:R-:W3:Y:S04]  /*4880*/  LDG.E.64.CONSTANT R12, desc[UR6][R4.64+0x800] ;  /* 0x00080006040c7981 */ /* 0x000ee8000c1e9b00 */
[----:B------:R-:W4:Y:S04]  /*4890*/  LDG.E.64.CONSTANT R14, desc[UR6][R4.64+0x1000] ;  /* 0x00100006040e7981 */ /* 0x000f28000c1e9b00 */
[----:B------:R-:W5:Y:S04]  /*48a0*/  LDG.E.64.CONSTANT R16, desc[UR6][R4.64+0x1800] ;  /* 0x0018000604107981 */ /* 0x000f68000c1e9b00 */
[----:B------:R-:W5:Y:S04]  /*48b0*/  LDG.E.64.CONSTANT R18, desc[UR6][R4.64+0x2000] ;  /* 0x0020000604127981 */ /* 0x000f68000c1e9b00 */
[----:B------:R-:W5:Y:S04]  /*48c0*/  LDG.E.64.CONSTANT R20, desc[UR6][R4.64+0x2800] ;  /* 0x0028000604147981 */ /* 0x000f68000c1e9b00 */
[----:B------:R-:W5:Y:S04]  /*48d0*/  LDG.E.64.CONSTANT R22, desc[UR6][R4.64+0x3000] ;  /* 0x0030000604167981 */ /* 0x000f68000c1e9b00 */
[----:B------:R0:W5:Y:S02]  /*48e0*/  LDG.E.64.CONSTANT R8, desc[UR6][R4.64+0x3800] ;  /* 0x0038000604087981 */ /* 0x000164000c1e9b00 */
[----:B0-----:R-:W-:-:S04]  /*48f0*/  IMAD.MOV.U32 R4, RZ, RZ, R24 ;  /* 0x000000ffff047224 */ /* 0x001fc800078e0018 */
[----:B------:R-:W-:-:S05]  /*4900*/  IMAD.IADD R5, R4, 0x1, -R45 ;  /* 0x0000000104057824 */ /* 0x000fca00078e0a2d */
[----:B------:R-:W-:Y:S01]  /*4910*/  ISETP.GE.AND P1, PT, R5, 0x800, PT ;  /* 0x000008000500780c */ /* 0x000fe20003f26270 */
        /* <DEDUP_REMOVED lines=25> */
[----:B------:R-:W-:-:S05]  /*4ab0*/  VIADD R45, R45, 0x800 ;  /* 0x000008002d2d7836 */ /* 0x000fca0000000000 */
[----:B------:R-:W-:-:S13]  /*4ac0*/  ISETP.GT.AND P0, PT, R45, R0, PT ;  /* 0x000000002d00720c */ /* 0x000fda0003f04270 */
[----:B------:R-:W-:Y:S05]  /*4ad0*/  @!P0 BRA `(.L_x_46) ;  /* 0xfffffffc00608947 */ /* 0x000fea000383ffff */
.L_x_44:
[----:B------:R-:W-:-:S13]  /*4ae0*/  ISETP.GE.AND P0, PT, R45, R4, PT ;  /* 0x000000042d00720c */ /* 0x000fda0003f06270 */
[----:B------:R-:W-:Y:S05]  /*4af0*/  @P0 BRA `(.L_x_45) ;  /* 0x0000000800fc0947 */ /* 0x000fea0003800000 */
[----:B------:R-:W-:Y:S01]  /*4b00*/  IMAD.IADD R0, R4, 0x1, -R45 ;  /* 0x0000000104007824 */ /* 0x000fe200078e0a2d */
[----:B------:R-:W-:Y:S04]  /*4b10*/  BSSY.RECONVERGENT B1, `(.L_x_45) ;  /* 0x00000bd000017945 */ /* 0x000fe80003800200 */
[----:B------:R-:W-:-:S13]  /*4b20*/  ISETP.GE.AND P0, PT, R41, R0, PT ;  /* 0x000000002900720c */ /* 0x000fda0003f06270 */
[----:B------:R-:W-:Y:S05]  /*4b30*/  @P0 BRA `(.L_x_47) ;  /* 0x0000000800e80947 */ /* 0x000fea0003800000 */
[----:B------:R-:W-:Y:S01]  /*4b40*/  LOP3.LUT R5, RZ, R41, RZ, 0x33, !PT ;  /* 0x00000029ff057212 */ /* 0x000fe200078e33ff */
[----:B------:R-:W-:Y:S01]  /*4b50*/  BSSY.RECONVERGENT B2, `(.L_x_48) ;  /* 0x0000017000027945 */ /* 0x000fe20003800200 */
[----:B------:R-:W-:Y:S02]  /*4b60*/  IMAD.MOV.U32 R43, RZ, RZ, R41 ;  /* 0x000000ffff2b7224 */ /* 0x000fe400078e0029 */
[----:B------:R-:W-:-:S04]  /*4b70*/  IADD3 R4, PT, PT, -R45, R4, R5 ;  /* 0x000000042d047210 */ /* 0x000fc80007ffe105 */
[C---:B------:R-:W-:Y:S02]  /*4b80*/  LOP3.LUT R5, R4.reuse, 0x300, RZ, 0xc0, !PT ;  /* 0x0000030004057812 */ /* 0x040fe400078ec0ff */
[----:B------:R-:W-:Y:S02]  /*4b90*/  ISETP.GE.U32.AND P2, PT, R4, 0x300, PT ;  /* 0x000003000400780c */ /* 0x000fe40003f46070 */
[----:B------:R-:W-:-:S13]  /*4ba0*/  ISETP.NE.AND P0, PT, R5, 0x300, PT ;  /* 0x000003000500780c */ /* 0x000fda0003f05270 */
[----:B------:R-:W-:Y:S05]  /*4bb0*/  @!P0 BRA `(.L_x_49) ;  /* 0x0000000000408947 */ /* 0x000fea0003800000 */
[----:B------:R-:W0:Y:S01]  /*4bc0*/  LDC.64 R6, c[0x0][0x380] ;  /* 0x0000e000ff067b82 */ /* 0x000e220000000a00 */
[----:B------:R-:W-:Y:S01]  /*4bd0*/  LEA.HI R4, R4, 0x1, RZ, 0x18 ;  /* 0x0000000104047811 */ /* 0x000fe200078fc0ff */
[----:B------:R-:W-:Y:S02]  /*4be0*/  IMAD.IADD R9, R41, 0x1, R45 ;  /* 0x0000000129097824 */ /* 0x000fe400078e022d */
[----:B------:R-:W-:Y:S01]  /*4bf0*/  IMAD.MOV.U32 R43, RZ, RZ, R41 ;  /* 0x000000ffff2b7224 */ /* 0x000fe200078e0029 */
[----:B------:R-:W-:-:S05]  /*4c00*/  LOP3.LUT R4, R4, 0x3, RZ, 0xc0, !PT ;  /* 0x0000000304047812 */ /* 0x000fca00078ec0ff */
[----:B------:R-:W-:-:S07]  /*4c10*/  IMAD.MOV R8, RZ, RZ, -R4 ;  /* 0x000000ffff087224 */ /* 0x000fce00078e0a04 */
.L_x_50:
[----:B0-----:R-:W-:-:S06]  /*4c20*/  IMAD.WIDE.U32 R4, R9, 0x8, R6 ;  /* 0x0000000809047825 */ /* 0x001fcc00078e0006 */
        /* <DEDUP_REMOVED lines=9> */
.L_x_49:
[----:B------:R-:W-:Y:S05]  /*4cc0*/  BSYNC.RECONVERGENT B2 ;  /* 0x0000000000027941 */ /* 0x000fea0003800200 */
.L_x_48:
[----:B------:R-:W-:Y:S05]  /*4cd0*/  @!P2 BRA `(.L_x_47) ;  /* 0x000000080080a947 */ /* 0x000fea0003800000 */
[----:B------:R-:W0:Y:S01]  /*4ce0*/  LDCU.64 UR4, c[0x0][0x380] ;  /* 0x00007000ff0477ac */ /* 0x000e220008000a00 */
[----:B------:R-:W-:Y:S01]  /*4cf0*/  IMAD.IADD R7, R0, 0x1, -R43 ;  /* 0x0000000100077824 */ /* 0x000fe200078e0a2b */
[C---:B------:R-:W-:Y:S01]  /*4d00*/  IADD3 R5, P0, PT, R43.reuse, R45, RZ ;  /* 0x0000002d2b057210 */ /* 0x040fe20007f1e0ff */
[----:B------:R-:W-:Y:S01]  /*4d10*/  BSSY.RECONVERGENT B2, `(.L_x_51) ;  /* 0x000005a000027945 */ /* 0x000fe20003800200 */
[----:B------:R-:W-:Y:S02]  /*4d20*/  IMAD.IADD R45, R43, 0x1, R45 ;  /* 0x000000012b2d7824 */ /* 0x000fe400078e022d */
        /* <DEDUP_REMOVED lines=8> */
[----:B------:R-:W0:Y:S01]  /*4db0*/  LDC.64 R6, c[0x0][0x380] ;  /* 0x0000e000ff067b82 */ /* 0x000e220000000a00 */
[----:B------:R-:W-:Y:S01]  /*4dc0*/  PLOP3.LUT P0, PT, PT, PT, PT, 0x8, 0x80 ;  /* 0x000000000080781c */ /* 0x000fe20003f0e170 */
[----:B------:R-:W-:-:S12]  /*4dd0*/  VIADD R40, R0, 0xfffff400 ;  /* 0xfffff40000287836 */ /* 0x000fd80000000000 */
.L_x_53:
[C---:B0-----:R-:W-:Y:S01]  /*4de0*/  IMAD.WIDE.U32 R38, R45.reuse, 0x8, R6 ;  /* 0x000000082d267825 */ /* 0x041fe200078e0006 */
        /* <DEDUP_REMOVED lines=76> */
.L_x_52:
[----:B------:R-:W-:Y:S05]  /*52b0*/  BSYNC.RECONVERGENT B2 ;  /* 0x0000000000027941 */ /* 0x000fea0003800200 */
.L_x_51:
[----:B------:R-:W-:Y:S01]  /*52c0*/  IMAD.IADD R6, R0, 0x1, -R43 ;  /* 0x0000000100067824 */ /* 0x000fe200078e0a2b */
[----:B------:R-:W-:Y:S04]  /*52d0*/  BSSY.RECONVERGENT B2, `(.L_x_54) ;  /* 0x000002c000027945 */ /* 0x000fe80003800200 */
[----:B------:R-:W-:-:S13]  /*52e0*/  ISETP.GT.AND P1, PT, R6, 0x400, PT ;  /* 0x000004000600780c */ /* 0x000fda0003f24270 */
[----:B------:R-:W-:Y:S05]  /*52f0*/  @!P1 BRA `(.L_x_55) ;  /* 0x0000000000a49947 */ /* 0x000fea0003800000 */
[----:B------:R-:W0:Y:S01]  /*5300*/  LDC.64 R16, c[0x0][0x380] ;  /* 0x0000e000ff107b82 */ /* 0x000e220000000a00 */
[----:B------:R-:W2:Y:S04]  /*5310*/  LDG.E.64.CONSTANT R10, desc[UR6][R4.64+-0x800] ;  /* 0xfff80006040a7981 */ /* 0x000ea8000c1e9b00 */
[----:B------:R-:W3:Y:S01]  /*5320*/  LDG.E.64.CONSTANT R12, desc[UR6][R4.64] ;  /* 0x00000006040c7981 */ /* 0x000ee2000c1e9b00 */
[----:B------:R-:W-:-:S03]  /*5330*/  VIADD R7, R45, 0x400 ;  /* 0x000004002d077836 */ /* 0x000fc60000000000 */
[----:B------:R-:W4:Y:S04]  /*5340*/  LDG.E.64.CONSTANT R14, desc[UR6][R4.64+0x800] ;  /* 0x00080006040e7981 */ /* 0x000f28000c1e9b00 */
[----:B------:R-:W5:Y:S04]  /*5350*/  LDG.E.64.CONSTANT R18, desc[UR6][R4.64+0x1800] ;  /* 0x0018000604127981 */ /* 0x000f68000c1e9b00 */
[----:B------:R-:W5:Y:S01]  /*5360*/  LDG.E.64.CONSTANT R20, desc[UR6][R4.64+0x2000] ;  /* 0x0020000604147981 */ /* 0x000f62000c1e9b00 */
[----:B0-----:R-:W-:-:S06]  /*5370*/  IMAD.WIDE.U32 R8, R45, 0x8, R16 ;  /* 0x000000082d087825 */ /* 0x001fcc00078e0010 */
[----:B------:R-:W2:Y:S01]  /*5380*/  LDG.E.64.CONSTANT R8, desc[UR6][R8.64] ;  /* 0x0000000608087981 */ /* 0x000ea2000c1e9b00 */
[----:B------:R-:W-:-:S03]  /*5390*/  IMAD.WIDE.U32 R16, R7, 0x8, R16 ;  /* 0x0000000807107825 */ /* 0x000fc600078e0010 */
[----:B------:R0:W5:Y:S04]  /*53a0*/  LDG.E.64.CONSTANT R6, desc[UR6][R4.64+0x2800] ;  /* 0x0028000604067981 */ /* 0x000168000c1e9b00 */
[----:B------:R-:W5:Y:S01]  /*53b0*/  LDG.E.64.CONSTANT R16, desc[UR6][R16.64] ;  /* 0x0000000610107981 */ /* 0x000f62000c1e9b00 */
[----:B------:R-:W-:Y:S01]  /*53c0*/  VIADD R43, R43, 0x800 ;  /* 0x000008002b2b7836 */ /* 0x000fe20000000000 */
[----:B0-----:R-:W-:Y:S01]  /*53d0*/  IADD3 R4, P2, PT, R4, 0x4000, RZ ;  /* 0x0000400004047810 */ /* 0x001fe20007f5e0ff */
[----:B------:R-:W-:-:S04]  /*53e0*/  VIADD R45, R45, 0x800 ;  /* 0x000008002d2d7836 */ /* 0x000fc80000000000 */
[----:B------:R-:W-:Y:S01]  /*53f0*/  IMAD.X R5, RZ, RZ, R5, P2 ;  /* 0x000000ffff057224 */ /* 0x000fe200010e0605 */
        /* <DEDUP_REMOVED lines=25> */
.L_x_55:
[----:B------:R-:W-:Y:S05]  /*5590*/  BSYNC.RECONVERGENT B2 ;  /* 0x0000000000027941 */ /* 0x000fea0003800200 */
.L_x_54:
[----:B------:R-:W-:-:S13]  /*55a0*/  ISETP.LT.OR P0, PT, R43, R0, P0 ;  /* 0x000000002b00720c */ /* 0x000fda0000701670 */
[----:B------:R-:W-:Y:S05]  /*55b0*/  @!P0 BRA `(.L_x_47) ;  /* 0x0000000000488947 */ /* 0x000fea0003800000 */
[----:B------:R-:W0:Y:S01]  /*55c0*/  LDC.64 R6, c[0x0][0x380] ;  /* 0x0000e000ff067b82 */ /* 0x000e220000000a00 */
[----:B------:R-:W2:Y:S04]  /*55d0*/  LDG.E.64.CONSTANT R8, desc[UR6][R4.64+-0x800] ;  /* 0xfff8000604087981 */ /* 0x000ea8000c1e9b00 */
[----:B------:R-:W3:Y:S04]  /*55e0*/  LDG.E.64.CONSTANT R10, desc[UR6][R4.64] ;  /* 0x00000006040a7981 */ /* 0x000ee8000c1e9b00 */
[----:B------:R-:W4:Y:S01]  /*55f0*/  LDG.E.64.CONSTANT R12, desc[UR6][R4.64+0x800] ;  /* 0x00080006040c7981 */ /* 0x000f22000c1e9b00 */
[----:B0-----:R-:W-:-:S06]  /*5600*/  IMAD.WIDE.U32 R6, R45, 0x8, R6 ;  /* 0x000000082d067825 */ /* 0x001fcc00078e0006 */
[----:B------:R-:W5:Y:S02]  /*5610*/  LDG.E.64.CONSTANT R6, desc[UR6][R6.64] ;  /* 0x0000000606067981 */ /* 0x000f64000c1e9b00 */
[----:B-----5:R-:W-:-:S06]  /*5620*/  DSETP.GEU.AND P0, PT, R2, R6, PT ;  /* 0x000000060200722a */ /* 0x020fcc0003f0e000 */
        /* <DEDUP_REMOVED lines=10> */
[----:B------:R-:W-:-:S07]  /*56d0*/  FSEL R3, R13, R3, !P0 ;  /* 0x000000030d037208 */ /* 0x000fce0004000000 */
.L_x_47:
[----:B------:R-:W-:Y:S05]  /*56e0*/  BSYNC.RECONVERGENT B1 ;  /* 0x0000000000017941 */ /* 0x000fea0003800200 */
.L_x_45:
        /* <DEDUP_REMOVED lines=54> */
[----:B------:R-:W1:Y:S01]  /*5a50*/  S2UR UR5, SR_CgaCtaId ;  /* 0x00000000000579c3 */ /* 0x000e620000008800 */
[----:B------:R-:W-:Y:S02]  /*5a60*/  UMOV UR4, 0x400 ;  /* 0x0000040000047882 */ /* 0x000fe40000000000 */
[----:B-1----:R-:W-:-:S09]  /*5a70*/  ULEA UR4, UR5, UR4, 0x18 ;  /* 0x0000000405047291 */ /* 0x002fd2000f8ec0ff */
[----:B0-----:R-:W0:Y:S04]  /*5a80*/  LDS.128 R8, [UR4+0x10] ;  /* 0x00001004ff087984 */ /* 0x001e280008000c00 */
        /* <DEDUP_REMOVED lines=23> */
[----:B------:R-:W-:-:S07]  /*5c00*/  FSEL R7, R3, R5, !P1 ;  /* 0x0000000503077208 */ /* 0x000fce0004800000 */
.L_x_17:
[----:B------:R-:W-:Y:S05]  /*5c10*/  BSYNC.RECONVERGENT B0 ;  /* 0x0000000000007941 */ /* 0x000fea0003800200 */
.L_x_1:
[----:B------:R-:W-:Y:S05]  /*5c20*/  @P0 EXIT ;  /* 0x000000000000094d */ /* 0x000fea0003800000 */
[----:B------:R-:W4:Y:S01]  /*5c30*/  LDCU.64 UR8, c[0x0][0x398] ;  /* 0x00007300ff0877ac */ /* 0x000f220008000a00 */
[----:B---3--:R-:W3:Y:S01]  /*5c40*/  LDC.64 R4, c[0x0][0x388] ;  /* 0x0000e200ff047b82 */ /* 0x008ee20000000a00 */
[----:B------:R-:W0:Y:S01]  /*5c50*/  LDCU.64 UR4, c[0x0][0x398] ;  /* 0x00007300ff0477ac */ /* 0x000e220008000a00 */
[----:B----4-:R-:W-:-:S06]  /*5c60*/  DSETP.GT.AND P0, PT, R6, UR8, PT ;  /* 0x0000000806007e2a */ /* 0x010fcc000bf04000 */
[----:B012---:R-:W-:Y:S02]  /*5c70*/  FSEL R2, R6, UR4, P0 ;  /* 0x0000000406027c08 */ /* 0x007fe40008000000 */
[----:B------:R-:W-:-:S05]  /*5c80*/  FSEL R3, R7, UR5, P0 ;  /* 0x0000000507037c08 */ /* 0x000fca0008000000 */
[----:B---3--:R-:W-:Y:S01]  /*5c90*/  STG.E.64 desc[UR6][R4.64], R2 ;  /* 0x0000000204007986 */ /* 0x008fe2000c101b06 */
[----:B------:R-:W-:Y:S05]  /*5ca0*/  EXIT ;  /* 0x000000000000794d */ /* 0x000fea0003800000 */
.L_x_56:
[----:B------:R-:W-:-:S00]  /*5cb0*/  BRA `(.L_x_56) ;  /* 0xfffffffc00fc7947 */ /* 0x000fc0000383ffff */
[----:B------:R-:W-:-:S00]  /*5cc0*/  NOP ;  /* 0x0000000000007918 */ /* 0x000fc00000000000 */
        /* <DEDUP_REMOVED lines=11> */
.L_x_179:


//--------------------- .text._ZN3cub18CUB_300001_SM_10006detail6reduce18DeviceReduceKernelINS2_10policy_hubIdyN4cuda3__47maximumIvEEE10Policy1000EPdyS8_dNS5_3std3__410__identityEEEvT0_PT3_T1_NS0_13GridEvenShareISI_EET2_T4_ --------------------------
	.section	.text._ZN3cub18CUB_300001_SM_10006detail6reduce18DeviceReduceKernelINS2_10policy_hubIdyN4cuda3__47maximumIvEEE10Policy1000EPdyS8_dNS5_3std3__410__identityEEEvT0_PT3_T1_NS0_13GridEvenShareISI_EET2_T4_,"ax",@progbits
	.align	128
        .global         _ZN3cub18CUB_300001_SM_10006detail6reduce18DeviceReduceKernelINS2_10policy_hubIdyN4cuda3__47maximumIvEEE10Policy1000EPdyS8_dNS5_3std3__410__identityEEEvT0_PT3_T1_NS0_13GridEvenShareISI_EET2_T4_
        .type           _ZN3cub18CUB_300001_SM_10006detail6reduce18DeviceReduceKernelINS2_10policy_hubIdyN4cuda3__47maximumIvEEE10Policy1000EPdyS8_dNS5_3std3__410__identityEEEvT0_PT3_T1_NS0_13GridEvenShareISI_EET2_T4_,@function
        .size           _ZN3cub18CUB_300001_SM_10006detail6reduce18DeviceReduceKernelINS2_10policy_hubIdyN4cuda3__47maximumIvEEE10Policy1000EPdyS8_dNS5_3std3__410__identityEEEvT0_PT3_T1_NS0_13GridEvenShareISI_EET2_T4_,(.L_x_180 - _ZN3cub18CUB_300001_SM_10006detail6reduce18DeviceReduceKernelINS2_10policy_hubIdyN4cuda3__47maximumIvEEE10Policy1000EPdyS8_dNS5_3std3__410__identityEEEvT0_PT3_T1_NS0_13GridEvenShareISI_EET2_T4_)
        .other          _ZN3cub18CUB_300001_SM_10006detail6reduce18DeviceReduceKernelINS2_10policy_hubIdyN4cuda3__47maximumIvEEE10Policy1000EPdyS8_dNS5_3std3__410__identityEEEvT0_PT3_T1_NS0_13GridEvenShareISI_EET2_T4_,@"STO_CUDA_ENTRY STV_DEFAULT"
_ZN3cub18CUB_300001_SM_10006detail6reduce18DeviceReduceKernelINS2_10policy_hubIdyN4cuda3__47maximumIvEEE10Policy1000EPdyS8_dNS5_3std3__410__identityEEEvT0_PT3_T1_NS0_13GridEvenShareISI_EET2_T4_:
.text._ZN3cub18CUB_300001_SM_10006detail6reduce18DeviceReduceKernelINS2_10policy_hubIdyN4cuda3__47maximumIvEEE10Policy1000EPdyS8_dNS5_3std3__410__identityEEEvT0_PT3_T1_NS0_13GridEvenShareISI_EET2_T4_:
[----:B------:R-:W-:Y:S01]  /*0000*/  LDC R1, c[0x0][0x37c] ;  /* 0x0000df00ff017b82 */ /* 0x000fe20000000800 */
[----:B------:R-:W0:Y:S07]  /*0010*/  LDCU UR10, c[0x0][0x380] ;  /* 0x00007000ff0a77ac */ /* 0x000e2e0008000800 */
[----:B------:R-:W1:Y:S01]  /*0020*/  S2UR UR17, SR_CTAID.X ;  /* 0x00000000001179c3 */ /* 0x000e620000002500 */
[----:B------:R-:W-:Y:S01]  /*0030*/  BSSY.RECONVERGENT B0, `(.L_x_57) ;  /* 0x0000628000007945 */ /* 0x000fe20003800200 */
[----:B------:R-:W2:Y:S01]  /*0040*/  LDCU UR5, c[0x0][0x3c0] ;  /* 0x00007800ff0577ac */ /* 0x000ea20008000800 */
[----:B------:R-:W3:Y:S01]  /*0050*/  LDCU.64 UR14, c[0x0][0x358] ;  /* 0x00006b00ff0e77ac */ /* 0x000ee20008000a00 */
[----:B0-----:R-:W-:-:S02]  /*0060*/  ULOP3.LUT UP0, URZ, UR10, 0x1f, URZ, 0xc0, !UPT ;  /* 0x0000001f0aff7892 */ /* 0x001fc4000f80c0ff */
[----:B--2---:R-:W-:Y:S02]  /*0070*/  USHF.L.U32 UR5, UR5, 0xb, URZ ;  /* 0x0000000b05057899 */ /* 0x004fe400080006ff */
[----:B-1----:R-:W-:Y:S02]  /*0080*/  USHF.L.U32 UR4, UR17, 0xb, URZ ;  /* 0x0000000b11047899 */ /* 0x002fe400080006ff */
[----:B------:R-:W-:-:S03]  /*0090*/  USHF.R.S32.HI UR6, URZ, 0x1f, UR5 ;  /* 0x0000001fff067899 */ /* 0x000fc60008011405 */
[----:B---3--:R-:W-:Y:S09]  /*00a0*/  BRA.U UP0, `(.L_x_58) ;  /* 0x0000003100347547 */ /* 0x008ff2000b800000 */
[----:B------:R-:W0:Y:S02]  /*00b0*/  LDCU.64 UR12, c[0x0][0x3b8] ;  /* 0x00007700ff0c77ac */ /* 0x000e240008000a00 */
[----:B0-----:R-:W-:-:S04]  /*00c0*/  UIADD3 UR7, UP0, UPT, -UR4, UR12, URZ ;  /* 0x0000000c04077290 */ /* 0x001fc8000ff1e1ff */
[----:B------:R-:W-:Y:S02]  /*00d0*/  UIADD3.X UR8, UPT, UPT, UR13, -0x1, URZ, UP0, !UPT ;  /* 0xffffffff0d087890 */ /* 0x000fe400087fe4ff */
[----:B------:R-:W-:-:S04]  /*00e0*/  UISETP.GT.U32.AND UP0, UPT, UR7, 0x7ff, UPT ;  /* 0x000007ff0700788c */ /* 0x000fc8000bf04070 */
[----:B------:R-:W-:-:S09]  /*00f0*/  UISETP.GT.U32.AND.EX UP0, UPT, UR8, URZ, UPT, UP0 ;  /* 0x000000ff0800728c */ /* 0x000fd2000bf04100 */
[----:B------:R-:W-:Y:S05]  /*0100*/  BRA.U UP0, `(.L_x_59) ;  /* 0x0000001900687547 */ /* 0x000fea000b800000 */
[----:B------:R-:W0:Y:S01]  /*0110*/  S2R R0, SR_TID.X ;  /* 0x0000000000007919 */ /* 0x000e220000002100 */
[----:B------:R-:W-:Y:S01]  /*0120*/  UIADD3 UR6, UPT, UPT, -UR4, UR12, URZ ;  /* 0x0000000c04067290 */ /* 0x000fe2000fffe1ff */
[----:B------:R-:W-:Y:S01]  /*0130*/  BSSY.RECONVERGENT B1, `(.L_x_60) ;  /* 0x000000b000017945 */ /* 0x000fe20003800200 */
[----:B------:R-:W1:Y:S01]  /*0140*/  LDCU UR7, c[0x0][0x384] ;  /* 0x00007080ff0777ac */ /* 0x000e620008000800 */
[----:B------:R-:W-:-:S03]  /*0150*/  CS2R R8, SRZ ;  /* 0x0000000000087805 */ /* 0x000fc6000001ff00 */
[----:B0-----:R-:W-:Y:S01]  /*0160*/  ISETP.GE.AND P0, PT, R0, UR6, PT ;  /* 0x0000000600007c0c */ /* 0x001fe2000bf06270 */
[----:B------:R-:W-:-:S12]  /*0170*/  IMAD.MOV.U32 R25, RZ, RZ, R0 ;  /* 0x000000ffff197224 */ /* 0x000fd800078e0000 */
[----:B-1----:R-:W-:Y:S05]  /*0180*/  @P0 BRA `(.L_x_61) ;  /* 0x0000000000140947 */ /* 0x002fea0003800000 */
[----:B------:R-:W0:Y:S01]  /*0190*/  LDC.64 R8, c[0x0][0x380] ;  /* 0x0000e000ff087b82 */ /* 0x000e220000000a00 */
[----:B------:R-:W-:-:S04]  /*01a0*/  VIADD R3, R0, UR4 ;  /* 0x0000000400037c36 */ /* 0x000fc80008000000 */
[----:B0-----:R-:W-:-:S06]  /*01b0*/  IMAD.WIDE.U32 R8, R3, 0x8, R8 ;  /* 0x0000000803087825 */ /* 0x001fcc00078e0008 */
[----:B------:R-:W5:Y:S01]  /*01c0*/  LDG.E.64.CONSTANT R8, desc[UR14][R8.64] ;  /* 0x0000000e08087981 */ /* 0x000f62000c1e9b00 */
[----:B------:R-:W-:-:S07]  /*01d0*/  VIADD R25, R0, 0x100 ;  /* 0x0000010000197836 */ /* 0x000fce0000000000 */
.L_x_61:
[----:B------:R-:W-:Y:S05]  /*01e0*/  BSYNC.RECONVERGENT B1 ;  /* 0x0000000000017941 */ /* 0x000fea0003800200 */
.L_x_60:
[----:B------:R-:W-:Y:S01]  /*01f0*/  ISETP.GE.AND P0, PT, R25, UR6, PT ;  /* 0x0000000619007c0c */ /* 0x000fe2000bf06270 */
[----:B------:R-:W-:-:S12]  /*0200*/  BSSY.RECONVERGENT B1, `(.L_x_62) ;  /* 0x00000c7000017945 */ /* 0x000fd80003800200 */
[----:B------:R-:W-:Y:S05]  /*0210*/  @P0 BRA `(.L_x_63) ;  /* 0x0000000c00140947 */ /* 0x000fea0003800000 */
[----:B------:R-:W-:Y:S01]  /*0220*/  LOP3.LUT R2, RZ, R25, RZ, 0x33, !PT ;  /* 0x00000019ff027212 */ /* 0x000fe200078e33ff */
[----:B------:R-:W-:Y:S04]  /*0230*/  BSSY.RECONVERGENT B2, `(.L_x_64) ;  /* 0x000001b000027945 */ /* 0x000fe80003800200 */
[----:B------:R-:W-:-:S04]  /*0240*/  VIADD R2, R2, UR12 ;  /* 0x0000000c02027c36 */ /* 0x000fc80008000000 */
[C---:B------:R-:W-:Y:S01]  /*0250*/  VIADD R4, R2.reuse, -UR4 ;  /* 0x8000000402047c36 */ /* 0x040fe20008000000 */
[----:B------:R-:W-:-:S04]  /*0260*/  LOP3.LUT R3, R2, 0x300, RZ, 0xc0, !PT ;  /* 0x0000030002037812 */ /* 0x000fc800078ec0ff */
[----:B------:R-:W-:Y:S02]  /*0270*/  ISETP.NE.AND P1, PT, R3, 0x300, PT ;  /* 0x000003000300780c */ /* 0x000fe40003f25270 */
[----:B------:R-:W-:-:S11]  /*0280*/  ISETP.GE.U32.AND P0, PT, R4, 0x300, PT ;  /* 0x000003000400780c */ /* 0x000fd60003f06070 */
[----:B------:R-:W-:Y:S05]  /*0290*/  @!P1 BRA `(.L_x_65) ;  /* 0x0000000000509947 */ /* 0x000fea0003800000 */
[----:B------:R-:W0:Y:S01]  /*02a0*/  LDCU UR5, c[0x0][0x384] ;  /* 0x00007080ff0577ac */ /* 0x000e220008000800 */
[----:B------:R-:W-:Y:S02]  /*02b0*/  IADD3 R6, P1, PT, R25, UR4, RZ ;  /* 0x0000000419067c10 */ /* 0x000fe4000ff3e0ff */
[----:B------:R-:W-:Y:S02]  /*02c0*/  LEA.HI R2, R2, 0x1, RZ, 0x18 ;  /* 0x0000000102027811 */ /* 0x000fe400078fc0ff */
[----:B------:R-:W-:Y:S01]  /*02d0*/  LEA R5, P2, R6, UR10, 0x3 ;  /* 0x0000000a06057c11 */ /* 0x000fe2000f8418ff */
[----:B------:R-:W-:Y:S01]  /*02e0*/  IMAD.X R3, RZ, RZ, RZ, P1 ;  /* 0x000000ffff037224 */ /* 0x000fe200008e06ff */
[----:B------:R-:W-:-:S05]  /*02f0*/  LOP3.LUT R2, R2, 0x3, RZ, 0xc0, !PT ;  /* 0x0000000302027812 */ /* 0x000fca00078ec0ff */
[----:B------:R-:W-:Y:S01]  /*0300*/  IMAD.MOV R4, RZ, RZ, -R2 ;  /* 0x000000ffff047224 */ /* 0x000fe200078e0a02 */
[----:B0-----:R-:W-:-:S07]  /*0310*/  LEA.HI.X R6, R6, UR5, R3, 0x3, P2 ;  /* 0x0000000506067c11 */ /* 0x001fce00090f1c03 */
.L_x_66:
        /* <DEDUP_REMOVED lines=12> */
.L_x_65:
[----:B------:R-:W-:Y:S05]  /*03e0*/  BSYNC.RECONVERGENT B2 ;  /* 0x0000000000027941 */ /* 0x000fea0003800200 */
.L_x_64:
[----:B------:R-:W-:Y:S05]  /*03f0*/  @!P0 BRA `(.L_x_63) ;  /* 0x00000008009c8947 */ /* 0x000fea0003800000 */
[----:B------:R-:W-:Y:S01]  /*0400*/  IADD3 R2, PT, PT, -R25, UR6, RZ ;  /* 0x0000000619027c10 */ /* 0x000fe2000fffe1ff */
[----:B------:R-:W-:Y:S01]  /*0410*/  BSSY.RECONVERGENT B2, `(.L_x_67) ;  /* 0x000005d000027945 */ /* 0x000fe20003800200 */
[----:B------:R-:W-:Y:S02]  /*0420*/  PLOP3.LUT P0, PT, PT, PT, PT, 0x80, 0x8 ;  /* 0x000000000008781c */ /* 0x000fe40003f0f070 */
[----:B------:R-:W-:-:S13]  /*0430*/  ISETP.GT.AND P1, PT, R2, 0xc00, PT ;  /* 0x00000c000200780c */ /* 0x000fda0003f24270 */
[----:B------:R-:W-:Y:S05]  /*0440*/  @!P1 BRA `(.L_x_68) ;  /* 0x0000000400649947 */ /* 0x000fea0003800000 */
[----:B------:R-:W-:Y:S01]  /*0450*/  IMAD.U32 R24, RZ, RZ, UR6 ;  /* 0x00000006ff187e24 */ /* 0x000fe2000f8e00ff */
[----:B------:R-:W-:-:S03]  /*0460*/  PLOP3.LUT P0, PT, PT, PT, PT, 0x8, 0x80 ;  /* 0x000000000080781c */ /* 0x000fc60003f0e170 */
[----:B------:R-:W-:-:S10]  /*0470*/  VIADD R24, R24, 0xfffff400 ;  /* 0xfffff40018187836 */ /* 0x000fd40000000000 */
.L_x_69:
[----:B------:R-:W-:-:S04]  /*0480*/  IADD3 R2, P1, PT, R25, UR4, RZ ;  /* 0x0000000419027c10 */ /* 0x000fc8000ff3e0ff */
[----:B------:R-:W-:Y:S02]  /*0490*/  LEA.HI.X.SX32 R3, R25, RZ, 0x1, P1 ;  /* 0x000000ff19037211 */ /* 0x000fe400008f0eff */
[----:B------:R-:W-:-:S04]  /*04a0*/  LEA R14, P1, R2, UR10, 0x3 ;  /* 0x0000000a020e7c11 */ /* 0x000fc8000f8218ff */
[----:B------:R-:W-:-:S05]  /*04b0*/  LEA.HI.X R15, R2, UR7, R3, 0x3, P1 ;  /* 0x00000007020f7c11 */ /* 0x000fca00088f1c03 */
[----:B------:R-:W2:Y:S04]  /*04c0*/  LDG.E.64.CONSTANT R12, desc[UR14][R14.64] ;  /* 0x0000000e0e0c7981 */ /* 0x000ea8000c1e9b00 */
[----:B------:R-:W3:Y:S04]  /*04d0*/  LDG.E.64.CONSTANT R10, desc[UR14][R14.64+0x800] ;  /* 0x0008000e0e0a7981 */ /* 0x000ee8000c1e9b00 */
[----:B------:R-:W4:Y:S04]  /*04e0*/  LDG.E.64.CONSTANT R6, desc[UR14][R14.64+0x1000] ;  /* 0x0010000e0e067981 */ /* 0x000f28000c1e9b00 */
[----:B------:R0:W4:Y:S01]  /*04f0*/  LDG.E.64.CONSTANT R4, desc[UR14][R14.64+0x1800] ;  /* 0x0018000e0e047981 */ /* 0x000122000c1e9b00 */
[----:B------:R-:W-:-:S05]  /*0500*/  VIADD R2, R25, 0x400 ;  /* 0x0000040019027836 */ /* 0x000fca0000000000 */
[----:B------:R-:W-:-:S04]  /*0510*/  IADD3 R3, P1, PT, R2, UR4, RZ ;  /* 0x0000000402037c10 */ /* 0x000fc8000ff3e0ff */
[----:B------:R-:W-:Y:S02]  /*0520*/  LEA.HI.X.SX32 R2, R2, RZ, 0x1, P1 ;  /* 0x000000ff02027211 */ /* 0x000fe400008f0eff */
[----:B------:R-:W-:-:S04]  /*0530*/  LEA R22, P1, R3, UR10, 0x3 ;  /* 0x0000000a03167c11 */ /* 0x000fc8000f8218ff */
[----:B------:R-:W-:-:S05]  /*0540*/  LEA.HI.X R23, R3, UR7, R2, 0x3, P1 ;  /* 0x0000000703177c11 */ /* 0x000fca00088f1c02 */
[----:B------:R-:W4:Y:S04]  /*0550*/  LDG.E.64.CONSTANT R20, desc[UR14][R22.64] ;  /* 0x0000000e16147981 */ /* 0x000f28000c1e9b00 */
[----:B------:R-:W4:Y:S01]  /*0560*/  LDG.E.64.CONSTANT R18, desc[UR14][R22.64+0x800] ;  /* 0x0008000e16127981 */ /* 0x000f22000c1e9b00 */
[----:B------:R-:W-:-:S03]  /*0570*/  VIADD R26, R25, 0x800 ;  /* 0x00000800191a7836 */ /* 0x000fc60000000000 */
[----:B------:R-:W4:Y:S02]  /*0580*/  LDG.E.64.CONSTANT R2, desc[UR14][R22.64+0x1000] ;  /* 0x0010000e16027981 */ /* 0x000f24000c1e9b00 */
[C---:B------:R-:W-:Y:S02]  /*0590*/  IADD3 R27, P1, PT, R26.reuse, UR4, RZ ;  /* 0x000000041a1b7c10 */ /* 0x040fe4000ff3e0ff */
[----:B------:R1:W4:Y:S02]  /*05a0*/  LDG.E.64.CONSTANT R16, desc[UR14][R22.64+0x1800] ;  /* 0x0018000e16107981 */ /* 0x000324000c1e9b00 */
[----:B0-----:R-:W-:Y:S02]  /*05b0*/  LEA.HI.X.SX32 R14, R26, RZ, 0x1, P1 ;  /* 0x000000ff1a0e7211 */ /* 0x001fe400008f0eff */
[----:B------:R-:W-:-:S04]  /*05c0*/  LEA R26, P2, R27, UR10, 0x3 ;  /* 0x0000000a1b1a7c11 */ /* 0x000fc8000f8418ff */
[----:B------:R-:W-:-:S05]  /*05d0*/  LEA.HI.X R27, R27, UR7, R14, 0x3, P2 ;  /* 0x000000071b1b7c11 */ /* 0x000fca00090f1c0e */
[----:B------:R-:W4:Y:S01]  /*05e0*/  LDG.E.64.CONSTANT R14, desc[UR14][R26.64] ;  /* 0x0000000e1a0e7981 */ /* 0x000f22000c1e9b00 */
[----:B------:R-:W-:Y:S01]  /*05f0*/  VIADD R28, R25, 0xc00 ;  /* 0x00000c00191c7836 */ /* 0x000fe20000000000 */
[----:B--2--5:R-:W-:-:S06]  /*0600*/  DSETP.GEU.AND P1, PT, R8, R12, PT ;  /* 0x0000000c0800722a */ /* 0x024fcc0003f2e000 */
[----:B------:R-:W-:Y:S02]  /*0610*/  FSEL R8, R12, R8, !P1 ;  /* 0x000000080c087208 */ /* 0x000fe40004800000 */
[----:B------:R-:W-:Y:S02]  /*0620*/  FSEL R9, R13, R9, !P1 ;  /* 0x000000090d097208 */ /* 0x000fe40004800000 */
[----:B------:R-:W2:Y:S04]  /*0630*/  LDG.E.64.CONSTANT R12, desc[UR14][R26.64+0x800] ;  /* 0x0008000e1a0c7981 */ /* 0x000ea8000c1e9b00 */
[----:B---3--:R-:W-:-:S06]  /*0640*/  DSETP.GEU.AND P1, PT, R8, R10, PT ;  /* 0x0000000a0800722a */ /* 0x008fcc0003f2e000 */
[----:B------:R-:W-:Y:S02]  /*0650*/  FSEL R8, R10, R8, !P1 ;  /* 0x000000080a087208 */ /* 0x000fe40004800000 */
[----:B------:R-:W-:Y:S02]  /*0660*/  FSEL R9, R11, R9, !P1 ;  /* 0x000000090b097208 */ /* 0x000fe40004800000 */
[----:B------:R-:W3:Y:S04]  /*0670*/  LDG.E.64.CONSTANT R10, desc[UR14][R26.64+0x1000] ;  /* 0x0010000e1a0a7981 */ /* 0x000ee8000c1e9b00 */
[----:B----4-:R-:W-:-:S06]  /*0680*/  DSETP.GEU.AND P1, PT, R8, R6, PT ;  /* 0x000000060800722a */ /* 0x010fcc0003f2e000 */
[----:B------:R-:W-:Y:S02]  /*0690*/  FSEL R6, R6, R8, !P1 ;  /* 0x0000000806067208 */ /* 0x000fe40004800000 */
[----:B------:R-:W-:Y:S02]  /*06a0*/  FSEL R7, R7, R9, !P1 ;  /* 0x0000000907077208 */ /* 0x000fe40004800000 */
[----:B------:R-:W4:Y:S04]  /*06b0*/  LDG.E.64.CONSTANT R8, desc[UR14][R26.64+0x1800] ;  /* 0x0018000e1a087981 */ /* 0x000f28000c1e9b00 */
[----:B------:R-:W-:-:S06]  /*06c0*/  DSETP.GEU.AND P1, PT, R6, R4, PT ;  /* 0x000000040600722a */ /* 0x000fcc0003f2e000 */
[----:B-1----:R-:W-:Y:S02]  /*06d0*/  FSEL R22, R4, R6, !P1 ;  /* 0x0000000604167208 */ /* 0x002fe40004800000 */
[----:B------:R-:W-:Y:S02]  /*06e0*/  FSEL R23, R5, R7, !P1 ;  /* 0x0000000705177208 */ /* 0x000fe40004800000 */
[----:B------:R-:W-:-:S04]  /*06f0*/  IADD3 R5, P1, PT, R28, UR4, RZ ;  /* 0x000000041c057c10 */ /* 0x000fc8000ff3e0ff */
[----:B------:R-:W-:Y:S02]  /*0700*/  LEA.HI.X.SX32 R28, R28, RZ, 0x1, P1 ;  /* 0x000000ff1c1c7211 */ /* 0x000fe400008f0eff */
[----:B------:R-:W-:-:S04]  /*0710*/  LEA R4, P1, R5, UR10, 0x3 ;  /* 0x0000000a05047c11 */ /* 0x000fc8000f8218ff */
[----:B------:R-:W-:-:S05]  /*0720*/  LEA.HI.X R5, R5, UR7, R28, 0x3, P1 ;  /* 0x0000000705057c11 */ /* 0x000fca00088f1c1c */
[----:B------:R-:W4:Y:S01]  /*0730*/  LDG.E.64.CONSTANT R6, desc[UR14][R4.64] ;  /* 0x0000000e04067981 */ /* 0x000f22000c1e9b00 */
[----:B------:R-:W-:-:S03]  /*0740*/  DSETP.GEU.AND P1, PT, R22, R20, PT ;  /* 0x000000141600722a */ /* 0x000fc60003f2e000 */
[----:B------:R-:W4:Y:S03]  /*0750*/  LDG.E.64.CONSTANT R26, desc[UR14][R4.64+0x1800] ;  /* 0x0018000e041a7981 */ /* 0x000f26000c1e9b00 */
[----:B------:R-:W-:Y:S02]  /*0760*/  FSEL R22, R20, R22, !P1 ;  /* 0x0000001614167208 */ /* 0x000fe40004800000 */
[----:B------:R-:W-:Y:S02]  /*0770*/  FSEL R23, R21, R23, !P1 ;  /* 0x0000001715177208 */ /* 0x000fe40004800000 */
[----:B------:R-:W4:Y:S04]  /*0780*/  LDG.E.64.CONSTANT R20, desc[UR14][R4.64+0x800] ;  /* 0x0008000e04147981 */ /* 0x000f28000c1e9b00 */
[----:B------:R-:W-:-:S06]  /*0790*/  DSETP.GEU.AND P1, PT, R22, R18, PT ;  /* 0x000000121600722a */ /* 0x000fcc0003f2e000 */
[----:B------:R-:W-:Y:S02]  /*07a0*/  FSEL R18, R18, R22, !P1 ;  /* 0x0000001612127208 */ /* 0x000fe40004800000 */
[----:B------:R-:W-:Y:S02]  /*07b0*/  FSEL R19, R19, R23, !P1 ;  /* 0x0000001713137208 */ /* 0x000fe40004800000 */
[----:B------:R-:W4:Y:S04]  /*07c0*/  LDG.E.64.CONSTANT R22, desc[UR14][R4.64+0x1000] ;  /* 0x0010000e04167981 */ /* 0x000f28000c1e9b00 */
        /* <DEDUP_REMOVED lines=9> */
[----:B------:R-:W-:-:S05]  /*0860*/  VIADD R25, R25, 0x1000 ;  /* 0x0000100019197836 */ /* 0x000fca0000000000 */
[----:B------:R-:W-:Y:S01]  /*0870*/  ISETP.GE.AND P2, PT, R25, R24, PT ;  /* 0x000000181900720c */ /* 0x000fe20003f46270 */
        /* <DEDUP_REMOVED lines=22> */
.L_x_68:
[----:B------:R-:W-:Y:S05]  /*09e0*/  BSYNC.RECONVERGENT B2 ;  /* 0x0000000000027941 */ /* 0x000fea0003800200 */
.L_x_67:
[----:B------:R-:W-:Y:S01]  /*09f0*/  IADD3 R2, PT, PT, -R25, UR6, RZ ;  /* 0x0000000619027c10 */ /* 0x000fe2000fffe1ff */
[----:B------:R-:W-:Y:S03]  /*0a00*/  BSSY.RECONVERGENT B2, `(.L_x_70) ;  /* 0x000002f000027945 */ /* 0x000fe60003800200 */
[----:B------:R-:W-:-:S13]  /*0a10*/  ISETP.GT.AND P1, PT, R2, 0x400, PT ;  /* 0x000004000200780c */ /* 0x000fda0003f24270 */
[----:B------:R-:W-:Y:S05]  /*0a20*/  @!P1 BRA `(.L_x_71) ;  /* 0x0000000000b09947 */ /* 0x000fea0003800000 */
[----:B------:R-:W0:Y:S01]  /*0a30*/  LDCU UR5, c[0x0][0x384] ;  /* 0x00007080ff0577ac */ /* 0x000e220008000800 */
[----:B------:R-:W-:-:S04]  /*0a40*/  IADD3 R3, P0, PT, R25, UR4, RZ ;  /* 0x0000000419037c10 */ /* 0x000fc8000ff1e0ff */
[----:B------:R-:W-:Y:S02]  /*0a50*/  LEA.HI.X.SX32 R2, R25, RZ, 0x1, P0 ;  /* 0x000000ff19027211 */ /* 0x000fe400000f0eff */
[----:B------:R-:W-:-:S04]  /*0a60*/  LEA R20, P0, R3, UR10, 0x3 ;  /* 0x0000000a03147c11 */ /* 0x000fc8000f8018ff */
[----:B0-----:R-:W-:-:S05]  /*0a70*/  LEA.HI.X R21, R3, UR5, R2, 0x3, P0 ;  /* 0x0000000503157c11 */ /* 0x001fca00080f1c02 */
[----:B------:R-:W2:Y:S04]  /*0a80*/  LDG.E.64.CONSTANT R18, desc[UR14][R20.64] ;  /* 0x0000000e14127981 */ /* 0x000ea8000c1e9b00 */
[----:B------:R-:W3:Y:S04]  /*0a90*/  LDG.E.64.CONSTANT R16, desc[UR14][R20.64+0x800] ;  /* 0x0008000e14107981 */ /* 0x000ee8000c1e9b00 */
[----:B------:R-:W4:Y:S01]  /*0aa0*/  LDG.E.64.CONSTANT R2, desc[UR14][R20.64+0x1000] ;  /* 0x0010000e14027981 */ /* 0x000f22000c1e9b00 */
[----:B------:R-:W-:-:S03]  /*0ab0*/  VIADD R4, R25, 0x400 ;  /* 0x0000040019047836 */ /* 0x000fc60000000000 */
[----:B------:R-:W4:Y:S02]  /*0ac0*/  LDG.E.64.CONSTANT R12, desc[UR14][R20.64+0x1800] ;  /* 0x0018000e140c7981 */ /* 0x000f24000c1e9b00 */
[----:B------:R-:W-:-:S04]  /*0ad0*/  IADD3 R5, P0, PT, R4, UR4, RZ ;  /* 0x0000000404057c10 */ /* 0x000fc8000ff1e0ff */
[----:B------:R-:W-:Y:S02]  /*0ae0*/  LEA.HI.X.SX32 R4, R4, RZ, 0x1, P0 ;  /* 0x000000ff04047211 */ /* 0x000fe400000f0eff */
[----:B------:R-:W-:-:S04]  /*0af0*/  LEA R22, P0, R5, UR10, 0x3 ;  /* 0x0000000a05167c11 */ /* 0x000fc8000f8018ff */
[----:B------:R-:W-:-:S05]  /*0b00*/  LEA.HI.X R23, R5, UR5, R4, 0x3, P0 ;  /* 0x0000000505177c11 */ /* 0x000fca00080f1c04 */
        /* <DEDUP_REMOVED lines=30> */
.L_x_71:
[----:B------:R-:W-:Y:S05]  /*0cf0*/  BSYNC.RECONVERGENT B2 ;  /* 0x0000000000027941 */ /* 0x000fea0003800200 */
.L_x_70:
[----:B------:R-:W-:-:S13]  /*0d00*/  ISETP.LT.OR P0, PT, R25, UR6, P0 ;  /* 0x0000000619007c0c */ /* 0x000fda0008701670 */
        /* <DEDUP_REMOVED lines=22> */
.L_x_63:
[----:B------:R-:W-:Y:S05]  /*0e70*/  BSYNC.RECONVERGENT B1 ;  /* 0x0000000000017941 */ /* 0x000fea0003800200 */
.L_x_62:
[----:B------:R-:W-:-:S09]  /*0e80*/  UISETP.GE.AND UP0, UPT, UR6, 0x100, UPT ;  /* 0x000001000600788c */ /* 0x000fd2000bf06270 */
[----:B------:R-:W-:Y:S05]  /*0e90*/  BRA.U !UP0, `(.L_x_72) ;  /* 0x00000005082c7547 */ /* 0x000fea000b800000 */
        /* <DEDUP_REMOVED lines=50> */
[----:B-1----:R-:W1:Y:S04]  /*11c0*/  LDS.128 R4, [UR4+0x20] ;  /* 0x00002004ff047984 */ /* 0x002e680008000c00 */
[----:B------:R-:W2:Y:S01]  /*11d0*/  LDS.128 R8, [UR4+0x30] ;  /* 0x00003004ff087984 */ /* 0x000ea20008000c00 */
        /* <DEDUP_REMOVED lines=8> */
[----:B------:R-:W-:Y:S02]  /*1260*/  FSEL R5, R5, R3, !P1 ;  /* 0x0000000305057208 */ /* 0x000fe40004800000 */
[----:B------:R-:W0:Y:S04]  /*1270*/  LDS.64 R2, [UR4+0x40] ;  /* 0x00004004ff027984 */ /* 0x000e280008000a00 */
[----:B------:R-:W-:-:S06]  /*1280*/  DSETP.GEU.AND P1, PT, R4, R6, PT ;  /* 0x000000060400722a */ /* 0x000fcc0003f2e000 */
[----:B------:R-:W-:Y:S02]  /*1290*/  FSEL R4, R6, R4, !P1 ;  /* 0x0000000406047208 */ /* 0x000fe40004800000 */
[----:B------:R-:W-:-:S06]  /*12a0*/  FSEL R5, R7, R5, !P1 ;  /* 0x0000000507057208 */ /* 0x000fcc0004800000 */
[----:B--2---:R-:W-:-:S06]  /*12b0*/  DSETP.GEU.AND P1, PT, R4, R8, PT ;  /* 0x000000080400722a */ /* 0x004fcc0003f2e000 */
[----:B------:R-:W-:Y:S02]  /*12c0*/  FSEL R4, R8, R4, !P1 ;  /* 0x0000000408047208 */ /* 0x000fe40004800000 */
[----:B------:R-:W-:-:S06]  /*12d0*/  FSEL R5, R9, R5, !P1 ;  /* 0x0000000509057208 */ /* 0x000fcc0004800000 */
[----:B------:R-:W-:-:S06]  /*12e0*/  DSETP.GEU.AND P1, PT, R4, R10, PT ;  /* 0x0000000a0400722a */ /* 0x000fcc0003f2e000 */
[----:B------:R-:W-:Y:S02]  /*12f0*/  FSEL R4, R10, R4, !P1 ;  /* 0x000000040a047208 */ /* 0x000fe40004800000 */
[----:B------:R-:W-:-:S06]  /*1300*/  FSEL R5, R11, R5, !P1 ;  /* 0x000000050b057208 */ /* 0x000fcc0004800000 */
[----:B0-----:R-:W-:-:S06]  /*1310*/  DSETP.GEU.AND P1, PT, R4, R2, PT ;  /* 0x000000020400722a */ /* 0x001fcc0003f2e000 */
[----:B------:R-:W-:Y:S02]  /*1320*/  FSEL R2, R2, R4, !P1 ;  /* 0x0000000402027208 */ /* 0x000fe40004800000 */
[----:B------:R-:W-:Y:S01]  /*1330*/  FSEL R3, R3, R5, !P1 ;  /* 0x0000000503037208 */ /* 0x000fe20004800000 */
[----:B------:R-:W-:Y:S06]  /*1340*/  BRA `(.L_x_73) ;  /* 0x0000004c00d87947 */ /* 0x000fec0003800000 */
.L_x_72:
[----:B------:R-:W-:Y:S01]  /*1350*/  LOP3.LUT R2, R0, 0x3e0, RZ, 0xc0, !PT ;  /* 0x000003e000027812 */ /* 0x000fe200078ec0ff */
[----:B------:R-:W0:Y:S04]  /*1360*/  S2R R10, SR_LANEID ;  /* 0x00000000000a7919 */ /* 0x000e280000000000 */
[----:B------:R-:W-:Y:S01]  /*1370*/  VIADD R3, R2, 0x20 ;  /* 0x0000002002037836 */ /* 0x000fe20000000000 */
[----:B------:R-:W-:-:S04]  /*1380*/  LOP3.LUT R2, RZ, R2, RZ, 0x33, !PT ;  /* 0x00000002ff027212 */ /* 0x000fc800078e33ff */
[----:B------:R-:W-:Y:S01]  /*1390*/  ISETP.GT.AND P0, PT, R3, UR6, PT ;  /* 0x0000000603007c0c */ /* 0x000fe2000bf04270 */
[----:B------:R-:W-:-:S05]  /*13a0*/  VIADD R2, R2, UR6 ;  /* 0x0000000602027c36 */ /* 0x000fca0008000000 */
[----:B------:R-:W-:-:S05]  /*13b0*/  SEL R3, R2, 0x1f, P0 ;  /* 0x0000001f02037807 */ /* 0x000fca0000000000 */
[----:B-----5:R-:W-:Y:S04]  /*13c0*/  SHFL.DOWN PT, R4, R8, 0x1, R3 ;  /* 0x0820000008047989 */ /* 0x020fe800000e0003 */
[----:B------:R-:W1:Y:S01]  /*13d0*/  SHFL.DOWN PT, R5, R9, 0x1, R3 ;  /* 0x0820000009057989 */ /* 0x000e6200000e0003 */
[----:B0-----:R-:W-:Y:S01]  /*13e0*/  ISETP.GE.AND P0, PT, R10, R3, PT ;  /* 0x000000030a00720c */ /* 0x001fe20003f06270 */
[----:B-1----:R-:W-:-:S06]  /*13f0*/  DSETP.GEU.AND P1, PT, R8, R4, PT ;  /* 0x000000040800722a */ /* 0x002fcc0003f2e000 */
[-C--:B------:R-:W-:Y:S01]  /*1400*/  FSEL R7, R4, R8.reuse, !P1 ;  /* 0x0000000804077208 */ /* 0x080fe20004800000 */
[----:B------:R-:W-:Y:S01]  /*1410*/  VIADD R4, R10, 0x2 ;  /* 0x000000020a047836 */ /* 0x000fe20000000000 */
[-C--:B------:R-:W-:Y:S02]  /*1420*/  FSEL R5, R5, R9.reuse, !P1 ;  /* 0x0000000905057208 */ /* 0x080fe40004800000 */
[----:B------:R-:W-:Y:S02]  /*1430*/  FSEL R2, R7, R8, !P0 ;  /* 0x0000000807027208 */ /* 0x000fe40004000000 */
[----:B------:R-:W-:Y:S02]  /*1440*/  FSEL R5, R5, R9, !P0 ;  /* 0x0000000905057208 */ /* 0x000fe40004000000 */
[----:B------:R-:W-:Y:S01]  /*1450*/  ISETP.GT.AND P0, PT, R4, R3, PT ;  /* 0x000000030400720c */ /* 0x000fe20003f04270 */
[----:B------:R-:W-:Y:S01]  /*1460*/  SHFL.DOWN PT, R6, R2, 0x2, R3 ;  /* 0x0840000002067989 */ /* 0x000fe200000e0003 */
[----:B------:R-:W-:-:S03]  /*1470*/  IMAD.MOV.U32 R4, RZ, RZ, R2 ;  /* 0x000000ffff047224 */ /* 0x000fc600078e0002 */
[----:B------:R-:W0:Y:S03]  /*1480*/  SHFL.DOWN PT, R7, R5, 0x2, R3 ;  /* 0x0840000005077989 */ /* 0x000e2600000e0003 */
[----:B0-----:R-:W-:Y:S01]  /*1490*/  DSETP.GEU.AND P1, PT, R4, R6, PT ;  /* 0x000000060400722a */ /* 0x001fe20003f2e000 */
[----:B------:R-:W-:-:S05]  /*14a0*/  VIADD R4, R10, 0x4 ;  /* 0x000000040a047836 */ /* 0x000fca0000000000 */
[----:B------:R-:W-:Y:S02]  /*14b0*/  @!P0 FSEL R2, R6, R2, !P1 ;  /* 0x0000000206028208 */ /* 0x000fe40004800000 */
[----:B------:R-:W-:Y:S02]  /*14c0*/  @!P0 FSEL R5, R7, R5, !P1 ;  /* 0x0000000507058208 */ /* 0x000fe40004800000 */
        /* <DEDUP_REMOVED lines=10> */
[----:B------:R-:W-:Y:S01]  /*1570*/  IMAD.MOV.U32 R4, RZ, RZ, R2 ;  /* 0x000000ffff047224 */ /* 0x000fe200078e0002 */
[C---:B------:R-:W-:Y:S02]  /*1580*/  ISETP.NE.AND P0, PT, R10.reuse, RZ, PT ;  /* 0x000000ff0a00720c */ /* 0x040fe40003f05270 */
[----:B------:R-:W0:Y:S11]  /*1590*/  SHFL.DOWN PT, R7, R5, 0x8, R3 ;  /* 0x0900000005077989 */ /* 0x000e3600000e0003 */
[----:B------:R-:W1:Y:S01]  /*15a0*/  @!P0 S2R R9, SR_CgaCtaId ;  /* 0x0000000000098919 */ /* 0x000e620000008800 */
[----:B------:R-:W-:Y:S01]  /*15b0*/  @!P0 MOV R8, 0x400 ;  /* 0x0000040000088802 */ /* 0x000fe20000000f00 */
[----:B0-----:R-:W-:Y:S01]  /*15c0*/  DSETP.GEU.AND P2, PT, R4, R6, PT ;  /* 0x000000060400722a */ /* 0x001fe20003f4e000 */
[----:B------:R-:W-:-:S05]  /*15d0*/  VIADD R4, R10, 0x10 ;  /* 0x000000100a047836 */ /* 0x000fca0000000000 */
[----:B------:R-:W-:Y:S02]  /*15e0*/  @!P1 FSEL R2, R6, R2, !P2 ;  /* 0x0000000206029208 */ /* 0x000fe40005000000 */
[----:B------:R-:W-:Y:S02]  /*15f0*/  @!P1 FSEL R5, R7, R5, !P2 ;  /* 0x0000000507059208 */ /* 0x000fe40005000000 */
[----:B------:R-:W-:Y:S01]  /*1600*/  ISETP.GT.AND P1, PT, R4, R3, PT ;  /* 0x000000030400720c */ /* 0x000fe20003f24270 */
[----:B------:R-:W-:Y:S01]  /*1610*/  SHFL.DOWN PT, R6, R2, 0x10, R3 ;  /* 0x0a00000002067989 */ /* 0x000fe200000e0003 */
[----:B------:R-:W-:-:S03]  /*1620*/  @!P0 SHF.R.U32.HI R4, RZ, 0x2, R0 ;  /* 0x00000002ff048819 */ /* 0x000fc60000011600 */
[----:B------:R0:W2:Y:S01]  /*1630*/  SHFL.DOWN PT, R7, R5, 0x10, R3 ;  /* 0x0a00000005077989 */ /* 0x0000a200000e0003 */
[----:B------:R-:W-:Y:S02]  /*1640*/  @!P0 LOP3.LUT R4, R4, 0xf8, RZ, 0xc0, !PT ;  /* 0x000000f804048812 */ /* 0x000fe400078ec0ff */
[----:B-1----:R-:W-:-:S05]  /*1650*/  @!P0 LEA R9, R9, R8, 0x18 ;  /* 0x0000000809098211 */ /* 0x002fca00078ec0ff */
[----:B------:R-:W-:Y:S02]  /*1660*/  @!P0 IMAD.IADD R9, R4, 0x1, R9 ;  /* 0x0000000104098824 */ /* 0x000fe400078e0209 */
[----:B0-----:R-:W-:-:S06]  /*1670*/  IMAD.MOV.U32 R3, RZ, RZ, R5 ;  /* 0x000000ffff037224 */ /* 0x001fcc00078e0005 */
[----:B--2---:R-:W-:-:S06]  /*1680*/  DSETP.GEU.AND P2, PT, R2, R6, PT ;  /* 0x000000060200722a */ /* 0x004fcc0003f4e000 */
[----:B------:R-:W-:Y:S02]  /*1690*/  @!P1 FSEL R5, R7, R5, !P2 ;  /* 0x0000000507059208 */ /* 0x000fe40005000000 */
[----:B------:R-:W-:-:S03]  /*16a0*/  @!P1 FSEL R2, R6, R2, !P2 ;  /* 0x0000000206029208 */ /* 0x000fc60005000000 */
[----:B------:R-:W-:-:S05]  /*16b0*/  IMAD.MOV.U32 R3, RZ, RZ, R5 ;  /* 0x000000ffff037224 */ /* 0x000fca00078e0005 */
[----:B------:R1:W-:Y:S01]  /*16c0*/  @!P0 STS.64 [R9+0x8], R2 ;  /* 0x0000080209008388 */ /* 0x0003e20000000a00 */
[----:B------:R-:W-:Y:S01]  /*16d0*/  BAR.SYNC.DEFER_BLOCKING 0x0 ;  /* 0x0000000000007b1d */ /* 0x000fe20000010000 */
[----:B------:R-:W-:-:S13]  /*16e0*/  ISETP.NE.AND P0, PT, R0, RZ, PT ;  /* 0x000000ff0000720c */ /* 0x000fda0003f05270 */
[----:B-1----:R-:W-:Y:S05]  /*16f0*/  @P0 BRA `(.L_x_73) ;  /* 0x0000004800ec0947 */ /* 0x002fea0003800000 */
[----:B------:R-:W0:Y:S01]  /*1700*/  S2UR UR5, SR_CgaCtaId ;  /* 0x00000000000579c3 */ /* 0x000e220000008800 */
[----:B------:R-:W-:Y:S01]  /*1710*/  UMOV UR4, 0x400 ;  /* 0x0000040000047882 */ /* 0x000fe20000000000 */
[----:B------:R-:W-:Y:S02]  /*1720*/  UISETP.GT.AND UP0, UPT, UR6, 0x20, UPT ;  /* 0x000000200600788c */ /* 0x000fe4000bf04270 */
[----:B------:R-:W-:-:S04]  /*1730*/  UISETP.GT.AND UP1, UPT, UR6, 0x40, UPT ;  /* 0x000000400600788c */ /* 0x000fc8000bf24270 */
[----:B------:R-:W-:Y:S01]  /*1740*/  PLOP3.LUT P3, PT, PT, PT, UP0, 0x80, 0x8 ;  /* 0x000000000008781c */ /* 0x000fe20003f6f008 */
[----:B------:R-:W-:Y:S01]  /*1750*/  UISETP.GT.AND UP0, UPT, UR6, 0x60, UPT ;  /* 0x000000600600788c */ /* 0x000fe2000bf04270 */
[----:B------:R-:W-:Y:S01]  /*1760*/  PLOP3.LUT P2, PT, PT, PT, UP1, 0x80, 0x8 ;  /* 0x000000000008781c */ /* 0x000fe20003f4f018 */
[----:B0-----:R-:W-:-:S09]  /*1770*/  ULEA UR4, UR5, UR4, 0x18 ;  /* 0x0000000405047291 */ /* 0x001fd2000f8ec0ff */
[----:B------:R-:W0:Y:S04]  /*1780*/  LDS.128 R12, [UR4+0x10] ;  /* 0x00001004ff0c7984 */ /* 0x000e280008000c00 */
[----:B------:R-:W1:Y:S01]  /*1790*/  LDS.128 R4, [UR4+0x20] ;  /* 0x00002004ff047984 */ /* 0x000e620008000c00 */
[----:B0-----:R-:W-:-:S06]  /*17a0*/  DSETP.GEU.AND P1, PT, R2, R12, PT ;  /* 0x0000000c0200722a */ /* 0x001fcc0003f2e000 */
[-C--:B------:R-:W-:Y:S02]  /*17b0*/  FSEL R9, R12, R2.reuse, !P1 ;  /* 0x000000020c097208 */ /* 0x080fe40004800000 */
[-C--:B------:R-:W-:Y:S02]  /*17c0*/  FSEL R11, R13, R3.reuse, !P1 ;  /* 0x000000030d0b7208 */ /* 0x080fe40004800000 */
[----:B------:R-:W-:Y:S02]  /*17d0*/  FSEL R13, R9, R2, P3 ;  /* 0x00000002090d7208 */ /* 0x000fe40001800000 */
[----:B------:R-:W-:Y:S02]  /*17e0*/  FSEL R0, R11, R3, P3 ;  /* 0x000000030b007208 */ /* 0x000fe40001800000 */
[----:B------:R-:W-:Y:S01]  /*17f0*/  PLOP3.LUT P1, PT, PT, PT, UP0, 0x80, 0x8 ;  /* 0x000000000008781c */ /* 0x000fe20003f2f008 */
[----:B------:R-:W-:Y:S01]  /*1800*/  IMAD.MOV.U32 R2, RZ, RZ, R13 ;  /* 0x000000ffff027224 */ /* 0x000fe200078e000d */
[----:B------:R-:W0:Y:S01]  /*1810*/  LDS.128 R8, [UR4+0x30] ;  /* 0x00003004ff087984 */ /* 0x000e220008000c00 */
[----:B------:R-:W-:Y:S01]  /*1820*/  IMAD.MOV.U32 R3, RZ, RZ, R0 ;  /* 0x000000ffff037224 */ /* 0x000fe200078e0000 */
[----:B------:R-:W-:-:S05]  /*1830*/  UISETP.GT.AND UP0, UPT, UR6, 0x80, UPT ;  /* 0x000000800600788c */ /* 0x000fca000bf04270 */
[----:B------:R-:W-:-:S06]  /*1840*/  DSETP.GEU.AND P3, PT, R2, R14, PT ;  /* 0x0000000e0200722a */ /* 0x000fcc0003f6e000 */
[----:B------:R-:W-:Y:S02]  /*1850*/  @P2 FSEL R13, R14, R13, !P3 ;  /* 0x0000000d0e0d2208 */ /* 0x000fe40005800000 */
[----:B------:R-:W-:Y:S02]  /*1860*/  @P2 FSEL R0, R15, R0, !P3 ;  /* 0x000000000f002208 */ /* 0x000fe40005800000 */
[----:B------:R-:W-:Y:S01]  /*1870*/  PLOP3.LUT P2, PT, PT, PT, UP0, 0x80, 0x8 ;  /* 0x000000000008781c */ /* 0x000fe20003f4f008 */
[----:B------:R-:W-:Y:S01]  /*1880*/  IMAD.MOV.U32 R2, RZ, RZ, R13 ;  /* 0x000000ffff027224 */ /* 0x000fe200078e000d */
[----:B------:R-:W-:Y:S01]  /*1890*/  UISETP.GT.AND UP0, UPT, UR6, 0xa0, UPT ;  /* 0x000000a00600788c */ /* 0x000fe2000bf04270 */
[----:B------:R-:W-:-:S06]  /*18a0*/  IMAD.MOV.U32 R3, RZ, RZ, R0 ;  /* 0x000000ffff037224 */ /* 0x000fcc00078e0000 */
[----:B-1----:R-:W-:Y:S01]  /*18b0*/  DSETP.GEU.AND P3, PT, R2, R4, PT ;  /* 0x000000040200722a */ /* 0x002fe20003f6e000 */
[----:B------:R-:W1:Y:S05]  /*18c0*/  LDS.64 R2, [UR4+0x40] ;  /* 0x00004004ff027984 */ /* 0x000e6a0008000a00 */
[----:B------:R-:W-:Y:S02]  /*18d0*/  @P1 FSEL R13, R4, R13, !P3 ;  /* 0x0000000d040d1208 */ /* 0x000fe40005800000 */
[----:B------:R-:W-:Y:S02]  /*18e0*/  @P1 FSEL R0, R5, R0, !P3 ;  /* 0x0000000005001208 */ /* 0x000fe40005800000 */
[----:B------:R-:W-:Y:S01]  /*18f0*/  PLOP3.LUT P1, PT, PT, PT, UP0, 0x80, 0x8 ;  /* 0x000000000008781c */ /* 0x000fe20003f2f008 */
[----:B------:R-:W-:Y:S01]  /*1900*/  IMAD.MOV.U32 R4, RZ, RZ, R13 ;  /* 0x000000ffff047224 */ /* 0x000fe200078e000d */
[----:B------:R-:W-:Y:S01]  /*1910*/  UISETP.GT.AND UP0, UPT, UR6, 0xc0, UPT ;  /* 0x000000c00600788c */ /* 0x000fe2000bf04270 */
[----:B------:R-:W-:-:S06]  /*1920*/  IMAD.MOV.U32 R5, RZ, RZ, R0 ;  /* 0x000000ffff057224 */ /* 0x000fcc00078e0000 */
[----:B------:R-:W-:-:S06]  /*1930*/  DSETP.GEU.AND P3, PT, R4, R6, PT ;  /* 0x000000060400722a */ /* 0x000fcc0003f6e000 */
[----:B------:R-:W-:Y:S02]  /*1940*/  @P2 FSEL R13, R6, R13, !P3 ;  /* 0x0000000d060d2208 */ /* 0x000fe40005800000 */
[----:B------:R-:W-:Y:S02]  /*1950*/  @P2 FSEL R0, R7, R0, !P3 ;  /* 0x0000000007002208 */ /* 0x000fe40005800000 */
[----:B------:R-:W-:Y:S01]  /*1960*/  PLOP3.LUT P2, PT, PT, PT, UP0, 0x80, 0x8 ;  /* 0x000000000008781c */ /* 0x000fe20003f4f008 */
[----:B------:R-:W-:Y:S01]  /*1970*/  IMAD.MOV.U32 R4, RZ, RZ, R13 ;  /* 0x000000ffff047224 */ /* 0x000fe200078e000d */
[----:B------:R-:W-:Y:S01]  /*1980*/  UISETP.GT.AND UP0, UPT, UR6, 0xe0, UPT ;  /* 0x000000e00600788c */ /* 0x000fe2000bf04270 */
[----:B------:R-:W-:-:S06]  /*1990*/  IMAD.MOV.U32 R5, RZ, RZ, R0 ;  /* 0x000000ffff057224 */ /* 0x000fcc00078e0000 */
[----:B0-----:R-:W-:-:S06]  /*19a0*/  DSETP.GEU.AND P3, PT, R4, R8, PT ;  /* 0x000000080400722a */ /* 0x001fcc0003f6e000 */
[----:B------:R-:W-:Y:S02]  /*19b0*/  @P1 FSEL R13, R8, R13, !P3 ;  /* 0x0000000d080d1208 */ /* 0x000fe40005800000 */
[----:B------:R-:W-:Y:S02]  /*19c0*/  @P1 FSEL R0, R9, R0, !P3 ;  /* 0x0000000009001208 */ /* 0x000fe40005800000 */
[----:B------:R-:W-:Y:S01]  /*19d0*/  PLOP3.LUT P1, PT, PT, PT, UP0, 0x80, 0x8 ;  /* 0x000000000008781c */ /* 0x000fe20003f2f008 */
[----:B------:R-:W-:Y:S02]  /*19e0*/  IMAD.MOV.U32 R4, RZ, RZ, R13 ;  /* 0x000000ffff047224 */ /* 0x000fe400078e000d */
[----:B------:R-:W-:-:S06]  /*19f0*/  IMAD.MOV.U32 R5, RZ, RZ, R0 ;  /* 0x000000ffff057224 */ /* 0x000fcc00078e0000 */
[----:B------:R-:W-:-:S06]  /*1a00*/  DSETP.GEU.AND P3, PT, R4, R10, PT ;  /* 0x0000000a0400722a */ /* 0x000fcc0003f6e000 */
[----:B------:R-:W-:Y:S02]  /*1a10*/  @P2 FSEL R13, R10, R13, !P3 ;  /* 0x0000000d0a0d2208 */ /* 0x000fe40005800000 */
[----:B------:R-:W-:-:S03]  /*1a20*/  @P2 FSEL R0, R11, R0, !P3 ;  /* 0x000000000b002208 */ /* 0x000fc60005800000 */
[----:B------:R-:W-:Y:S02]  /*1a30*/  IMAD.MOV.U32 R4, RZ, RZ, R13 ;  /* 0x000000ffff047224 */ /* 0x000fe400078e000d */
[----:B------:R-:W-:-:S06]  /*1a40*/  IMAD.MOV.U32 R5, RZ, RZ, R0 ;  /* 0x000000ffff057224 */ /* 0x000fcc00078e0000 */
[----:B-1----:R-:W-:-:S06]  /*1a50*/  DSETP.GEU.AND P2, PT, R4, R2, PT ;  /* 0x000000020400722a */ /* 0x002fcc0003f4e000 */
[----:B------:R-:W-:Y:S02]  /*1a60*/  @P1 FSEL R13, R2, R13, !P2 ;  /* 0x0000000d020d1208 */ /* 0x000fe40005000000 */
[----:B------:R-:W-:-:S03]  /*1a70*/  @P1 FSEL R0, R3, R0, !P2 ;  /* 0x0000000003001208 */ /* 0x000fc60005000000 */
[----:B------:R-:W-:Y:S02]  /*1a80*/  IMAD.MOV.U32 R2, RZ, RZ, R13 ;  /* 0x000000ffff027224 */ /* 0x000fe400078e000d */
[----:B------:R-:W-:Y:S01]  /*1a90*/  IMAD.MOV.U32 R3, RZ, RZ, R0 ;  /* 0x000000ffff037224 */ /* 0x000fe200078e0000 */
[----:B------:R-:W-:Y:S06]  /*1aa0*/  BRA `(.L_x_73) ;  /* 0x0000004800007947 */ /* 0x000fec0003800000 */
.L_x_59:
[----:B------:R-:W0:Y:S01]  /*1ab0*/  S2R R0, SR_TID.X ;  /* 0x0000000000007919 */ /* 0x000e220000002100 */
[----:B------:R-:W1:Y:S01]  /*1ac0*/  LDC.64 R2, c[0x0][0x380] ;  /* 0x0000e000ff027b82 */ /* 0x000e620000000a00 */
[----:B0-----:R-:W-:-:S04]  /*1ad0*/  IMAD.SHL.U32 R4, R0, 0x4, RZ ;  /* 0x0000000400047824 */ /* 0x001fc800078e00ff */
[----:B------:R-:W-:-:S04]  /*1ae0*/  VIADD R5, R4, UR4 ;  /* 0x0000000404057c36 */ /* 0x000fc80008000000 */
[----:B-1----:R-:W-:-:S05]  /*1af0*/  IMAD.WIDE.U32 R2, R5, 0x8, R2 ;  /* 0x0000000805027825 */ /* 0x002fca00078e0002 */
[----:B------:R-:W2:Y:S04]  /*1b00*/  LDG.E.128.CONSTANT R16, desc[UR14][R2.64] ;  /* 0x0000000e02107981 */ /* 0x000ea8000c1e9d00 */
[----:B------:R-:W3:Y:S04]  /*1b10*/  LDG.E.128.CONSTANT R8, desc[UR14][R2.64+0x10] ;  /* 0x0000100e02087981 */ /* 0x000ee8000c1e9d00 */
[----:B------:R-:W4:Y:S04]  /*1b20*/  LDG.E.128.CONSTANT R4, desc[UR14][R2.64+0x2000] ;  /* 0x0020000e02047981 */ /* 0x000f28000c1e9d00 */
[----:B------:R0:W5:Y:S01]  /*1b30*/  LDG.E.128.CONSTANT R12, desc[UR14][R2.64+0x2010] ;  /* 0x0020100e020c7981 */ /* 0x000162000c1e9d00 */
[----:B------:R-:W-:-:S04]  /*1b40*/  UISETP.GE.U32.AND UP0, UPT, UR7, UR5, UPT ;  /* 0x000000050700728c */ /* 0x000fc8000bf06070 */
[----:B------:R-:W-:Y:S01]  /*1b50*/  UISETP.GE.U32.AND.EX UP0, UPT, UR8, UR6, UPT, UP0 ;  /* 0x000000060800728c */ /* 0x000fe2000bf06100 */
        /* <DEDUP_REMOVED lines=21> */
[----:B------:R-:W-:Y:S06]  /*1cb0*/  BRA.U !UP0, `(.L_x_74) ;  /* 0x0000000d08e87547 */ /* 0x000fec000b800000 */
[----:B------:R-:W-:Y:S02]  /*1cc0*/  UIADD3 UR7, UP0, UPT, UR5, UR4, URZ ;  /* 0x0000000405077290 */ /* 0x000fe4000ff1e0ff */
[----:B------:R-:W-:Y:S01]  /*1cd0*/  UIADD3 UR11, UP1, UPT, UR12, -0x800, URZ ;  /* 0xfffff8000c0b7890 */ /* 0x000fe2000ff3e0ff */
[----:B------:R-:W0:Y:S03]  /*1ce0*/  LDCU UR9, c[0x0][0x384] ;  /* 0x00007080ff0977ac */ /* 0x000e260008000800 */
[----:B------:R-:W-:Y:S01]  /*1cf0*/  IADD3 R0, P0, PT, R0, UR7, RZ ;  /* 0x0000000700007c10 */ /* 0x000fe2000ff1e0ff */
[----:B------:R-:W-:Y:S02]  /*1d00*/  UIADD3.X UR8, UPT, UPT, URZ, UR6, URZ, UP0, !UPT ;  /* 0x00000006ff087290 */ /* 0x000fe400087fe4ff */
[----:B------:R-:W-:Y:S02]  /*1d10*/  UIADD3.X UR16, UPT, UPT, UR13, -0x1, URZ, UP1, !UPT ;  /* 0xffffffff0d107890 */ /* 0x000fe40008ffe4ff */
[----:B------:R-:W-:-:S02]  /*1d20*/  UISETP.GT.U32.AND UP0, UPT, UR7, UR11, UPT ;  /* 0x0000000b0700728c */ /* 0x000fc4000bf04070 */
[----:B------:R-:W-:Y:S01]  /*1d30*/  IMAD.X R3, RZ, RZ, UR8, P0 ;  /* 0x00000008ff037e24 */ /* 0x000fe200080e06ff */
[C---:B------:R-:W-:Y:S01]  /*1d40*/  LEA R2, P0, R0.reuse, UR10, 0x3 ;  /* 0x0000000a00027c11 */ /* 0x040fe2000f8018ff */
[----:B------:R-:W-:Y:S02]  /*1d50*/  UISETP.GT.U32.AND.EX UP0, UPT, UR8, UR16, UPT, UP0 ;  /* 0x000000100800728c */ /* 0x000fe4000bf04100 */
[----:B------:R-:W-:Y:S01]  /*1d60*/  IMAD.U32 R24, RZ, RZ, UR8 ;  /* 0x00000008ff187e24 */ /* 0x000fe2000f8e00ff */
[----:B------:R-:W-:Y:S01]  /*1d70*/  UMOV UR6, UR7 ;  /* 0x0000000700067c82 */ /* 0x000fe20008000000 */
[----:B------:R-:W-:Y:S01]  /*1d80*/  UMOV UR4, URZ ;  /* 0x000000ff00047c82 */ /* 0x000fe20008000000 */
[----:B0-----:R-:W-:Y:S01]  /*1d90*/  LEA.HI.X R3, R0, UR9, R3, 0x3, P0 ;  /* 0x0000000900037c11 */ /* 0x001fe200080f1c03 */
[----:B------:R-:W-:Y:S01]  /*1da0*/  IMAD.U32 R0, RZ, RZ, UR7 ;  /* 0x00000007ff007e24 */ /* 0x000fe2000f8e00ff */
[----:B------:R-:W-:Y:S02]  /*1db0*/  UMOV UR7, UR8 ;  /* 0x0000000800077c82 */ /* 0x000fe40008000000 */
[----:B------:R-:W-:Y:S05]  /*1dc0*/  BRA.U UP0, `(.L_x_75) ;  /* 0x0000000100e07547 */ /* 0x000fea000b800000 */
[----:B------:R-:W0:Y:S01]  /*1dd0*/  LDCU.64 UR8, c[0x0][0x380] ;  /* 0x00007000ff0877ac */ /* 0x000e220008000a00 */
[----:B------:R-:W1:Y:S01]  /*1de0*/  LDCU.64 UR12, c[0x0][0x3b8] ;  /* 0x00007700ff0c77ac */ /* 0x000e620008000a00 */
[----:B------:R-:W-:Y:S01]  /*1df0*/  NOP ;  /* 0x0000000000007918 */ /* 0x000fe20000000000 */
.L_x_76:
[----:B------:R-:W2:Y:S01]  /*1e00*/  S2R R4, SR_TID.X ;  /* 0x0000000000047919 */ /* 0x000ea20000002100 */
[----:B0-----:R-:W-:Y:S01]  /*1e10*/  UMOV UR10, UR8 ;  /* 0x00000008000a7c82 */ /* 0x001fe20008000000 */
[----:B--2---:R-:W-:-:S05]  /*1e20*/  IMAD.SHL.U32 R5, R4, 0x4, RZ ;  /* 0x0000000404057824 */ /* 0x004fca00078e00ff */
[----:B------:R-:W-:-:S05]  /*1e30*/  IADD3 R4, P0, PT, R5, R0, RZ ;  /* 0x0000000005047210 */ /* 0x000fca0007f1e0ff */
[----:B------:R-:W-:Y:S01]  /*1e40*/  IMAD.X R5, RZ, RZ, R24, P0 ;  /* 0x000000ffff057224 */ /* 0x000fe200000e0618 */
[----:B------:R-:W-:-:S04]  /*1e50*/  LEA R18, P0, R4, UR10, 0x3 ;  /* 0x0000000a04127c11 */ /* 0x000fc8000f8018ff */
[----:B------:R-:W-:-:S05]  /*1e60*/  LEA.HI.X R19, R4, UR9, R5, 0x3, P0 ;  /* 0x0000000904137c11 */ /* 0x000fca00080f1c05 */
[----:B------:R-:W2:Y:S04]  /*1e70*/  LDG.E.128.CONSTANT R4, desc[UR14][R18.64] ;  /* 0x0000000e12047981 */ /* 0x000ea8000c1e9d00 */
[----:B------:R-:W3:Y:S04]  /*1e80*/  LDG.E.128.CONSTANT R8, desc[UR14][R18.64+0x10] ;  /* 0x0000100e12087981 */ /* 0x000ee8000c1e9d00 */
[----:B------:R-:W4:Y:S04]  /*1e90*/  LDG.E.128.CONSTANT R12, desc[UR14][R18.64+0x2000] ;  /* 0x0020000e120c7981 */ /* 0x000f28000c1e9d00 */
[----:B------:R-:W5:Y:S01]  /*1ea0*/  LDG.E.128.CONSTANT R20, desc[UR14][R18.64+0x2010] ;  /* 0x0020100e12147981 */ /* 0x000f62000c1e9d00 */
[----:B------:R-:W-:-:S02]  /*1eb0*/  USHF.R.S32.HI UR18, URZ, 0x1f, UR5 ;  /* 0x0000001fff127899 */ /* 0x000fc40008011405 */
[----:B------:R-:W-:Y:S02]  /*1ec0*/  UIADD3 UR6, UP0, UPT, UR5, UR6, URZ ;  /* 0x0000000605067290 */ /* 0x000fe4000ff1e0ff */
[----:B------:R-:W-:Y:S02]  /*1ed0*/  USHF.L.U64.HI UR19, UR5, 0x3, UR18 ;  /* 0x0000000305137899 */ /* 0x000fe40008010212 */
[----:B------:R-:W-:Y:S01]  /*1ee0*/  UIADD3.X UR7, UPT, UPT, UR18, UR7, URZ, UP0, !UPT ;  /* 0x0000000712077290 */ /* 0x000fe200087fe4ff */
[----:B--2---:R-:W-:-:S06]  /*1ef0*/  DSETP.GEU.AND P0, PT, R16, R4, PT ;  /* 0x000000041000722a */ /* 0x004fcc0003f0e000 */
[----:B------:R-:W-:Y:S02]  /*1f00*/  FSEL R4, R4, R16, !P0 ;  /* 0x0000001004047208 */ /* 0x000fe40004000000 */
[----:B------:R-:W-:-:S06]  /*1f10*/  FSEL R5, R5, R17, !P0 ;  /* 0x0000001105057208 */ /* 0x000fcc0004000000 */
[----:B------:R-:W-:-:S06]  /*1f20*/  DSETP.GEU.AND P0, PT, R4, R6, PT ;  /* 0x000000060400722a */ /* 0x000fcc0003f0e000 */
[----:B------:R-:W-:Y:S02]  /*1f30*/  FSEL R4, R6, R4, !P0 ;  /* 0x0000000406047208 */ /* 0x000fe40004000000 */
[----:B------:R-:W-:Y:S01]  /*1f40*/  FSEL R5, R7, R5, !P0 ;  /* 0x0000000507057208 */ /* 0x000fe20004000000 */
[----:B------:R-:W-:Y:S01]  /*1f50*/  IMAD.U32 R7, RZ, RZ, UR5 ;  /* 0x00000005ff077e24 */ /* 0x000fe2000f8e00ff */
[----:B-1----:R-:W-:-:S04]  /*1f60*/  IADD3 R6, P2, PT, -R0, UR12, RZ ;  /* 0x0000000c00067c10 */ /* 0x002fc8000ff5e1ff */
        /* <DEDUP_REMOVED lines=13> */
[----:B------:R-:W-:Y:S02]  /*2040*/  FSEL R4, R20, R4, !P0 ;  /* 0x0000000414047208 */ /* 0x000fe40004000000 */
[----:B------:R-:W-:Y:S02]  /*2050*/  FSEL R5, R21, R5, !P0 ;  /* 0x0000000515057208 */ /* 0x000fe40004000000 */
[----:B------:R-:W-:Y:S02]  /*2060*/  ISETP.GE.U32.AND P0, PT, R6, UR5, PT ;  /* 0x0000000506007c0c */ /* 0x000fe4000bf06070 */
[----:B------:R-:W-:Y:S02]  /*2070*/  IADD3.X R6, PT, PT, ~R24, UR13, RZ, P2, !PT ;  /* 0x0000000d18067c10 */ /* 0x000fe400097fe5ff */
[----:B------:R-:W-:Y:S01]  /*2080*/  LEA R2, P2, R7, R2, 0x3 ;  /* 0x0000000207027211 */ /* 0x000fe200078418ff */
[----:B------:R-:W-:Y:S01]  /*2090*/  DSETP.GEU.AND P1, PT, R4, R22, PT ;  /* 0x000000160400722a */ /* 0x000fe20003f2e000 */
[----:B------:R-:W-:-:S02]  /*20a0*/  ISETP.GE.U32.AND.EX P0, PT, R6, UR18, PT, P0 ;  /* 0x0000001206007c0c */ /* 0x000fc4000bf06100 */
[----:B------:R-:W-:-:S03]  /*20b0*/  IADD3.X R3, PT, PT, R3, UR19, RZ, P2, !PT ;  /* 0x0000001303037c10 */ /* 0x000fc600097fe4ff */
[----:B------:R-:W-:Y:S02]  /*20c0*/  FSEL R16, R22, R4, !P1 ;  /* 0x0000000416107208 */ /* 0x000fe40004800000 */
[----:B------:R-:W-:-:S06]  /*20d0*/  FSEL R17, R23, R5, !P1 ;  /* 0x0000000517117208 */ /* 0x000fcc0004800000 */
[----:B------:R-:W-:Y:S05]  /*20e0*/  @!P0 BRA `(.L_x_74) ;  /* 0x0000000800dc8947 */ /* 0x000fea0003800000 */
[----:B------:R-:W-:Y:S01]  /*20f0*/  IADD3 R0, P0, PT, R0, UR5, RZ ;  /* 0x0000000500007c10 */ /* 0x000fe2000ff1e0ff */
[----:B------:R-:W-:-:S03]  /*2100*/  UIADD3 UR4, UPT, UPT, UR4, 0x1, URZ ;  /* 0x0000000104047890 */ /* 0x000fc6000fffe0ff */
[----:B------:R-:W-:Y:S02]  /*2110*/  IADD3.X R24, PT, PT, R24, UR18, RZ, P0, !PT ;  /* 0x0000001218187c10 */ /* 0x000fe400087fe4ff */
[----:B------:R-:W-:-:S04]  /*2120*/  ISETP.GT.U32.AND P0, PT, R0, UR11, PT ;  /* 0x0000000b00007c0c */ /* 0x000fc8000bf04070 */
[----:B------:R-:W-:-:S13]  /*2130*/  ISETP.GT.U32.AND.EX P0, PT, R24, UR16, PT, P0 ;  /* 0x0000001018007c0c */ /* 0x000fda000bf04100 */
[----:B------:R-:W-:Y:S05]  /*2140*/  @!P0 BRA `(.L_x_76) ;  /* 0xfffffffc002c8947 */ /* 0x000fea000383ffff */
.L_x_75:
[----:B------:R-:W-:-:S04]  /*2150*/  ISETP.GE.U32.AND P0, PT, R0, UR12, PT ;  /* 0x0000000c00007c0c */ /* 0x000fc8000bf06070 */
[----:B------:R-:W-:-:S13]  /*2160*/  ISETP.GE.U32.AND.EX P0, PT, R24, UR13, PT, P0 ;  /* 0x0000000d18007c0c */ /* 0x000fda000bf06100 */
[----:B------:R-:W-:Y:S05]  /*2170*/  @P0 BRA `(.L_x_74) ;  /* 0x0000000800b80947 */ /* 0x000fea0003800000 */
[----:B------:R-:W0:Y:S01]  /*2180*/  S2R R21, SR_TID.X ;  /* 0x0000000000157919 */ /* 0x000e220000002100 */
[----:B------:R-:W-:Y:S01]  /*2190*/  IADD3 R20, PT, PT, -R0, UR12, RZ ;  /* 0x0000000c00147c10 */ /* 0x000fe2000fffe1ff */
[----:B------:R-:W-:Y:S03]  /*21a0*/  BSSY.RECONVERGENT B1, `(.L_x_74) ;  /* 0x00000ab000017945 */ /* 0x000fe60003800200 */
[----:B0-----:R-:W-:-:S13]  /*21b0*/  ISETP.GE.AND P0, PT, R21, R20, PT ;  /* 0x000000141500720c */ /* 0x001fda0003f06270 */
[----:B------:R-:W-:Y:S05]  /*21c0*/  @P0 BRA `(.L_x_77) ;  /* 0x0000000800a00947 */ /* 0x000fea0003800000 */
[----:B------:R-:W0:Y:S01]  /*21d0*/  LDC R5, c[0x0][0x3c0] ;  /* 0x0000f000ff057b82 */ /* 0x000e220000000800 */
[----:B------:R-:W-:Y:S01]  /*21e0*/  LOP3.LUT R0, RZ, R21, RZ, 0x33, !PT ;  /* 0x00000015ff007212 */ /* 0x000fe200078e33ff */
[----:B------:R-:W-:Y:S01]  /*21f0*/  USHF.L.U32 UR8, UR17, 0xb, URZ ;  /* 0x0000000b11087899 */ /* 0x000fe200080006ff */
[----:B------:R-:W-:Y:S03]  /*2200*/  BSSY.RECONVERGENT B2, `(.L_x_78) ;  /* 0x0000017000027945 */ /* 0x000fe60003800200 */
[----:B------:R-:W-:Y:S02]  /*2210*/  VIADD R0, R0, UR12 ;  /* 0x0000000c00007c36 */ /* 0x000fe40008000000 */
[----:B------:R-:W-:-:S03]  /*2220*/  IMAD.U32 R7, RZ, RZ, UR8 ;  /* 0x00000008ff077e24 */ /* 0x000fc6000f8e00ff */
[C---:B------:R-:W-:Y:S02]  /*2230*/  LOP3.LUT R6, R0.reuse, 0x300, RZ, 0xc0, !PT ;  /* 0x0000030000067812 */ /* 0x040fe400078ec0ff */
[----:B------:R-:W-:Y:S02]  /*2240*/  IADD3 R4, PT, PT, R0, -UR5, -R7 ;  /* 0x8000000500047c10 */ /* 0x000fe4000fffe807 */
[----:B------:R-:W-:Y:S02]  /*2250*/  ISETP.NE.AND P1, PT, R6, 0x300, PT ;  /* 0x000003000600780c */ /* 0x000fe40003f25270 */
[----:B------:R-:W-:Y:S01]  /*2260*/  LEA.HI R0, R0, 0x1, RZ, 0x18 ;  /* 0x0000000100007811 */ /* 0x000fe200078fc0ff */
[----:B0-----:R-:W-:-:S04]  /*2270*/  IMAD R5, R5, UR4, RZ ;  /* 0x0000000405057c24 */ /* 0x001fc8000f8e02ff */
[----:B------:R-:W-:-:S05]  /*2280*/  IMAD R4, R5, -0x800, R4 ;  /* 0xfffff80005047824 */ /* 0x000fca00078e0204 */
[----:B------:R-:W-:Y:S01]  /*2290*/  ISETP.GE.U32.AND P0, PT, R4, 0x300, PT ;  /* 0x000003000400780c */ /* 0x000fe20003f06070 */
[----:B------:R-:W-:-:S12]  /*22a0*/  @!P1 BRA `(.L_x_79) ;  /* 0x0000000000309947 */ /* 0x000fd80003800000 */
[----:B------:R-:W-:-:S05]  /*22b0*/  LOP3.LUT R0, R0, 0x3, RZ, 0xc0, !PT ;  /* 0x0000000300007812 */ /* 0x000fca00078ec0ff */
[----:B------:R-:W-:-:S07]  /*22c0*/  IMAD.MOV R0, RZ, RZ, -R0 ;  /* 0x000000ffff007224 */ /* 0x000fce00078e0a00 */
.L_x_80:
[----:B------:R0:W2:Y:S01]  /*22d0*/  LDG.E.64.CONSTANT R4, desc[UR14][R2.64] ;  /* 0x0000000e02047981 */ /* 0x0000a2000c1e9b00 */
[----:B------:R-:W-:Y:S02]  /*22e0*/  VIADD R0, R0, 0x1 ;  /* 0x0000000100007836 */ /* 0x000fe40000000000 */
[----:B------:R-:W-:-:S03]  /*22f0*/  VIADD R21, R21, 0x100 ;  /* 0x0000010015157836 */ /* 0x000fc60000000000 */
[----:B------:R-:W-:Y:S02]  /*2300*/  ISETP.NE.AND P2, PT, R0, RZ, PT ;  /* 0x000000ff0000720c */ /* 0x000fe40003f45270 */
[----:B0-----:R-:W-:-:S05]  /*2310*/  IADD3 R2, P3, PT, R2, 0x800, RZ ;  /* 0x0000080002027810 */ /* 0x001fca0007f7e0ff */
[----:B------:R-:W-:Y:S01]  /*2320*/  IMAD.X R3, RZ, RZ, R3, P3 ;  /* 0x000000ffff037224 */ /* 0x000fe200018e0603 */
[----:B--2---:R-:W-:-:S06]  /*2330*/  DSETP.GEU.AND P1, PT, R16, R4, PT ;  /* 0x000000041000722a */ /* 0x004fcc0003f2e000 */
[----:B------:R-:W-:Y:S02]  /*2340*/  FSEL R16, R4, R16, !P1 ;  /* 0x0000001004107208 */ /* 0x000fe40004800000 */
[----:B------:R-:W-:Y:S01]  /*2350*/  FSEL R17, R5, R17, !P1 ;  /* 0x0000001105117208 */ /* 0x000fe20004800000 */
[----:B------:R-:W-:Y:S06]  /*2360*/  @P2 BRA `(.L_x_80) ;  /* 0xfffffffc00d82947 */ /* 0x000fec000383ffff */
.L_x_79:
[----:B------:R-:W-:Y:S05]  /*2370*/  BSYNC.RECONVERGENT B2 ;  /* 0x0000000000027941 */ /* 0x000fea0003800200 */
.L_x_78:
[----:B------:R-:W-:Y:S05]  /*2380*/  @!P0 BRA `(.L_x_77) ;  /* 0x0000000800308947 */ /* 0x000fea0003800000 */
[----:B------:R-:W-:Y:S01]  /*2390*/  IMAD.IADD R4, R20, 0x1, -R21 ;  /* 0x0000000114047824 */ /* 0x000fe200078e0a15 */
[----:B------:R-:W-:Y:S01]  /*23a0*/  IADD3 R0, P0, PT, R21, UR6, RZ ;  /* 0x0000000615007c10 */ /* 0x000fe2000ff1e0ff */
[----:B------:R-:W-:Y:S03]  /*23b0*/  BSSY.RECONVERGENT B2, `(.L_x_81) ;  /* 0x000004e000027945 */ /* 0x000fe60003800200 */
[----:B------:R-:W-:Y:S01]  /*23c0*/  ISETP.GT.AND P1, PT, R4, 0xc00, PT ;  /* 0x00000c000400780c */ /* 0x000fe20003f24270 */
[----:B------:R-:W-:Y:S01]  /*23d0*/  IMAD.X R3, RZ, RZ, UR7, P0 ;  /* 0x00000007ff037e24 */ /* 0x000fe200080e06ff */
[----:B------:R-:W-:-:S04]  /*23e0*/  LEA R2, P0, R0, UR10, 0x3 ;  /* 0x0000000a00027c11 */ /* 0x000fc8000f8018ff */
[----:B------:R-:W-:Y:S02]  /*23f0*/  LEA.HI.X R3, R0, UR9, R3, 0x3, P0 ;  /* 0x0000000900037c11 */ /* 0x000fe400080f1c03 */
[----:B------:R-:W-:-:S05]  /*2400*/  PLOP3.LUT P0, PT, PT, PT, PT, 0x80, 0x8 ;  /* 0x000000000008781c */ /* 0x000fca0003f0f070 */
[----:B------:R-:W-:Y:S08]  /*2410*/  @!P1 BRA `(.L_x_82) ;  /* 0x00000004001c9947 */ /* 0x000ff00003800000 */
[----:B------:R-:W-:Y:S01]  /*2420*/  PLOP3.LUT P0, PT, PT, PT, PT, 0x8, 0x80 ;  /* 0x000000000080781c */ /* 0x000fe20003f0e170 */
[----:B------:R-:W-:-:S12]  /*2430*/  VIADD R0, R20, 0xfffff400 ;  /* 0xfffff40014007836 */ /* 0x000fd80000000000 */
.L_x_83:
[----:B------:R-:W2:Y:S04]  /*2440*/  LDG.E.64.CONSTANT R18, desc[UR14][R2.64] ;  /* 0x0000000e02127981 */ /* 0x000ea8000c1e9b00 */
[----:B------:R-:W3:Y:S04]  /*2450*/  LDG.E.64.CONSTANT R24, desc[UR14][R2.64+0x800] ;  /* 0x0008000e02187981 */ /* 0x000ee8000c1e9b00 */
[----:B------:R-:W4:Y:S04]  /*2460*/  LDG.E.64.CONSTANT R22, desc[UR14][R2.64+0x1000] ;  /* 0x0010000e02167981 */ /* 0x000f28000c1e9b00 */
[----:B------:R-:W5:Y:S04]  /*2470*/  LDG.E.64.CONSTANT R4, desc[UR14][R2.64+0x1800] ;  /* 0x0018000e02047981 */ /* 0x000f68000c1e9b00 */
[----:B------:R-:W5:Y:S04]  /*2480*/  LDG.E.64.CONSTANT R6, desc[UR14][R2.64+0x2000] ;  /* 0x0020000e02067981 */ /* 0x000f68000c1e9b00 */
[----:B------:R-:W5:Y:S04]  /*2490*/  LDG.E.64.CONSTANT R8, desc[UR14][R2.64+0x2800] ;  /* 0x0028000e02087981 */ /* 0x000f68000c1e9b00 */
[----:B------:R-:W5:Y:S04]  /*24a0*/  LDG.E.64.CONSTANT R10, desc[UR14][R2.64+0x3000] ;  /* 0x0030000e020a7981 */ /* 0x000f68000c1e9b00 */
[----:B------:R-:W5:Y:S04]  /*24b0*/  LDG.E.64.CONSTANT R12, desc[UR14][R2.64+0x3800] ;  /* 0x0038000e020c7981 */ /* 0x000f68000c1e9b00 */
[----:B------:R-:W5:Y:S01]  /*24c0*/  LDG.E.64.CONSTANT R14, desc[UR14][R2.64+0x4000] ;  /* 0x0040000e020e7981 */ /* 0x000f62000c1e9b00 */
[----:B--2---:R-:W-:-:S06]  /*24d0*/  DSETP.GEU.AND P1, PT, R16, R18, PT ;  /* 0x000000121000722a */ /* 0x004fcc0003f2e000 */
        /* <DEDUP_REMOVED lines=11> */
[----:B-----5:R-:W-:-:S06]  /*2590*/  DSETP.GEU.AND P1, PT, R24, R4, PT ;  /* 0x000000041800722a */ /* 0x020fcc0003f2e000 */
[----:B------:R-:W-:Y:S02]  /*25a0*/  FSEL R24, R4, R24, !P1 ;  /* 0x0000001804187208 */ /* 0x000fe40004800000 */
[----:B------:R-:W-:Y:S02]  /*25b0*/  FSEL R25, R5, R25, !P1 ;  /* 0x0000001905197208 */ /* 0x000fe40004800000 */
[----:B------:R-:W5:Y:S04]  /*25c0*/  LDG.E.64.CONSTANT R4, desc[UR14][R2.64+0x6000] ;  /* 0x0060000e02047981 */ /* 0x000f68000c1e9b00 */
[----:B------:R-:W-:-:S06]  /*25d0*/  DSETP.GEU.AND P1, PT, R24, R6, PT ;  /* 0x000000061800722a */ /* 0x000fcc0003f2e000 */
        /* <DEDUP_REMOVED lines=10> */
[----:B------:R0:W5:Y:S04]  /*2680*/  LDG.E.64.CONSTANT R10, desc[UR14][R2.64+0x7800] ;  /* 0x0078000e020a7981 */ /* 0x000168000c1e9b00 */
[----:B------:R-:W-:-:S06]  /*2690*/  DSETP.GEU.AND P1, PT, R24, R12, PT ;  /* 0x0000000c1800722a */ /* 0x000fcc0003f2e000 */
[----:B------:R-:W-:Y:S02]  /*26a0*/  FSEL R12, R12, R24, !P1 ;  /* 0x000000180c0c7208 */ /* 0x000fe40004800000 */
[----:B------:R-:W-:-:S06]  /*26b0*/  FSEL R13, R13, R25, !P1 ;  /* 0x000000190d0d7208 */ /* 0x000fcc0004800000 */
[----:B------:R-:W-:-:S06]  /*26c0*/  DSETP.GEU.AND P1, PT, R12, R14, PT ;  /* 0x0000000e0c00722a */ /* 0x000fcc0003f2e000 */
[----:B------:R-:W-:Y:S02]  /*26d0*/  FSEL R12, R14, R12, !P1 ;  /* 0x0000000c0e0c7208 */ /* 0x000fe40004800000 */
[----:B------:R-:W-:Y:S01]  /*26e0*/  FSEL R13, R15, R13, !P1 ;  /* 0x0000000d0f0d7208 */ /* 0x000fe20004800000 */
[----:B------:R-:W-:-:S05]  /*26f0*/  VIADD R21, R21, 0x1000 ;  /* 0x0000100015157836 */ /* 0x000fca0000000000 */
[----:B------:R-:W-:Y:S02]  /*2700*/  ISETP.GE.AND P2, PT, R21, R0, PT ;  /* 0x000000001500720c */ /* 0x000fe40003f46270 */
[----:B0-----:R-:W-:-:S05]  /*2710*/  IADD3 R2, P3, PT, R2, 0x8000, RZ ;  /* 0x0000800002027810 */ /* 0x001fca0007f7e0ff */
[----:B------:R-:W-:Y:S01]  /*2720*/  IMAD.X R3, RZ, RZ, R3, P3 ;  /* 0x000000ffff037224 */ /* 0x000fe200018e0603 */
        /* <DEDUP_REMOVED lines=22> */
.L_x_82:
[----:B------:R-:W-:Y:S05]  /*2890*/  BSYNC.RECONVERGENT B2 ;  /* 0x0000000000027941 */ /* 0x000fea0003800200 */
.L_x_81:
[----:B------:R-:W-:Y:S01]  /*28a0*/  IMAD.IADD R0, R20, 0x1, -R21 ;  /* 0x0000000114007824 */ /* 0x000fe200078e0a15 */
[----:B------:R-:W-:Y:S04]  /*28b0*/  BSSY.RECONVERGENT B2, `(.L_x_84) ;  /* 0x0000027000027945 */ /* 0x000fe80003800200 */
[----:B------:R-:W-:-:S13]  /*28c0*/  ISETP.GT.AND P1, PT, R0, 0x400, PT ;  /* 0x000004000000780c */ /* 0x000fda0003f24270 */
[----:B------:R-:W-:Y:S05]  /*28d0*/  @!P1 BRA `(.L_x_85) ;  /* 0x0000000000909947 */ /* 0x000fea0003800000 */
[----:B------:R-:W2:Y:S04]  /*28e0*/  LDG.E.64.CONSTANT R14, desc[UR14][R2.64] ;  /* 0x0000000e020e7981 */ /* 0x000ea8000c1e9b00 */
[----:B------:R-:W3:Y:S04]  /*28f0*/  LDG.E.64.CONSTANT R18, desc[UR14][R2.64+0x800] ;  /* 0x0008000e02127981 */ /* 0x000ee8000c1e9b00 */
[----:B------:R-:W4:Y:S04]  /*2900*/  LDG.E.64.CONSTANT R22, desc[UR14][R2.64+0x1000] ;  /* 0x0010000e02167981 */ /* 0x000f28000c1e9b00 */
[----:B------:R-:W5:Y:S04]  /*2910*/  LDG.E.64.CONSTANT R12, desc[UR14][R2.64+0x1800] ;  /* 0x0018000e020c7981 */ /* 0x000f68000c1e9b00 */
[----:B------:R-:W5:Y:S04]  /*2920*/  LDG.E.64.CONSTANT R10, desc[UR14][R2.64+0x2000] ;  /* 0x0020000e020a7981 */ /* 0x000f68000c1e9b00 */
[----:B------:R-:W5:Y:S04]  /*2930*/  LDG.E.64.CONSTANT R8, desc[UR14][R2.64+0x2800] ;  /* 0x0028000e02087981 */ /* 0x000f68000c1e9b00 */
[----:B------:R-:W5:Y:S04]  /*2940*/  LDG.E.64.CONSTANT R6, desc[UR14][R2.64+0x3000] ;  /* 0x0030000e02067981 */ /* 0x000f68000c1e9b00 */
[----:B------:R0:W5:Y:S01]  /*2950*/  LDG.E.64.CONSTANT R4, desc[UR14][R2.64+0x3800] ;  /* 0x0038000e02047981 */ /* 0x000162000c1e9b00 */
[----:B------:R-:W-:Y:S01]  /*2960*/  VIADD R21, R21, 0x800 ;  /* 0x0000080015157836 */ /* 0x000fe20000000000 */
        /* <DEDUP_REMOVED lines=27> */
.L_x_85:
[----:B------:R-:W-:Y:S05]  /*2b20*/  BSYNC.RECONVERGENT B2 ;  /* 0x0000000000027941 */ /* 0x000fea0003800200 */
.L_x_84:
[----:B------:R-:W-:-:S13]  /*2b30*/  ISETP.LT.OR P0, PT, R21, R20, P0 ;  /* 0x000000141500720c */ /* 0x000fda0000701670 */
[----:B------:R-:W-:Y:S05]  /*2b40*/  @!P0 BRA `(.L_x_77) ;  /* 0x0000000000408947 */ /* 0x000fea0003800000 */
[----:B------:R-:W2:Y:S04]  /*2b50*/  LDG.E.64.CONSTANT R4, desc[UR14][R2.64] ;  /* 0x0000000e02047981 */ /* 0x000ea8000c1e9b00 */
[----:B------:R-:W3:Y:S04]  /*2b60*/  LDG.E.64.CONSTANT R6, desc[UR14][R2.64+0x800] ;  /* 0x0008000e02067981 */ /* 0x000ee8000c1e9b00 */
[----:B------:R-:W4:Y:S04]  /*2b70*/  LDG.E.64.CONSTANT R8, desc[UR14][R2.64+0x1000] ;  /* 0x0010000e02087981 */ /* 0x000f28000c1e9b00 */
[----:B------:R-:W5:Y:S01]  /*2b80*/  LDG.E.64.CONSTANT R10, desc[UR14][R2.64+0x1800] ;  /* 0x0018000e020a7981 */ /* 0x000f62000c1e9b00 */
        /* <DEDUP_REMOVED lines=11> */
[----:B------:R-:W-:-:S07]  /*2c40*/  FSEL R17, R11, R5, !P0 ;  /* 0x000000050b117208 */ /* 0x000fce0004000000 */
.L_x_77:
[----:B------:R-:W-:Y:S05]  /*2c50*/  BSYNC.RECONVERGENT B1 ;  /* 0x0000000000017941 */ /* 0x000fea0003800200 */
.L_x_74:
[----:B------:R-:W0:Y:S01]  /*2c60*/  S2R R6, SR_LANEID ;  /* 0x0000000000067919 */ /* 0x000e220000000000 */
[----:B------:R-:W-:Y:S04]  /*2c70*/  SHFL.DOWN PT, R2, R16, 0x1, 0x1f ;  /* 0x08201f0010027f89 */ /* 0x000fe800000e0000 */
[----:B------:R-:W1:Y:S01]  /*2c80*/  SHFL.DOWN PT, R3, R17, 0x1, 0x1f ;  /* 0x08201f0011037f89 */ /* 0x000e6200000e0000 */
[----:B------:R-:W2:Y:S01]  /*2c90*/  S2R R9, SR_TID.X ;  /* 0x0000000000097919 */ /* 0x000ea20000002100 */
        /* <DEDUP_REMOVED lines=10> */
[----:B------:R-:W-:-:S02]  /*2d40*/  @!P2 MOV R7, 0x400 ;  /* 0x000004000007a802 */ /* 0x000fc40000000f00 */
[----:B------:R-:W0:Y:S01]  /*2d50*/  SHFL.DOWN PT, R3, R5, 0x2, 0x1f ;  /* 0x08401f0005037f89 */ /* 0x000e2200000e0000 */
[----:B------:R-:W1:Y:S02]  /*2d60*/  @!P2 S2R R8, SR_CgaCtaId ;  /* 0x000000000008a919 */ /* 0x000e640000008800 */
[----:B0-----:R-:W-:-:S06]  /*2d70*/  DSETP.GEU.AND P0, PT, R4, R2, PT ;  /* 0x000000020400722a */ /* 0x001fcc0003f0e000 */
[----:B------:R-:W-:Y:S02]  /*2d80*/  @!P1 FSEL R0, R2, R0, !P0 ;  /* 0x0000000002009208 */ /* 0x000fe40004000000 */
[----:B------:R-:W-:Y:S02]  /*2d90*/  @!P1 FSEL R5, R3, R5, !P0 ;  /* 0x0000000503059208 */ /* 0x000fe40004000000 */
[----:B------:R-:W-:Y:S01]  /*2da0*/  ISETP.GT.AND P1, PT, R6, 0x1b, PT ;  /* 0x0000001b0600780c */ /* 0x000fe20003f24270 */
[----:B------:R-:W-:Y:S01]  /*2db0*/  SHFL.DOWN PT, R2, R0, 0x4, 0x1f ;  /* 0x08801f0000027f89 */ /* 0x000fe200000e0000 */
[----:B------:R-:W-:Y:S01]  /*2dc0*/  IMAD.MOV.U32 R4, RZ, RZ, R0 ;  /* 0x000000ffff047224 */ /* 0x000fe200078e0000 */
[----:B-1----:R-:W-:Y:S02]  /*2dd0*/  @!P2 LEA R7, R8, R7, 0x18 ;  /* 0x000000070807a211 */ /* 0x002fe400078ec0ff */
[----:B------:R-:W0:Y:S03]  /*2de0*/  SHFL.DOWN PT, R3, R5, 0x4, 0x1f ;  /* 0x08801f0005037f89 */ /* 0x000e2600000e0000 */
[----:B0-----:R-:W-:-:S06]  /*2df0*/  DSETP.GEU.AND P0, PT, R4, R2, PT ;  /* 0x000000020400722a */ /* 0x001fcc0003f0e000 */
[----:B------:R-:W-:Y:S02]  /*2e00*/  @!P1 FSEL R0, R2, R0, !P0 ;  /* 0x0000000002009208 */ /* 0x000fe40004000000 */
[----:B------:R-:W-:Y:S02]  /*2e10*/  @!P1 FSEL R5, R3, R5, !P0 ;  /* 0x0000000503059208 */ /* 0x000fe40004000000 */
[----:B------:R-:W-:Y:S01]  /*2e20*/  ISETP.GT.AND P1, PT, R6, 0x17, PT ;  /* 0x000000170600780c */ /* 0x000fe20003f24270 */
[----:B------:R-:W-:Y:S01]  /*2e30*/  SHFL.DOWN PT, R2, R0, 0x8, 0x1f ;  /* 0x09001f0000027f89 */ /* 0x000fe200000e0000 */
[----:B------:R-:W-:-:S03]  /*2e40*/  IMAD.MOV.U32 R4, RZ, RZ, R0 ;  /* 0x000000ffff047224 */ /* 0x000fc600078e0000 */
        /* <DEDUP_REMOVED lines=8> */
[----:B0-----:R-:W-:Y:S01]  /*2ed0*/  DSETP.GEU.AND P0, PT, R4, R2, PT ;  /* 0x000000020400722a */ /* 0x001fe20003f0e000 */
[----:B--2---:R-:W-:-:S05]  /*2ee0*/  @!P2 SHF.R.U32.HI R4, RZ, 0x2, R9 ;  /* 0x00000002ff04a819 */ /* 0x004fca0000011609 */
[----:B------:R-:W-:Y:S02]  /*2ef0*/  FSEL R2, R2, R0, !P0 ;  /* 0x0000000002027208 */ /* 0x000fe40004000000 */
[----:B------:R-:W-:Y:S02]  /*2f00*/  FSEL R3, R3, R5, !P0 ;  /* 0x0000000503037208 */ /* 0x000fe40004000000 */
[----:B------:R-:W-:Y:S02]  /*2f10*/  ISETP.NE.AND P0, PT, R9, RZ, PT ;  /* 0x000000ff0900720c */ /* 0x000fe40003f05270 */
[----:B------:R-:W-:Y:S02]  /*2f20*/  @!P2 LOP3.LUT R4, R4, 0xf8, RZ, 0xc0, !PT ;  /* 0x000000f80404a812 */ /* 0x000fe400078ec0ff */
[----:B------:R-:W-:Y:S02]  /*2f30*/  FSEL R0, R0, R2, P1 ;  /* 0x0000000200007208 */ /* 0x000fe40000800000 */
[----:B------:R-:W-:Y:S01]  /*2f40*/  FSEL R5, R5, R3, P1 ;  /* 0x0000000305057208 */ /* 0x000fe20000800000 */
[----:B------:R-:W-:-:S05]  /*2f50*/  @!P2 IMAD.IADD R7, R4, 0x1, R7 ;  /* 0x000000010407a824 */ /* 0x000fca00078e0207 */
[----:B------:R0:W-:Y:S02]  /*2f60*/  @!P2 STS.64 [R7+0x8], R2 ;  /* 0x000008020700a388 */ /* 0x0001e40000000a00 */
[----:B0-----:R-:W-:Y:S02]  /*2f70*/  IMAD.MOV.U32 R2, RZ, RZ, R0 ;  /* 0x000000ffff027224 */ /* 0x001fe400078e0000 */
[----:B------:R-:W-:Y:S01]  /*2f80*/  IMAD.MOV.U32 R3, RZ, RZ, R5 ;  /* 0x000000ffff037224 */ /* 0x000fe200078e0005 */
[----:B------:R-:W-:Y:S06]  /*2f90*/  BAR.SYNC.DEFER_BLOCKING 0x0 ;  /* 0x0000000000007b1d */ /* 0x000fec0000010000 */
[----:B------:R-:W-:Y:S05]  /*2fa0*/  @P0 BRA `(.L_x_73) ;  /* 0x0000003000c00947 */ /* 0x000fea0003800000 */
[----:B------:R-:W0:Y:S01]  /*2fb0*/  S2UR UR5, SR_CgaCtaId ;  /* 0x00000000000579c3 */ /* 0x000e220000008800 */
[----:B------:R-:W-:Y:S02]  /*2fc0*/  UMOV UR4, 0x400 ;  /* 0x0000040000047882 */ /* 0x000fe40000000000 */
[----:B0-----:R-:W-:-:S09]  /*2fd0*/  ULEA UR4, UR5, UR4, 0x18 ;  /* 0x0000000405047291 */ /* 0x001fd2000f8ec0ff */
[----:B------:R-:W0:Y:S04]  /*2fe0*/  LDS.128 R12, [UR4+0x10] ;  /* 0x00001004ff0c7984 */ /* 0x000e280008000c00 */
[----:B------:R-:W1:Y:S04]  /*2ff0*/  LDS.128 R4, [UR4+0x20] ;  /* 0x00002004ff047984 */ /* 0x000e680008000c00 */
        /* <DEDUP_REMOVED lines=24> */
.L_x_58:
[----:B------:R-:W0:Y:S01]  /*3180*/  LDCU.64 UR12, c[0x0][0x3b8] ;  /* 0x00007700ff0c77ac */ /* 0x000e220008000a00 */
[----:B------:R-:W-:-:S04]  /*3190*/  USHF.L.U32 UR6, UR17, 0xb, URZ ;  /* 0x0000000b11067899 */ /* 0x000fc800080006ff */
        /* <DEDUP_REMOVED lines=15> */
[----:B0-----:R-:W-:-:S05]  /*3290*/  IMAD.WIDE.U32 R2, R5, 0x8, R2 ;  /* 0x0000000805027825 */ /* 0x001fca00078e0002 */
[----:B------:R0:W5:Y:S01]  /*32a0*/  LDG.E.64.CONSTANT R8, desc[UR14][R2.64] ;  /* 0x0000000e02087981 */ /* 0x000162000c1e9b00 */
[----:B------:R-:W-:-:S07]  /*32b0*/  VIADD R25, R0, 0x100 ;  /* 0x0000010000197836 */ /* 0x000fce0000000000 */
.L_x_88:
[----:B------:R-:W-:Y:S05]  /*32c0*/  BSYNC.RECONVERGENT B1 ;  /* 0x0000000000017941 */ /* 0x000fea0003800200 */
.L_x_87:
[----:B------:R-:W-:Y:S01]  /*32d0*/  ISETP.GE.AND P0, PT, R25, UR7, PT ;  /* 0x0000000719007c0c */ /* 0x000fe2000bf06270 */
[----:B------:R-:W-:-:S12]  /*32e0*/  BSSY.RECONVERGENT B1, `(.L_x_89) ;  /* 0x00000c7000017945 */ /* 0x000fd80003800200 */
[----:B------:R-:W-:Y:S05]  /*32f0*/  @P0 BRA `(.L_x_90) ;  /* 0x0000000c00140947 */ /* 0x000fea0003800000 */
[----:B0-----:R-:W-:Y:S01]  /*3300*/  LOP3.LUT R2, RZ, R25, RZ, 0x33, !PT ;  /* 0x00000019ff027212 */ /* 0x001fe200078e33ff */
        /* <DEDUP_REMOVED lines=15> */
.L_x_93:
        /* <DEDUP_REMOVED lines=12> */
.L_x_92:
[----:B------:R-:W-:Y:S05]  /*34c0*/  BSYNC.RECONVERGENT B2 ;  /* 0x0000000000027941 */ /* 0x000fea0003800200 */
.L_x_91:
        /* <DEDUP_REMOVED lines=9> */
.L_x_96:
        /* <DEDUP_REMOVED lines=86> */
.L_x_95:
[----:B------:R-:W-:Y:S05]  /*3ac0*/  BSYNC.RECONVERGENT B2 ;  /* 0x0000000000027941 */ /* 0x000fea0003800200 */
.L_x_94:
        /* <DEDUP_REMOVED lines=48> */
.L_x_98:
[----:B------:R-:W-:Y:S05]  /*3dd0*/  BSYNC.RECONVERGENT B2 ;  /* 0x0000000000027941 */ /* 0x000fea0003800200 */
.L_x_97:
        /* <DEDUP_REMOVED lines=23> */
.L_x_90:
[----:B------:R-:W-:Y:S05]  /*3f50*/  BSYNC.RECONVERGENT B1 ;  /* 0x0000000000017941 */ /* 0x000fea0003800200 */
.L_x_89:
[----:B------:R-:W-:-:S09]  /*3f60*/  UISETP.GE.AND UP0, UPT, UR7, 0x100, UPT ;  /* 0x000001000700788c */ /* 0x000fd2000bf06270 */
[----:B------:R-:W-:Y:S05]  /*3f70*/  BRA.U !UP0, `(.L_x_99) ;  /* 0x00000005082c7547 */ /* 0x000fea000b800000 */
[----:B------:R-:W1:Y:S01]  /*3f80*/  S2R R7, SR_LANEID ;  /* 0x0000000000077919 */ /* 0x000e620000000000 */
[----:B0----5:R-:W-:Y:S04]  /*3f90*/  SHFL.DOWN PT, R2, R8, 0x1, 0x1f ;  /* 0x08201f0008027f89 */ /* 0x021fe800000e0000 */
[----:B------:R-:W0:Y:S02]  /*3fa0*/  SHFL.DOWN PT, R3, R9, 0x1, 0x1f ;  /* 0x08201f0009037f89 */ /* 0x000e2400000e0000 */
[----:B0-----:R-:W-:Y:S01]  /*3fb0*/  DSETP.GEU.AND P0, PT, R8, R2, PT ;  /* 0x000000020800722a */ /* 0x001fe20003f0e000 */
[C---:B-1----:R-:W-:Y:S02]  /*3fc0*/  ISETP.GT.AND P1, PT, R7.reuse, 0x1e, PT ;  /* 0x0000001e0700780c */ /* 0x042fe40003f24270 */
        /* <DEDUP_REMOVED lines=44> */
[----:B------:R-:W1:Y:S04]  /*4290*/  LDS.128 R12, [UR4+0x10] ;  /* 0x00001004ff0c7984 */ /* 0x000e680008000c00 */
[----:B0-----:R-:W0:Y:S04]  /*42a0*/  LDS.128 R4, [UR4+0x20] ;  /* 0x00002004ff047984 */ /* 0x001e280008000c00 */
[----:B------:R-:W2:Y:S01]  /*42b0*/  LDS.128 R8, [UR4+0x30] ;  /* 0x00003004ff087984 */ /* 0x000ea20008000c00 */
[----:B-1----:R-:W-:-:S06]  /*42c0*/  DSETP.GEU.AND P1, PT, R2, R12, PT ;  /* 0x0000000c0200722a */ /* 0x002fcc0003f2e000 */
[----:B------:R-:W-:Y:S02]  /*42d0*/  FSEL R2, R12, R2, !P1 ;  /* 0x000000020c027208 */ /* 0x000fe40004800000 */
[----:B------:R-:W-:-:S06]  /*42e0*/  FSEL R3, R13, R3, !P1 ;  /* 0x000000030d037208 */ /* 0x000fcc0004800000 */
[----:B------:R-:W-:-:S06]  /*42f0*/  DSETP.GEU.AND P1, PT, R2, R14, PT ;  /* 0x0000000e0200722a */ /* 0x000fcc0003f2e000 */
[----:B------:R-:W-:Y:S02]  /*4300*/  FSEL R2, R14, R2, !P1 ;  /* 0x000000020e027208 */ /* 0x000fe40004800000 */
[----:B------:R-:W-:-:S06]  /*4310*/  FSEL R3, R15, R3, !P1 ;  /* 0x000000030f037208 */ /* 0x000fcc0004800000 */
[----:B0-----:R-:W-:-:S06]  /*4320*/  DSETP.GEU.AND P1, PT, R2, R4, PT ;  /* 0x000000040200722a */ /* 0x001fcc0003f2e000 */
        /* <DEDUP_REMOVED lines=16> */
.L_x_99:
[----:B0-----:R-:W-:Y:S01]  /*4430*/  LOP3.LUT R2, R0, 0x3e0, RZ, 0xc0, !PT ;  /* 0x000003e000027812 */ /* 0x001fe200078ec0ff */
        /* <DEDUP_REMOVED lines=35> */
[----:B------:R-:W-:Y:S01]  /*4670*/  VIADD R10, R10, 0x10 ;  /* 0x000000100a0a7836 */ /* 0x000fe20000000000 */
[----:B------:R-:W0:Y:S11]  /*4680*/  SHFL.DOWN PT, R7, R5, 0x8, R3 ;  /* 0x0900000005077989 */ /* 0x000e3600000e0003 */
[----:B------:R-:W1:Y:S01]  /*4690*/  @!P0 S2R R9, SR_CgaCtaId ;  /* 0x0000000000098919 */ /* 0x000e620000008800 */
[----:B------:R-:W-:Y:S01]  /*46a0*/  @!P0 MOV R8, 0x400 ;  /* 0x0000040000088802 */ /* 0x000fe20000000f00 */
[----:B0-----:R-:W-:Y:S01]  /*46b0*/  DSETP.GEU.AND P1, PT, R4, R6, PT ;  /* 0x000000060400722a */ /* 0x001fe20003f2e000 */
[----:B------:R-:W-:-:S05]  /*46c0*/  @!P0 SHF.R.U32.HI R4, RZ, 0x2, R0 ;  /* 0x00000002ff048819 */ /* 0x000fca0000011600 */
[----:B------:R-:W-:Y:S02]  /*46d0*/  @!P2 FSEL R2, R6, R2, !P1 ;  /* 0x000000020602a208 */ /* 0x000fe40004800000 */
[----:B------:R-:W-:Y:S02]  /*46e0*/  @!P2 FSEL R5, R7, R5, !P1 ;  /* 0x000000050705a208 */ /* 0x000fe40004800000 */
[----:B------:R-:W-:Y:S01]  /*46f0*/  ISETP.GT.AND P2, PT, R10, R3, PT ;  /* 0x000000030a00720c */ /* 0x000fe20003f44270 */
[----:B------:R-:W-:Y:S01]  /*4700*/  SHFL.DOWN PT, R6, R2, 0x10, R3 ;  /* 0x0a00000002067989 */ /* 0x000fe200000e0003 */
[----:B------:R-:W-:-:S03]  /*4710*/  @!P0 LOP3.LUT R4, R4, 0xf8, RZ, 0xc0, !PT ;  /* 0x000000f804048812 */ /* 0x000fc600078ec0ff */
[----:B------:R0:W2:Y:S01]  /*4720*/  SHFL.DOWN PT, R7, R5, 0x10, R3 ;  /* 0x0a00000005077989 */ /* 0x0000a200000e0003 */
        /* <DEDUP_REMOVED lines=10> */
[----:B0-----:R-:W-:Y:S05]  /*47d0*/  @P0 BRA `(.L_x_73) ;  /* 0x0000001800b40947 */ /* 0x001fea0003800000 */
        /* <DEDUP_REMOVED lines=59> */
.L_x_86:
[----:B------:R-:W0:Y:S01]  /*4b90*/  S2R R0, SR_TID.X ;  /* 0x0000000000007919 */ /* 0x000e220000002100 */
[----:B------:R-:W1:Y:S01]  /*4ba0*/  LDC.64 R2, c[0x0][0x380] ;  /* 0x0000e000ff027b82 */ /* 0x000e620000000a00 */
[----:B0-----:R-:W-:-:S04]  /*4bb0*/  VIADD R17, R0, UR6 ;  /* 0x0000000600117c36 */ /* 0x001fc80008000000 */
[----:B-1----:R-:W-:-:S05]  /*4bc0*/  IMAD.WIDE.U32 R16, R17, 0x8, R2 ;  /* 0x0000000811107825 */ /* 0x002fca00078e0002 */
        /* <DEDUP_REMOVED lines=8> */
[----:B------:R-:W-:-:S02]  /*4c50*/  USHF.R.S32.HI UR7, URZ, 0x1f, UR5 ;  /* 0x0000001fff077899 */ /* 0x000fc40008011405 */
        /* <DEDUP_REMOVED lines=29> */
[----:B------:R-:W-:Y:S01]  /*4e30*/  UIADD3.X UR21, UPT, UPT, UR13, -0x1, URZ, UP1, !UPT ;  /* 0xffffffff0d157890 */ /* 0x000fe20008ffe4ff */
[----:B------:R-:W-:Y:S01]  /*4e40*/  LEA R2, P1, R0, UR10, 0x3 ;  /* 0x0000000a00027c11 */ /* 0x000fe2000f8218ff */
[----:B------:R-:W-:-:S02]  /*4e50*/  UISETP.GT.U32.AND UP0, UPT, UR6, UR20, UPT ;  /* 0x000000140600728c */ /* 0x000fc4000bf04070 */
[----:B------:R-:W-:Y:S01]  /*4e60*/  IMAD.X R3, RZ, RZ, UR7, P0 ;  /* 0x00000007ff037e24 */ /* 0x000fe200080e06ff */
[----:B------:R-:W-:Y:S01]  /*4e70*/  UMOV UR4, URZ ;  /* 0x000000ff00047c82 */ /* 0x000fe20008000000 */
[----:B------:R-:W-:Y:S01]  /*4e80*/  UISETP.GT.U32.AND.EX UP0, UPT, UR7, UR21, UPT, UP0 ;  /* 0x000000150700728c */ /* 0x000fe2000bf04100 */
[----:B------:R-:W-:Y:S01]  /*4e90*/  UMOV UR8, UR6 ;  /* 0x0000000600087c82 */ /* 0x000fe20008000000 */
[----:B------:R-:W-:Y:S01]  /*4ea0*/  UMOV UR9, UR7 ;  /* 0x0000000700097c82 */ /* 0x000fe20008000000 */
[----:B0-----:R-:W-:-:S06]  /*4eb0*/  LEA.HI.X R3, R0, UR11, R3, 0x3, P1 ;  /* 0x0000000b00037c11 */ /* 0x001fcc00088f1c03 */
[----:B------:R-:W-:Y:S05]  /*4ec0*/  BRA.U UP0, `(.L_x_101) ;  /* 0x0000000100ec7547 */ /* 0x000fea000b800000 */
[----:B------:R-:W0:Y:S01]  /*4ed0*/  LDCU.64 UR10, c[0x0][0x380] ;  /* 0x00007000ff0a77ac */ /* 0x000e220008000a00 */
[----:B------:R-:W1:Y:S01]  /*4ee0*/  LDCU.64 UR12, c[0x0][0x3b8] ;  /* 0x00007700ff0c77ac */ /* 0x000e620008000a00 */
[----:B------:R-:W-:Y:S01]  /*4ef0*/  NOP ;  /* 0x0000000000007918 */ /* 0x000fe20000000000 */
.L_x_102:
[----:B------:R-:W2:Y:S02]  /*4f00*/  S2R R0, SR_TID.X ;  /* 0x0000000000007919 */ /* 0x000ea40000002100 */
[----:B--2---:R-:W-:-:S05]  /*4f10*/  IADD3 R0, P0, PT, R0, UR6, RZ ;  /* 0x0000000600007c10 */ /* 0x004fca000ff1e0ff */
[----:B------:R-:W-:Y:S01]  /*4f20*/  IMAD.X R5, RZ, RZ, UR7, P0 ;  /* 0x00000007ff057e24 */ /* 0x000fe200080e06ff */
[----:B0-----:R-:W-:-:S04]  /*4f30*/  LEA R14, P0, R0, UR10, 0x3 ;  /* 0x0000000a000e7c11 */ /* 0x001fc8000f8018ff */
[----:B------:R-:W-:-:S05]  /*4f40*/  LEA.HI.X R15, R0, UR11, R5, 0x3, P0 ;  /* 0x0000000b000f7c11 */ /* 0x000fca00080f1c05 */
[----:B------:R-:W2:Y:S04]  /*4f50*/  LDG.E.64.CONSTANT R16, desc[UR14][R14.64] ;  /* 0x0000000e0e107981 */ /* 0x000ea8000c1e9b00 */
[----:B------:R-:W3:Y:S04]  /*4f60*/  LDG.E.64.CONSTANT R20, desc[UR14][R14.64+0x800] ;  /* 0x0008000e0e147981 */ /* 0x000ee8000c1e9b00 */
[----:B------:R-:W4:Y:S04]  /*4f70*/  LDG.E.64.CONSTANT R22, desc[UR14][R14.64+0x1000] ;  /* 0x0010000e0e167981 */ /* 0x000f28000c1e9b00 */
[----:B------:R-:W5:Y:S04]  /*4f80*/  LDG.E.64.CONSTANT R10, desc[UR14][R14.64+0x1800] ;  /* 0x0018000e0e0a7981 */ /* 0x000f68000c1e9b00 */
[----:B------:R-:W5:Y:S04]  /*4f90*/  LDG.E.64.CONSTANT R8, desc[UR14][R14.64+0x2000] ;  /* 0x0020000e0e087981 */ /* 0x000f68000c1e9b00 */
[----:B------:R-:W5:Y:S04]  /*4fa0*/  LDG.E.64.CONSTANT R6, desc[UR14][R14.64+0x2800] ;  /* 0x0028000e0e067981 */ /* 0x000f68000c1e9b00 */
[----:B------:R-:W5:Y:S04]  /*4fb0*/  LDG.E.64.CONSTANT R4, desc[UR14][R14.64+0x3000] ;  /* 0x0030000e0e047981 */ /* 0x000f68000c1e9b00 */
[----:B------:R-:W5:Y:S01]  /*4fc0*/  LDG.E.64.CONSTANT R12, desc[UR14][R14.64+0x3800] ;  /* 0x0038000e0e0c7981 */ /* 0x000f62000c1e9b00 */
[----:B-1----:R-:W-:Y:S01]  /*4fd0*/  UIADD3 UR18, UP0, UPT, -UR6, UR12, URZ ;  /* 0x0000000c06127290 */ /* 0x002fe2000ff1e1ff */
[----:B------:R-:W-:Y:S01]  /*4fe0*/  IMAD.U32 R0, RZ, RZ, UR5 ;  /* 0x00000005ff007e24 */ /* 0x000fe2000f8e00ff */
[----:B------:R-:W-:-:S02]  /*4ff0*/  USHF.R.S32.HI UR16, URZ, 0x1f, UR5 ;  /* 0x0000001fff107899 */ /* 0x000fc40008011405 */
[----:B------:R-:W-:Y:S02]  /*5000*/  UIADD3.X UR19, UPT, UPT, ~UR7, UR13, URZ, UP0, !UPT ;  /* 0x0000000d07137290 */ /* 0x000fe400087fe5ff */
[----:B------:R-:W-:Y:S02]  /*5010*/  UISETP.GE.U32.AND UP0, UPT, UR18, UR5, UPT ;  /* 0x000000051200728c */ /* 0x000fe4000bf06070 */
[----:B------:R-:W-:Y:S02]  /*5020*/  UIADD3 UR8, UP1, UPT, UR5, UR8, URZ ;  /* 0x0000000805087290 */ /* 0x000fe4000ff3e0ff */
[----:B------:R-:W-:Y:S02]  /*5030*/  UISETP.GE.U32.AND.EX UP0, UPT, UR19, UR16, UPT, UP0 ;  /* 0x000000101300728c */ /* 0x000fe4000bf06100 */
[----:B------:R-:W-:Y:S01]  /*5040*/  UIADD3.X UR9, UPT, UPT, UR16, UR9, URZ, UP1, !UPT ;  /* 0x0000000910097290 */ /* 0x000fe20008ffe4ff */
        /* <DEDUP_REMOVED lines=18> */
[----:B------:R-:W-:-:S05]  /*5170*/  IMAD.U32 R9, RZ, RZ, UR5 ;  /* 0x00000005ff097e24 */ /* 0x000fca000f8e00ff */
[----:B------:R-:W-:Y:S01]  /*5180*/  DSETP.GEU.AND P0, PT, R6, R4, PT ;  /* 0x000000040600722a */ /* 0x000fe20003f0e000 */
[----:B------:R-:W-:-:S05]  /*5190*/  LEA R2, P1, R9, R2, 0x3 ;  /* 0x0000000209027211 */ /* 0x000fca00078218ff */
[----:B------:R-:W-:Y:S01]  /*51a0*/  FSEL R4, R4, R6, !P0 ;  /* 0x0000000604047208 */ /* 0x000fe20004000000 */
[----:B------:R-:W-:Y:S01]  /*51b0*/  IMAD.U32 R6, RZ, RZ, UR16 ;  /* 0x00000010ff067e24 */ /* 0x000fe2000f8e00ff */
[----:B------:R-:W-:-:S04]  /*51c0*/  FSEL R5, R5, R7, !P0 ;  /* 0x0000000705057208 */ /* 0x000fc80004000000 */
[----:B------:R-:W-:Y:S02]  /*51d0*/  LEA.HI.X R3, R0, R3, R6, 0x3, P1 ;  /* 0x0000000300037211 */ /* 0x000fe400008f1c06 */
[----:B------:R-:W-:-:S06]  /*51e0*/  DSETP.GEU.AND P0, PT, R4, R12, PT ;  /* 0x0000000c0400722a */ /* 0x000fcc0003f0e000 */
[----:B------:R-:W-:Y:S02]  /*51f0*/  FSEL R18, R12, R4, !P0 ;  /* 0x000000040c127208 */ /* 0x000fe40004000000 */
[----:B------:R-:W-:Y:S01]  /*5200*/  FSEL R19, R13, R5, !P0 ;  /* 0x000000050d137208 */ /* 0x000fe20004000000 */
[----:B------:R-:W-:Y:S06]  /*5210*/  BRA.U !UP0, `(.L_x_100) ;  /* 0x0000000908e07547 */ /* 0x000fec000b800000 */
[----:B------:R-:W-:Y:S02]  /*5220*/  UIADD3 UR6, UP0, UPT, UR5, UR6, URZ ;  /* 0x0000000605067290 */ /* 0x000fe4000ff1e0ff */
[----:B------:R-:W-:Y:S02]  /*5230*/  UIADD3 UR4, UPT, UPT, UR4, 0x1, URZ ;  /* 0x0000000104047890 */ /* 0x000fe4000fffe0ff */
[----:B------:R-:W-:Y:S02]  /*5240*/  UIADD3.X UR7, UPT, UPT, UR16, UR7, URZ, UP0, !UPT ;  /* 0x0000000710077290 */ /* 0x000fe400087fe4ff */
[----:B------:R-:W-:-:S04]  /*5250*/  UISETP.GT.U32.AND UP0, UPT, UR6, UR20, UPT ;  /* 0x000000140600728c */ /* 0x000fc8000bf04070 */
[----:B------:R-:W-:-:S09]  /*5260*/  UISETP.GT.U32.AND.EX UP0, UPT, UR7, UR21, UPT, UP0 ;  /* 0x000000150700728c */ /* 0x000fd2000bf04100 */
[----:B------:R-:W-:Y:S05]  /*5270*/  BRA.U !UP0, `(.L_x_102) ;  /* 0xfffffffd08207547 */ /* 0x000fea000b83ffff */
.L_x_101:
[----:B------:R-:W-:-:S04]  /*5280*/  UISETP.GE.U32.AND UP0, UPT, UR6, UR12, UPT ;  /* 0x0000000c0600728c */ /* 0x000fc8000bf06070 */
[----:B------:R-:W-:-:S09]  /*5290*/  UISETP.GE.U32.AND.EX UP0, UPT, UR7, UR13, UPT, UP0 ;  /* 0x0000000d0700728c */ /* 0x000fd2000bf06100 */
[----:B------:R-:W-:Y:S05]  /*52a0*/  BRA.U UP0, `(.L_x_100) ;  /* 0x0000000900bc7547 */ /* 0x000fea000b800000 */
[----:B------:R-:W0:Y:S01]  /*52b0*/  S2R R17, SR_TID.X ;  /* 0x0000000000117919 */ /* 0x000e220000002100 */
[----:B------:R-:W-:Y:S01]  /*52c0*/  UIADD3 UR6, UPT, UPT, -UR6, UR12, URZ ;  /* 0x0000000c06067290 */ /* 0x000fe2000fffe1ff */
[----:B------:R-:W-:Y:S05]  /*52d0*/  BSSY.RECONVERGENT B1, `(.L_x_100) ;  /* 0x00000ac000017945 */ /* 0x000fea0003800200 */
[----:B0-----:R-:W-:-:S13]  /*52e0*/  ISETP.GE.AND P0, PT, R17, UR6, PT ;  /* 0x0000000611007c0c */ /* 0x001fda000bf06270 */
[----:B------:R-:W-:Y:S05]  /*52f0*/  @P0 BRA `(.L_x_103) ;  /* 0x0000000800a40947 */ /* 0x000fea0003800000 */
[----:B------:R-:W0:Y:S01]  /*5300*/  LDC R6, c[0x0][0x3c0] ;  /* 0x0000f000ff067b82 */ /* 0x000e220000000800 */
[----:B------:R-:W-:Y:S01]  /*5310*/  LOP3.LUT R0, RZ, R17, RZ, 0x33, !PT ;  /* 0x00000011ff007212 */ /* 0x000fe200078e33ff */
[----:B------:R-:W-:Y:S01]  /*5320*/  USHF.L.U32 UR7, UR17, 0xb, URZ ;  /* 0x0000000b11077899 */ /* 0x000fe200080006ff */
[----:B------:R-:W-:Y:S03]  /*5330*/  BSSY.RECONVERGENT B2, `(.L_x_104) ;  /* 0x0000017000027945 */ /* 0x000fe60003800200 */
[----:B------:R-:W-:Y:S02]  /*5340*/  VIADD R4, R0, UR12 ;  /* 0x0000000c00047c36 */ /* 0x000fe40008000000 */
[----:B------:R-:W-:-:S05]  /*5350*/  IMAD.U32 R5, RZ, RZ, UR7 ;  /* 0x00000007ff057e24 */ /* 0x000fca000f8e00ff */
[----:B------:R-:W-:Y:S01]  /*5360*/  IADD3 R5, PT, PT, R4, -UR5, -R5 ;  /* 0x8000000504057c10 */ /* 0x000fe2000fffe805 */
[----:B0-----:R-:W-:Y:S01]  /*5370*/  IMAD R0, R6, UR4, RZ ;  /* 0x0000000406007c24 */ /* 0x001fe2000f8e02ff */
[C---:B------:R-:W-:Y:S02]  /*5380*/  LOP3.LUT R6, R4.reuse, 0x300, RZ, 0xc0, !PT ;  /* 0x0000030004067812 */ /* 0x040fe400078ec0ff */
[----:B------:R-:W-:Y:S01]  /*5390*/  LEA.HI R4, R4, 0x1, RZ, 0x18 ;  /* 0x0000000104047811 */ /* 0x000fe200078fc0ff */
[----:B------:R-:W-:Y:S01]  /*53a0*/  IMAD R0, R0, -0x800, R5 ;  /* 0xfffff80000007824 */ /* 0x000fe200078e0205 */
[----:B------:R-:W-:-:S04]  /*53b0*/  ISETP.NE.AND P1, PT, R6, 0x300, PT ;  /* 0x000003000600780c */ /* 0x000fc80003f25270 */
[----:B------:R-:W-:-:S09]  /*53c0*/  ISETP.GE.U32.AND P0, PT, R0, 0x300, PT ;  /* 0x000003000000780c */ /* 0x000fd20003f06070 */
[----:B------:R-:W-:Y:S05]  /*53d0*/  @!P1 BRA `(.L_x_105) ;  /* 0x0000000000309947 */ /* 0x000fea0003800000 */
[----:B------:R-:W-:-:S05]  /*53e0*/  LOP3.LUT R4, R4, 0x3, RZ, 0xc0, !PT ;  /* 0x0000000304047812 */ /* 0x000fca00078ec0ff */
[----:B------:R-:W-:-:S07]  /*53f0*/  IMAD.MOV R0, RZ, RZ, -R4 ;  /* 0x000000ffff007224 */ /* 0x000fce00078e0a04 */
.L_x_106:
        /* <DEDUP_REMOVED lines=10> */
.L_x_105:
[----:B------:R-:W-:Y:S05]  /*54a0*/  BSYNC.RECONVERGENT B2 ;  /* 0x0000000000027941 */ /* 0x000fea0003800200 */
.L_x_104:
[----:B------:R-:W-:Y:S05]  /*54b0*/  @!P0 BRA `(.L_x_103) ;  /* 0x0000000800348947 */ /* 0x000fea0003800000 */
[C---:B------:R-:W-:Y:S01]  /*54c0*/  IADD3 R4, PT, PT, -R17.reuse, UR6, RZ ;  /* 0x0000000611047c10 */ /* 0x040fe2000fffe1ff */
[----:B------:R-:W-:Y:S01]  /*54d0*/  BSSY.RECONVERGENT B2, `(.L_x_107) ;  /* 0x0000050000027945 */ /* 0x000fe20003800200 */
[----:B------:R-:W-:Y:S02]  /*54e0*/  IADD3 R0, P0, PT, R17, UR8, RZ ;  /* 0x0000000811007c10 */ /* 0x000fe4000ff1e0ff */
[----:B------:R-:W-:-:S03]  /*54f0*/  ISETP.GT.AND P1, PT, R4, 0xc00, PT ;  /* 0x00000c000400780c */ /* 0x000fc60003f24270 */
[----:B------:R-:W-:Y:S01]  /*5500*/  IMAD.X R3, RZ, RZ, UR9, P0 ;  /* 0x00000009ff037e24 */ /* 0x000fe200080e06ff */
[----:B------:R-:W-:-:S04]  /*5510*/  LEA R2, P0, R0, UR10, 0x3 ;  /* 0x0000000a00027c11 */ /* 0x000fc8000f8018ff */
[----:B------:R-:W-:Y:S02]  /*5520*/  LEA.HI.X R3, R0, UR11, R3, 0x3, P0 ;  /* 0x0000000b00037c11 */ /* 0x000fe400080f1c03 */
[----:B------:R-:W-:-:S03]  /*5530*/  PLOP3.LUT P0, PT, PT, PT, PT, 0x80, 0x8 ;  /* 0x000000000008781c */ /* 0x000fc60003f0f070 */
[----:B------:R-:W-:Y:S10]  /*5540*/  @!P1 BRA `(.L_x_108) ;  /* 0x0000000400209947 */ /* 0x000ff40003800000 */
[----:B------:R-:W-:Y:S01]  /*5550*/  IMAD.U32 R0, RZ, RZ, UR6 ;  /* 0x00000006ff007e24 */ /* 0x000fe2000f8e00ff */
[----:B------:R-:W-:-:S03]  /*5560*/  PLOP3.LUT P0, PT, PT, PT, PT, 0x8, 0x80 ;  /* 0x000000000080781c */ /* 0x000fc60003f0e170 */
[----:B------:R-:W-:-:S10]  /*5570*/  VIADD R0, R0, 0xfffff400 ;  /* 0xfffff40000007836 */ /* 0x000fd40000000000 */
.L_x_109:
        /* <DEDUP_REMOVED lines=69> */
.L_x_108:
[----:B------:R-:W-:Y:S05]  /*59d0*/  BSYNC.RECONVERGENT B2 ;  /* 0x0000000000027941 */ /* 0x000fea0003800200 */
.L_x_107:
[----:B------:R-:W-:Y:S01]  /*59e0*/  IADD3 R0, PT, PT, -R17, UR6, RZ ;  /* 0x0000000611007c10 */ /* 0x000fe2000fffe1ff */
[----:B------:R-:W-:Y:S03]  /*59f0*/  BSSY.RECONVERGENT B2, `(.L_x_110) ;  /* 0x0000027000027945 */ /* 0x000fe60003800200 */
        /* <DEDUP_REMOVED lines=38> */
.L_x_111:
[----:B------:R-:W-:Y:S05]  /*5c60*/  BSYNC.RECONVERGENT B2 ;  /* 0x0000000000027941 */ /* 0x000fea0003800200 */
.L_x_110:
[----:B------:R-:W-:-:S13]  /*5c70*/  ISETP.LT.OR P0, PT, R17, UR6, P0 ;  /* 0x0000000611007c0c */ /* 0x000fda0008701670 */
        /* <DEDUP_REMOVED lines=17> */
.L_x_103:
[----:B------:R-:W-:Y:S05]  /*5d90*/  BSYNC.RECONVERGENT B1 ;  /* 0x0000000000017941 */ /* 0x000fea0003800200 */
.L_x_100:
        /* <DEDUP_REMOVED lines=80> */
[----:B------:R-:W-:-:S07]  /*62a0*/  FSEL R3, R3, R5, !P1 ;  /* 0x0000000503037208 */ /* 0x000fce0004800000 */
.L_x_73:
[----:B------:R-:W-:Y:S05]  /*62b0*/  BSYNC.RECONVERGENT B0 ;  /* 0x0000000000007941 */ /* 0x000fea0003800200 */
.L_x_57:
[----:B------:R-:W-:Y:S05]  /*62c0*/  @P0 EXIT ;  /* 0x000000000000094d */ /* 0x000fea0003800000 */
[----:B------:R-:W2:Y:S02]  /*62d0*/  LDCU.64 UR4, c[0x0][0x388] ;  /* 0x00007100ff0477ac */ /* 0x000ea40008000a00 */
[----:B--2---:R-:W-:-:S06]  /*62e0*/  UIMAD.WIDE.U32 UR4, UR17, 0x8, UR4 ;  /* 0x00000008110478a5 */ /* 0x004fcc000f8e0004 */
[----:B01----:R-:W-:Y:S02]  /*62f0*/  IMAD.U32 R4, RZ, RZ, UR4 ;  /* 0x00000004ff047e24 */ /* 0x003fe4000f8e00ff */
[----:B------:R-:W-:-:S05]  /*6300*/  IMAD.U32 R5, RZ, RZ, UR5 ;  /* 0x00000005ff057e24 */ /* 0x000fca000f8e00ff */
[----:B------:R-:W-:Y:S01]  /*6310*/  STG.E.64 desc[UR14][R4.64], R2 ;  /* 0x0000000204007986 */ /* 0x000fe2000c101b0e */
[----:B------:R-:W-:Y:S05]  /*6320*/  EXIT ;  /* 0x000000000000794d */ /* 0x000fea0003800000 */
.L_x_112:
        /* <DEDUP_REMOVED lines=13> */
.L_x_180:


//--------------------- .text._ZN3cub18CUB_300001_SM_10006detail6reduce28DeviceReduceSingleTileKernelINS2_10policy_hubIdyN4cuda3__47maximumIvEEE10Policy1000EPdSB_yS8_ddNS5_3std3__410__identityEEEvT0_T1_T2_T3_T4_T6_ --------------------------
	.section	.text._ZN3cub18CUB_300001_SM_10006detail6reduce28DeviceReduceSingleTileKernelINS2_10policy_hubIdyN4cuda3__47maximumIvEEE10Policy1000EPdSB_yS8_ddNS5_3std3__410__identityEEEvT0_T1_T2_T3_T4_T6_,"ax",@progbits
	.align	128
        .global         _ZN3cub18CUB_300001_SM_10006detail6reduce28DeviceReduceSingleTileKernelINS2_10policy_hubIdyN4cuda3__47maximumIvEEE10Policy1000EPdSB_yS8_ddNS5_3std3__410__identityEEEvT0_T1_T2_T3_T4_T6_
        .type           _ZN3cub18CUB_300001_SM_10006detail6reduce28DeviceReduceSingleTileKernelINS2_10policy_hubIdyN4cuda3__47maximumIvEEE10Policy1000EPdSB_yS8_ddNS5_3std3__410__identityEEEvT0_T1_T2_T3_T4_T6_,@function
        .size           _ZN3cub18CUB_300001_SM_10006detail6reduce28DeviceReduceSingleTileKernelINS2_10policy_hubIdyN4cuda3__47maximumIvEEE10Policy1000EPdSB_yS8_ddNS5_3std3__410__identityEEEvT0_T1_T2_T3_T4_T6_,(.L_x_181 - _ZN3cub18CUB_300001_SM_10006detail6reduce28DeviceReduceSingleTileKernelINS2_10policy_hubIdyN4cuda3__47maximumIvEEE10Policy1000EPdSB_yS8_ddNS5_3std3__410__identityEEEvT0_T1_T2_T3_T4_T6_)
        .other          _ZN3cub18CUB_300001_SM_10006detail6reduce28DeviceReduceSingleTileKernelINS2_10policy_hubIdyN4cuda3__47maximumIvEEE10Policy1000EPdSB_yS8_ddNS5_3std3__410__identityEEEvT0_T1_T2_T3_T4_T6_,@"STO_CUDA_ENTRY STV_DEFAULT"
_ZN3cub18CUB_300001_SM_10006detail6reduce28DeviceReduceSingleTileKernelINS2_10policy_hubIdyN4cuda3__47maximumIvEEE10Policy1000EPdSB_yS8_ddNS5_3std3__410__identityEEEvT0_T1_T2_T3_T4_T6_:
.text._ZN3cub18CUB_300001_SM_10006detail6reduce28DeviceReduceSingleTileKernelINS2_10policy_hubIdyN4cuda3__47maximumIvEEE10Policy1000EPdSB_yS8_ddNS5_3std3__410__identityEEEvT0_T1_T2_T3_T4_T6_:
[----:B------:R-:W-:Y:S01]  /*0000*/  LDC R1, c[0x0][0x37c] ;  /* 0x0000df00ff017b82 */ /* 0x000fe20000000800 */
[----:B------:R-:W0:Y:S01]  /*0010*/  LDCU.64 UR4, c[0x0][0x390] ;  /* 0x00007200ff0477ac */ /* 0x000e220008000a00 */
[----:B------:R-:W1:Y:S01]  /*0020*/  LDCU.64 UR6, c[0x0][0x358] ;  /* 0x00006b00ff0677ac */ /* 0x000e620008000a00 */
[----:B0-----:R-:W-:Y:S02]  /*0030*/  IMAD.U32 R0, RZ, RZ, UR4 ;  /* 0x00000004ff007e24 */ /* 0x001fe4000f8e00ff */
[----:B------:R-:W-:-:S03]  /*0040*/  IMAD.U32 R2, RZ, RZ, UR5 ;  /* 0x00000005ff027e24 */ /* 0x000fc6000f8e00ff */
[----:B------:R-:W-:-:S04]  /*0050*/  ISETP.NE.U32.AND P0, PT, R0, RZ, PT ;  /* 0x000000ff0000720c */ /* 0x000fc80003f05070 */
[----:B------:R-:W-:-:S13]  /*0060*/  ISETP.NE.AND.EX P0, PT, R2, RZ, PT, P0 ;  /* 0x000000ff0200720c */ /* 0x000fda0003f05300 */
        /* <DEDUP_REMOVED lines=8> */
.L_x_113:
[----:B------:R-:W0:Y:S01]  /*00f0*/  LDCU UR4, c[0x0][0x380] ;  /* 0x00007000ff0477ac */ /* 0x000e220008000800 */
[----:B------:R-:W-:Y:S01]  /*0100*/  BSSY.RECONVERGENT B0, `(.L_x_114) ;  /* 0x00005cd000007945 */ /* 0x000fe20003800200 */
[----:B0-----:R-:W-:-:S09]  /*0110*/  ULOP3.LUT UP0, URZ, UR4, 0x1f, URZ, 0xc0, !UPT ;  /* 0x0000001f04ff7892 */ /* 0x001fd2000f80c0ff */
[----:B------:R-:W-:Y:S05]  /*0120*/  BRA.U UP0, `(.L_x_115) ;  /* 0x0000002d00747547 */ /* 0x000fea000b800000 */
[----:B------:R-:W-:-:S04]  /*0130*/  ISETP.GT.U32.AND P0, PT, R0, 0x7ff, PT ;  /* 0x000007ff0000780c */ /* 0x000fc80003f04070 */
[----:B------:R-:W-:-:S13]  /*0140*/  ISETP.GT.U32.AND.EX P0, PT, R2, RZ, PT, P0 ;  /* 0x000000ff0200720c */ /* 0x000fda0003f04100 */
[----:B------:R-:W-:Y:S05]  /*0150*/  @P0 BRA `(.L_x_116) ;  /* 0x0000001800200947 */ /* 0x000fea0003800000 */
[----:B------:R-:W0:Y:S01]  /*0160*/  S2R R3, SR_TID.X ;  /* 0x0000000000037919 */ /* 0x000e220000002100 */
[----:B------:R-:W-:Y:S01]  /*0170*/  BSSY.RECONVERGENT B1, `(.L_x_117) ;  /* 0x0000009000017945 */ /* 0x000fe20003800200 */
[----:B------:R-:W-:Y:S02]  /*0180*/  CS2R R4, SRZ ;  /* 0x0000000000047805 */ /* 0x000fe4000001ff00 */
[----:B0-----:R-:W-:Y:S01]  /*0190*/  ISETP.GE.U32.AND P0, PT, R3, R0, PT ;  /* 0x000000000300720c */ /* 0x001fe20003f06070 */
[----:B------:R-:W-:-:S12]  /*01a0*/  IMAD.MOV.U32 R43, RZ, RZ, R3 ;  /* 0x000000ffff2b7224 */ /* 0x000fd800078e0003 */
[----:B------:R-:W-:Y:S05]  /*01b0*/  @P0 BRA `(.L_x_118) ;  /* 0x0000000000100947 */ /* 0x000fea0003800000 */
[----:B------:R-:W0:Y:S02]  /*01c0*/  LDC.64 R4, c[0x0][0x380] ;  /* 0x0000e000ff047b82 */ /* 0x000e240000000a00 */
[----:B0-----:R-:W-:-:S06]  /*01d0*/  IMAD.WIDE.U32 R4, R3, 0x8, R4 ;  /* 0x0000000803047825 */ /* 0x001fcc00078e0004 */
[----:B------:R-:W5:Y:S01]  /*01e0*/  LDG.E.64.CONSTANT R4, desc[UR6][R4.64] ;  /* 0x0000000604047981 */ /* 0x000f62000c1e9b00 */
[----:B------:R-:W-:-:S07]  /*01f0*/  VIADD R43, R3, 0x100 ;  /* 0x00000100032b7836 */ /* 0x000fce0000000000 */
.L_x_118:
[----:B------:R-:W-:Y:S05]  /*0200*/  BSYNC.RECONVERGENT B1 ;  /* 0x0000000000017941 */ /* 0x000fea0003800200 */
.L_x_117:
[----:B------:R-:W-:Y:S01]  /*0210*/  ISETP.GE.U32.AND P0, PT, R43, R0, PT ;  /* 0x000000002b00720c */ /* 0x000fe20003f06070 */
        /* <DEDUP_REMOVED lines=16> */
.L_x_123:
        /* <DEDUP_REMOVED lines=12> */
.L_x_122:
[----:B------:R-:W-:Y:S05]  /*03e0*/  BSYNC.RECONVERGENT B2 ;  /* 0x0000000000027941 */ /* 0x000fea0003800200 */
.L_x_121:
        /* <DEDUP_REMOVED lines=9> */
.L_x_126:
        /* <DEDUP_REMOVED lines=74> */
.L_x_125:
[----:B------:R-:W-:Y:S05]  /*0920*/  BSYNC.RECONVERGENT B2 ;  /* 0x0000000000027941 */ /* 0x000fea0003800200 */
.L_x_124:
        /* <DEDUP_REMOVED lines=42> */
.L_x_128:
[----:B------:R-:W-:Y:S05]  /*0bd0*/  BSYNC.RECONVERGENT B2 ;  /* 0x0000000000027941 */ /* 0x000fea0003800200 */
.L_x_127:
        /* <DEDUP_REMOVED lines=20> */
.L_x_120:
[----:B------:R-:W-:Y:S05]  /*0d20*/  BSYNC.RECONVERGENT B1 ;  /* 0x0000000000017941 */ /* 0x000fea0003800200 */
.L_x_119:
[----:B------:R-:W-:-:S04]  /*0d30*/  ISETP.GE.U32.AND P0, PT, R0, 0x100, PT ;  /* 0x000001000000780c */ /* 0x000fc80003f06070 */
[----:B------:R-:W-:-:S13]  /*0d40*/  ISETP.GE.U32.AND.EX P0, PT, R2, RZ, PT, P0 ;  /* 0x000000ff0200720c */ /* 0x000fda0003f06100 */
        /* <DEDUP_REMOVED lines=40> */
[----:B------:R-:W-:-:S03]  /*0fd0*/  @!P0 FSEL R13, R5, R13, !P1 ;  /* 0x0000000d050d8208 */ /* 0x000fc60004800000 */
[----:B------:R-:W-:Y:S01]  /*0fe0*/  SHFL.DOWN PT, R4, R11, 0x10, 0x1f ;  /* 0x0a001f000b047f89 */ /* 0x000fe200000e0000 */
[----:B------:R-:W-:Y:S02]  /*0ff0*/  IMAD.MOV.U32 R6, RZ, RZ, R11 ;  /* 0x000000ffff067224 */ /* 0x000fe400078e000b */
[----:B------:R-:W-:Y:S01]  /*1000*/  IMAD.MOV.U32 R7, RZ, RZ, R13 ;  /* 0x000000ffff077224 */ /* 0x000fe200078e000d */
[----:B------:R-:W0:Y:S05]  /*1010*/  SHFL.DOWN PT, R5, R13, 0x10, 0x1f ;  /* 0x0a001f000d057f89 */ /* 0x000e2a00000e0000 */
[----:B0-----:R-:W-:-:S06]  /*1020*/  DSETP.GEU.AND P0, PT, R6, R4, PT ;  /* 0x000000040600722a */ /* 0x001fcc0003f0e000 */
[----:B------:R-:W-:Y:S02]  /*1030*/  FSEL R6, R4, R11, !P0 ;  /* 0x0000000b04067208 */ /* 0x000fe40004000000 */
[----:B------:R-:W-:Y:S02]  /*1040*/  FSEL R7, R5, R13, !P0 ;  /* 0x0000000d05077208 */ /* 0x000fe40004000000 */
[----:B------:R-:W-:-:S03]  /*1050*/  ISETP.GT.AND P0, PT, R8, 0xf, PT ;  /* 0x0000000f0800780c */ /* 0x000fc60003f04270 */
[----:B------:R2:W-:Y:S01]  /*1060*/  @!P2 STS.64 [R9+0x8], R6 ;  /* 0x000008060900a388 */ /* 0x0005e20000000a00 */
[----:B------:R-:W-:Y:S01]  /*1070*/  BAR.SYNC.DEFER_BLOCKING 0x0 ;  /* 0x0000000000007b1d */ /* 0x000fe20000010000 */
[----:B------:R-:W-:Y:S02]  /*1080*/  ISETP.NE.AND P2, PT, R3, RZ, PT ;  /* 0x000000ff0300720c */ /* 0x000fe40003f45270 */
[----:B------:R-:W-:Y:S02]  /*1090*/  FSEL R4, R11, R6, P0 ;  /* 0x000000060b047208 */ /* 0x000fe40000000000 */
[----:B------:R-:W-:-:S09]  /*10a0*/  FSEL R5, R13, R7, P0 ;  /* 0x000000070d057208 */ /* 0x000fd20000000000 */
[----:B--2---:R-:W-:Y:S05]  /*10b0*/  @P2 BRA `(.L_x_130) ;  /* 0x0000004c00442947 */ /* 0x004fea0003800000 */
[----:B------:R-:W0:Y:S01]  /*10c0*/  S2UR UR5, SR_CgaCtaId ;  /* 0x00000000000579c3 */ /* 0x000e220000008800 */
[----:B------:R-:W-:Y:S02]  /*10d0*/  UMOV UR4, 0x400 ;  /* 0x0000040000047882 */ /* 0x000fe40000000000 */
[----:B0-----:R-:W-:-:S09]  /*10e0*/  ULEA UR4, UR5, UR4, 0x18 ;  /* 0x0000000405047291 */ /* 0x001fd2000f8ec0ff */
[----:B------:R-:W0:Y:S04]  /*10f0*/  LDS.128 R8, [UR4+0x10] ;  /* 0x00001004ff087984 */ /* 0x000e280008000c00 */
        /* <DEDUP_REMOVED lines=25> */
.L_x_129:
[----:B------:R-:W-:Y:S01]  /*1290*/  LOP3.LUT R6, R3, 0x3e0, RZ, 0xc0, !PT ;  /* 0x000003e003067812 */ /* 0x000fe200078ec0ff */
[----:B------:R-:W0:Y:S03]  /*12a0*/  S2R R12, SR_LANEID ;  /* 0x00000000000c7919 */ /* 0x000e260000000000 */
[----:B------:R-:W-:Y:S01]  /*12b0*/  LOP3.LUT R9, RZ, R6, RZ, 0x33, !PT ;  /* 0x00000006ff097212 */ /* 0x000fe200078e33ff */
[----:B------:R-:W-:-:S04]  /*12c0*/  VIADD R7, R6, 0x20 ;  /* 0x0000002006077836 */ /* 0x000fc80000000000 */
[----:B------:R-:W-:Y:S01]  /*12d0*/  IMAD.IADD R9, R9, 0x1, R0 ;  /* 0x0000000109097824 */ /* 0x000fe200078e0200 */
[----:B------:R-:W-:-:S04]  /*12e0*/  ISETP.GT.U32.AND P0, PT, R7, R0, PT ;  /* 0x000000000700720c */ /* 0x000fc80003f04070 */
        /* <DEDUP_REMOVED lines=33> */
[----:B------:R-:W0:Y:S11]  /*1500*/  SHFL.DOWN PT, R5, R11, 0x8, R9 ;  /* 0x090000000b057989 */ /* 0x000e3600000e0009 */
[----:B------:R-:W1:Y:S01]  /*1510*/  @!P0 S2R R8, SR_CgaCtaId ;  /* 0x0000000000088919 */ /* 0x000e620000008800 */
[----:B0-----:R-:W-:Y:S01]  /*1520*/  DSETP.GEU.AND P2, PT, R6, R4, PT ;  /* 0x000000040600722a */ /* 0x001fe20003f4e000 */
[----:B------:R-:W-:-:S05]  /*1530*/  VIADD R6, R12, 0x10 ;  /* 0x000000100c067836 */ /* 0x000fca0000000000 */
        /* <DEDUP_REMOVED lines=9> */
[----:B------:R-:W-:-:S03]  /*15d0*/  @!P0 SHF.R.U32.HI R6, RZ, 0x2, R3 ;  /* 0x00000002ff068819 */ /* 0x000fc60000011603 */
[----:B------:R-:W-:Y:S02]  /*15e0*/  @!P1 FSEL R10, R4, R10, !P2 ;  /* 0x0000000a040a9208 */ /* 0x000fe40005000000 */
[----:B------:R-:W-:Y:S02]  /*15f0*/  @!P1 FSEL R11, R5, R11, !P2 ;  /* 0x0000000b050b9208 */ /* 0x000fe40005000000 */
[----:B------:R-:W-:Y:S01]  /*1600*/  ISETP.NE.AND P2, PT, R3, RZ, PT ;  /* 0x000000ff0300720c */ /* 0x000fe20003f45270 */
[----:B------:R-:W-:Y:S01]  /*1610*/  IMAD.MOV.U32 R4, RZ, RZ, R10 ;  /* 0x000000ffff047224 */ /* 0x000fe200078e000a */
[----:B-1----:R-:W-:Y:S01]  /*1620*/  @!P0 LEA R7, R8, R7, 0x18 ;  /* 0x0000000708078211 */ /* 0x002fe200078ec0ff */
[----:B------:R-:W-:Y:S01]  /*1630*/  IMAD.MOV.U32 R5, RZ, RZ, R11 ;  /* 0x000000ffff057224 */ /* 0x000fe200078e000b */
[----:B------:R-:W-:-:S05]  /*1640*/  @!P0 LOP3.LUT R6, R6, 0xf8, RZ, 0xc0, !PT ;  /* 0x000000f806068812 */ /* 0x000fca00078ec0ff */
[----:B------:R-:W-:-:S05]  /*1650*/  @!P0 IMAD.IADD R7, R6, 0x1, R7 ;  /* 0x0000000106078824 */ /* 0x000fca00078e0207 */
[----:B------:R1:W-:Y:S01]  /*1660*/  @!P0 STS.64 [R7+0x8], R4 ;  /* 0x0000080407008388 */ /* 0x0003e20000000a00 */
[----:B------:R-:W-:Y:S06]  /*1670*/  BAR.SYNC.DEFER_BLOCKING 0x0 ;  /* 0x0000000000007b1d */ /* 0x000fec0000010000 */
[----:B------:R-:W-:Y:S05]  /*1680*/  @P2 BRA `(.L_x_130) ;  /* 0x0000004400d02947 */ /* 0x000fea0003800000 */
[----:B------:R-:W0:Y:S01]  /*1690*/  S2UR UR5, SR_CgaCtaId ;  /* 0x00000000000579c3 */ /* 0x000e220000008800 */
[----:B------:R-:W-:Y:S01]  /*16a0*/  UMOV UR4, 0x400 ;  /* 0x0000040000047882 */ /* 0x000fe20000000000 */
[C---:B------:R-:W-:Y:S02]  /*16b0*/  ISETP.GT.U32.AND P0, PT, R0.reuse, 0x20, PT ;  /* 0x000000200000780c */ /* 0x040fe40003f04070 */
[----:B------:R-:W-:Y:S02]  /*16c0*/  ISETP.GT.U32.AND P1, PT, R0, 0x40, PT ;  /* 0x000000400000780c */ /* 0x000fe40003f24070 */
[C---:B------:R-:W-:Y:S02]  /*16d0*/  ISETP.GT.U32.AND.EX P0, PT, R2.reuse, RZ, PT, P0 ;  /* 0x000000ff0200720c */ /* 0x040fe40003f04100 */
[----:B------:R-:W-:Y:S01]  /*16e0*/  ISETP.GT.U32.AND.EX P1, PT, R2, RZ, PT, P1 ;  /* 0x000000ff0200720c */ /* 0x000fe20003f24110 */
[----:B0-----:R-:W-:-:S09]  /*16f0*/  ULEA UR4, UR5, UR4, 0x18 ;  /* 0x0000000405047291 */ /* 0x001fd2000f8ec0ff */
[----:B------:R-:W0:Y:S04]  /*1700*/  LDS.128 R12, [UR4+0x10] ;  /* 0x00001004ff0c7984 */ /* 0x000e280008000c00 */
[----:B------:R-:W2:Y:S01]  /*1710*/  LDS.128 R8, [UR4+0x20] ;  /* 0x00002004ff087984 */ /* 0x000ea20008000c00 */
[----:B0-----:R-:W-:-:S06]  /*1720*/  DSETP.GEU.AND P3, PT, R4, R12, PT ;  /* 0x0000000c0400722a */ /* 0x001fcc0003f6e000 */
[-C--:B------:R-:W-:Y:S02]  /*1730*/  FSEL R3, R12, R4.reuse, !P3 ;  /* 0x000000040c037208 */ /* 0x080fe40005800000 */
[-C--:B------:R-:W-:Y:S02]  /*1740*/  FSEL R13, R13, R5.reuse, !P3 ;  /* 0x000000050d0d7208 */ /* 0x080fe40005800000 */
[----:B------:R-:W-:Y:S02]  /*1750*/  FSEL R12, R3, R4, P0 ;  /* 0x00000004030c7208 */ /* 0x000fe40000000000 */
[----:B------:R-:W-:Y:S02]  /*1760*/  FSEL R13, R13, R5, P0 ;  /* 0x000000050d0d7208 */ /* 0x000fe40000000000 */
[----:B-1----:R-:W0:Y:S01]  /*1770*/  LDS.128 R4, [UR4+0x30] ;  /* 0x00003004ff047984 */ /* 0x002e220008000c00 */
[----:B------:R-:W-:-:S03]  /*1780*/  ISETP.GT.U32.AND P0, PT, R0, 0x60, PT ;  /* 0x000000600000780c */ /* 0x000fc60003f04070 */
[----:B------:R-:W-:Y:S01]  /*1790*/  DSETP.GEU.AND P3, PT, R12, R14, PT ;  /* 0x0000000e0c00722a */ /* 0x000fe20003f6e000 */
[----:B------:R-:W-:-:S05]  /*17a0*/  ISETP.GT.U32.AND.EX P0, PT, R2, RZ, PT, P0 ;  /* 0x000000ff0200720c */ /* 0x000fca0003f04100 */
[----:B------:R-:W-:Y:S02]  /*17b0*/  @P1 FSEL R12, R14, R12, !P3 ;  /* 0x0000000c0e0c1208 */ /* 0x000fe40005800000 */
[----:B------:R-:W-:Y:S02]  /*17c0*/  @P1 FSEL R13, R15, R13, !P3 ;  /* 0x0000000d0f0d1208 */ /* 0x000fe40005800000 */
[----:B------:R-:W-:-:S04]  /*17d0*/  ISETP.GT.U32.AND P1, PT, R0, 0x80, PT ;  /* 0x000000800000780c */ /* 0x000fc80003f24070 */
[----:B--2---:R-:W-:Y:S01]  /*17e0*/  DSETP.GEU.AND P3, PT, R12, R8, PT ;  /* 0x000000080c00722a */ /* 0x004fe20003f6e000 */
[----:B------:R-:W-:-:S05]  /*17f0*/  ISETP.GT.U32.AND.EX P1, PT, R2, RZ, PT, P1 ;  /* 0x000000ff0200720c */ /* 0x000fca0003f24110 */
[----:B------:R-:W-:Y:S02]  /*1800*/  @P0 FSEL R12, R8, R12, !P3 ;  /* 0x0000000c080c0208 */ /* 0x000fe40005800000 */
[----:B------:R-:W-:Y:S02]  /*1810*/  @P0 FSEL R13, R9, R13, !P3 ;  /* 0x0000000d090d0208 */ /* 0x000fe40005800000 */
[----:B------:R-:W-:Y:S01]  /*1820*/  ISETP.GT.U32.AND P0, PT, R0, 0xa0, PT ;  /* 0x000000a00000780c */ /* 0x000fe20003f04070 */
[----:B------:R-:W1:Y:S03]  /*1830*/  LDS.64 R8, [UR4+0x40] ;  /* 0x00004004ff087984 */ /* 0x000e660008000a00 */
[----:B------:R-:W-:Y:S01]  /*1840*/  DSETP.GEU.AND P3, PT, R12, R10, PT ;  /* 0x0000000a0c00722a */ /* 0x000fe20003f6e000 */
[----:B------:R-:W-:-:S05]  /*1850*/  ISETP.GT.U32.AND.EX P0, PT, R2, RZ, PT, P0 ;  /* 0x000000ff0200720c */ /* 0x000fca0003f04100 */
[----:B------:R-:W-:Y:S02]  /*1860*/  @P1 FSEL R12, R10, R12, !P3 ;  /* 0x0000000c0a0c1208 */ /* 0x000fe40005800000 */
[----:B------:R-:W-:Y:S02]  /*1870*/  @P1 FSEL R13, R11, R13, !P3 ;  /* 0x0000000d0b0d1208 */ /* 0x000fe40005800000 */
[----:B------:R-:W-:Y:S01]  /*1880*/  ISETP.GT.U32.AND P1, PT, R0, 0xc0, PT ;  /* 0x000000c00000780c */ /* 0x000fe20003f24070 */
[----:B------:R-:W-:Y:S02]  /*1890*/  IMAD.MOV.U32 R10, RZ, RZ, R12 ;  /* 0x000000ffff0a7224 */ /* 0x000fe400078e000c */
[----:B------:R-:W-:Y:S01]  /*18a0*/  IMAD.MOV.U32 R11, RZ, RZ, R13 ;  /* 0x000000ffff0b7224 */ /* 0x000fe200078e000d */
[----:B------:R-:W-:-:S05]  /*18b0*/  ISETP.GT.U32.AND.EX P1, PT, R2, RZ, PT, P1 ;  /* 0x000000ff0200720c */ /* 0x000fca0003f24110 */
[----:B0-----:R-:W-:-:S06]  /*18c0*/  DSETP.GEU.AND P3, PT, R10, R4, PT ;  /* 0x000000040a00722a */ /* 0x001fcc0003f6e000 */
[----:B------:R-:W-:Y:S02]  /*18d0*/  @P0 FSEL R12, R4, R12, !P3 ;  /* 0x0000000c040c0208 */ /* 0x000fe40005800000 */
[----:B------:R-:W-:Y:S02]  /*18e0*/  @P0 FSEL R13, R5, R13, !P3 ;  /* 0x0000000d050d0208 */ /* 0x000fe40005800000 */
[----:B------:R-:W-:Y:S01]  /*18f0*/  ISETP.GT.U32.AND P0, PT, R0, 0xe0, PT ;  /* 0x000000e00000780c */ /* 0x000fe20003f04070 */
[----:B------:R-:W-:Y:S02]  /*1900*/  IMAD.MOV.U32 R4, RZ, RZ, R12 ;  /* 0x000000ffff047224 */ /* 0x000fe400078e000c */
[----:B------:R-:W-:Y:S01]  /*1910*/  IMAD.MOV.U32 R5, RZ, RZ, R13 ;  /* 0x000000ffff057224 */ /* 0x000fe200078e000d */
[----:B------:R-:W-:-:S05]  /*1920*/  ISETP.GT.U32.AND.EX P0, PT, R2, RZ, PT, P0 ;  /* 0x000000ff0200720c */ /* 0x000fca0003f04100 */
        /* <DEDUP_REMOVED lines=11> */
.L_x_116:
[----:B------:R-:W0:Y:S01]  /*19e0*/  S2R R3, SR_TID.X ;  /* 0x0000000000037919 */ /* 0x000e220000002100 */
[----:B------:R-:W1:Y:S01]  /*19f0*/  LDC.64 R22, c[0x0][0x380] ;  /* 0x0000e000ff167b82 */ /* 0x000e620000000a00 */
[----:B0-----:R-:W-:-:S04]  /*1a00*/  IMAD.SHL.U32 R5, R3, 0x4, RZ ;  /* 0x0000000403057824 */ /* 0x001fc800078e00ff */
[----:B-1----:R-:W-:-:S05]  /*1a10*/  IMAD.WIDE.U32 R22, R5, 0x8, R22 ;  /* 0x0000000805167825 */ /* 0x002fca00078e0016 */
[----:B------:R-:W2:Y:S04]  /*1a20*/  LDG.E.128.CONSTANT R12, desc[UR6][R22.64] ;  /* 0x00000006160c7981 */ /* 0x000ea8000c1e9d00 */
[----:B------:R-:W3:Y:S04]  /*1a30*/  LDG.E.128.CONSTANT R16, desc[UR6][R22.64+0x10] ;  /* 0x0000100616107981 */ /* 0x000ee8000c1e9d00 */
[----:B------:R-:W4:Y:S04]  /*1a40*/  LDG.E.128.CONSTANT R8, desc[UR6][R22.64+0x2000] ;  /* 0x0020000616087981 */ /* 0x000f28000c1e9d00 */
[----:B------:R-:W5:Y:S01]  /*1a50*/  LDG.E.128.CONSTANT R4, desc[UR6][R22.64+0x2010] ;  /* 0x0020100616047981 */ /* 0x000f62000c1e9d00 */
[----:B------:R-:W-:Y:S01]  /*1a60*/  IADD3 R24, P1, PT, R0, -0x800, RZ ;  /* 0xfffff80000187810 */ /* 0x000fe20007f3e0ff */
[----:B------:R-:W-:-:S02]  /*1a70*/  IMAD.MOV.U32 R29, RZ, RZ, 0x800 ;  /* 0x00000800ff1d7424 */ /* 0x000fc400078e00ff */
[----:B------:R-:W-:Y:S01]  /*1a80*/  IMAD.MOV.U32 R31, RZ, RZ, RZ ;  /* 0x000000ffff1f7224 */ /* 0x000fe200078e00ff */
[----:B------:R-:W-:Y:S01]  /*1a90*/  IADD3.X R25, PT, PT, R2, -0x1, RZ, P1, !PT ;  /* 0xffffffff02197810 */ /* 0x000fe20000ffe4ff */
        /* <DEDUP_REMOVED lines=18> */
[----:B------:R-:W-:-:S04]  /*1bc0*/  ISETP.GE.U32.AND P0, PT, R24, 0x800, PT ;  /* 0x000008001800780c */ /* 0x000fc80003f06070 */
[----:B------:R-:W-:Y:S01]  /*1bd0*/  ISETP.GE.U32.AND.EX P0, PT, R25, RZ, PT, P0 ;  /* 0x000000ff1900720c */ /* 0x000fe20003f06100 */
[----:B------:R-:W-:-:S06]  /*1be0*/  DSETP.GEU.AND P1, PT, R4, R6, PT ;  /* 0x000000060400722a */ /* 0x000fcc0003f2e000 */
[----:B------:R-:W-:Y:S02]  /*1bf0*/  FSEL R20, R6, R4, !P1 ;  /* 0x0000000406147208 */ /* 0x000fe40004800000 */
[----:B------:R-:W-:-:S04]  /*1c00*/  FSEL R21, R7, R5, !P1 ;  /* 0x0000000507157208 */ /* 0x000fc80004800000 */
[----:B------:R-:W-:Y:S05]  /*1c10*/  @!P0 BRA `(.L_x_131) ;  /* 0x0000000000b48947 */ /* 0x000fea0003800000 */
[----:B------:R-:W0:Y:S01]  /*1c20*/  LDC.64 R26, c[0x0][0x390] ;  /* 0x0000e400ff1a7b82 */ /* 0x000e220000000a00 */
[----:B------:R-:W-:Y:S02]  /*1c30*/  IMAD.MOV.U32 R29, RZ, RZ, 0x800 ;  /* 0x00000800ff1d7424 */ /* 0x000fe400078e00ff */
[----:B------:R-:W-:-:S07]  /*1c40*/  IMAD.MOV.U32 R31, RZ, RZ, RZ ;  /* 0x000000ffff1f7224 */ /* 0x000fce00078e00ff */
.L_x_133:
[----:B------:R-:W-:-:S04]  /*1c50*/  LEA R32, P0, R29, R22, 0x3 ;  /* 0x000000161d207211 */ /* 0x000fc800078018ff */
[----:B------:R-:W-:-:S05]  /*1c60*/  LEA.HI.X R33, R29, R23, R31, 0x3, P0 ;  /* 0x000000171d217211 */ /* 0x000fca00000f1c1f */
[----:B------:R-:W2:Y:S04]  /*1c70*/  LDG.E.128.CONSTANT R8, desc[UR6][R32.64] ;  /* 0x0000000620087981 */ /* 0x000ea8000c1e9d00 */
[----:B------:R-:W3:Y:S04]  /*1c80*/  LDG.E.128.CONSTANT R12, desc[UR6][R32.64+0x10] ;  /* 0x00001006200c7981 */ /* 0x000ee8000c1e9d00 */
[----:B------:R-:W4:Y:S04]  /*1c90*/  LDG.E.128.CONSTANT R16, desc[UR6][R32.64+0x2000] ;  /* 0x0020000620107981 */ /* 0x000f28000c1e9d00 */
[----:B------:R-:W5:Y:S01]  /*1ca0*/  LDG.E.128.CONSTANT R4, desc[UR6][R32.64+0x2010] ;  /* 0x0020100620047981 */ /* 0x000f62000c1e9d00 */
[----:B0-----:R-:W-:-:S02]  /*1cb0*/  IMAD.MOV.U32 R0, RZ, RZ, R26 ;  /* 0x000000ffff007224 */ /* 0x001fc400078e001a */
[----:B------:R-:W-:Y:S01]  /*1cc0*/  IMAD.MOV.U32 R2, RZ, RZ, R27 ;  /* 0x000000ffff027224 */ /* 0x000fe200078e001b */
[----:B--2---:R-:W-:-:S06]  /*1cd0*/  DSETP.GEU.AND P0, PT, R20, R8, PT ;  /* 0x000000081400722a */ /* 0x004fcc0003f0e000 */
[----:B------:R-:W-:Y:S02]  /*1ce0*/  FSEL R8, R8, R20, !P0 ;  /* 0x0000001408087208 */ /* 0x000fe40004000000 */
[----:B------:R-:W-:-:S06]  /*1cf0*/  FSEL R9, R9, R21, !P0 ;  /* 0x0000001509097208 */ /* 0x000fcc0004000000 */
[----:B------:R-:W-:-:S06]  /*1d00*/  DSETP.GEU.AND P0, PT, R8, R10, PT ;  /* 0x0000000a0800722a */ /* 0x000fcc0003f0e000 */
[----:B------:R-:W-:Y:S02]  /*1d10*/  FSEL R8, R10, R8, !P0 ;  /* 0x000000080a087208 */ /* 0x000fe40004000000 */
[----:B------:R-:W-:Y:S02]  /*1d20*/  FSEL R9, R11, R9, !P0 ;  /* 0x000000090b097208 */ /* 0x000fe40004000000 */
[----:B------:R-:W-:-:S04]  /*1d30*/  IADD3 R10, P1, PT, -R29, R0, RZ ;  /* 0x000000001d0a7210 */ /* 0x000fc80007f3e1ff */
        /* <DEDUP_REMOVED lines=14> */
[----:B------:R-:W-:Y:S01]  /*1e20*/  IMAD.X R8, R2, 0x1, ~R31, P1 ;  /* 0x0000000102087824 */ /* 0x000fe200008e0e1f */
[----:B------:R-:W-:Y:S02]  /*1e30*/  FSEL R5, R5, R9, !P0 ;  /* 0x0000000905057208 */ /* 0x000fe40004000000 */
[----:B------:R-:W-:-:S04]  /*1e40*/  ISETP.GE.U32.AND P0, PT, R10, 0x800, PT ;  /* 0x000008000a00780c */ /* 0x000fc80003f06070 */
[----:B------:R-:W-:Y:S01]  /*1e50*/  ISETP.GE.U32.AND.EX P0, PT, R8, RZ, PT, P0 ;  /* 0x000000ff0800720c */ /* 0x000fe20003f06100 */
[----:B------:R-:W-:-:S06]  /*1e60*/  DSETP.GEU.AND P1, PT, R4, R6, PT ;  /* 0x000000060400722a */ /* 0x000fcc0003f2e000 */
[----:B------:R-:W-:Y:S02]  /*1e70*/  FSEL R20, R6, R4, !P1 ;  /* 0x0000000406147208 */ /* 0x000fe40004800000 */
[----:B------:R-:W-:-:S04]  /*1e80*/  FSEL R21, R7, R5, !P1 ;  /* 0x0000000507157208 */ /* 0x000fc80004800000 */
[----:B------:R-:W-:Y:S05]  /*1e90*/  @!P0 BRA `(.L_x_132) ;  /* 0x0000000800e48947 */ /* 0x000fea0003800000 */
[----:B------:R-:W-:-:S05]  /*1ea0*/  IADD3 R29, P0, PT, R29, 0x800, RZ ;  /* 0x000008001d1d7810 */ /* 0x000fca0007f1e0ff */
[----:B------:R-:W-:Y:S01]  /*1eb0*/  IMAD.X R31, RZ, RZ, R31, P0 ;  /* 0x000000ffff1f7224 */ /* 0x000fe200000e061f */
[----:B------:R-:W-:-:S04]  /*1ec0*/  ISETP.GT.U32.AND P0, PT, R29, R24, PT ;  /* 0x000000181d00720c */ /* 0x000fc80003f04070 */
[----:B------:R-:W-:-:S13]  /*1ed0*/  ISETP.GT.U32.AND.EX P0, PT, R31, R25, PT, P0 ;  /* 0x000000191f00720c */ /* 0x000fda0003f04100 */
[----:B------:R-:W-:Y:S05]  /*1ee0*/  @!P0 BRA `(.L_x_133) ;  /* 0xfffffffc00588947 */ /* 0x000fea000383ffff */
.L_x_131:
[----:B------:R-:W-:-:S04]  /*1ef0*/  ISETP.GE.U32.AND P0, PT, R29, R0, PT ;  /* 0x000000001d00720c */ /* 0x000fc80003f06070 */
[----:B------:R-:W-:-:S13]  /*1f00*/  ISETP.GE.U32.AND.EX P0, PT, R31, R2, PT, P0 ;  /* 0x000000021f00720c */ /* 0x000fda0003f06100 */
        /* <DEDUP_REMOVED lines=13> */
[----:B------:R-:W0:Y:S01]  /*1fe0*/  LDCU.64 UR4, c[0x0][0x380] ;  /* 0x00007000ff0477ac */ /* 0x000e220008000a00 */
[----:B------:R-:W-:Y:S01]  /*1ff0*/  IADD3 R9, P1, PT, R3, R29, RZ ;  /* 0x0000001d03097210 */ /* 0x000fe20007f3e0ff */
[----:B------:R-:W-:Y:S01]  /*2000*/  IMAD.MOV.U32 R7, RZ, RZ, R3 ;  /* 0x000000ffff077224 */ /* 0x000fe200078e0003 */
[----:B------:R-:W-:-:S03]  /*2010*/  LEA.HI R0, R0, 0x1, RZ, 0x18 ;  /* 0x0000000100007811 */ /* 0x000fc600078fc0ff */
[----:B------:R-:W-:Y:S01]  /*2020*/  IMAD.X R4, RZ, RZ, R31, P1 ;  /* 0x000000ffff047224 */ /* 0x000fe200008e061f */
[----:B------:R-:W-:-:S05]  /*2030*/  LOP3.LUT R0, R0, 0x3, RZ, 0xc0, !PT ;  /* 0x0000000300007812 */ /* 0x000fca00078ec0ff */
[----:B------:R-:W-:Y:S01]  /*2040*/  IMAD.MOV R0, RZ, RZ, -R0 ;  /* 0x000000ffff007224 */ /* 0x000fe200078e0a00 */
[----:B0-----:R-:W-:-:S04]  /*2050*/  LEA R6, P2, R9, UR4, 0x3 ;  /* 0x0000000409067c11 */ /* 0x001fc8000f8418ff */
[----:B------:R-:W-:-:S09]  /*2060*/  LEA.HI.X R9, R9, UR5, R4, 0x3, P2 ;  /* 0x0000000509097c11 */ /* 0x000fd200090f1c04 */
.L_x_137:
        /* <DEDUP_REMOVED lines=8> */
[----:B--2---:R-:W-:-:S06]  /*20f0*/  DSETP.GEU.AND P1, PT, R20, R4, PT ;  /* 0x000000041400722a */ /* 0x004fcc0003f2e000 */
[----:B------:R-:W-:Y:S02]  /*2100*/  FSEL R20, R4, R20, !P1 ;  /* 0x0000001404147208 */ /* 0x000fe40004800000 */
[----:B------:R-:W-:-:S03]  /*2110*/  FSEL R21, R5, R21, !P1 ;  /* 0x0000001505157208 */ /* 0x000fc60004800000 */
[----:B------:R-:W-:Y:S05]  /*2120*/  @P2 BRA `(.L_x_137) ;  /* 0xfffffffc00d02947 */ /* 0x000fea000383ffff */
.L_x_136:
[----:B------:R-:W-:Y:S05]  /*2130*/  BSYNC.RECONVERGENT B2 ;  /* 0x0000000000027941 */ /* 0x000fea0003800200 */
.L_x_135:
[----:B------:R-:W-:Y:S05]  /*2140*/  @!P0 BRA `(.L_x_134) ;  /* 0x0000000800348947 */ /* 0x000fea0003800000 */
[----:B------:R-:W0:Y:S01]  /*2150*/  LDCU.64 UR4, c[0x0][0x380] ;  /* 0x00007000ff0477ac */ /* 0x000e220008000a00 */
[----:B------:R-:W-:Y:S01]  /*2160*/  IMAD.IADD R5, R2, 0x1, -R7 ;  /* 0x0000000102057824 */ /* 0x000fe200078e0a07 */
[----:B------:R-:W-:Y:S01]  /*2170*/  IADD3 R29, P0, PT, R7, R29, RZ ;  /* 0x0000001d071d7210 */ /* 0x000fe20007f1e0ff */
[----:B------:R-:W-:Y:S03]  /*2180*/  BSSY.RECONVERGENT B2, `(.L_x_138) ;  /* 0x000004e000027945 */ /* 0x000fe60003800200 */
[----:B------:R-:W-:Y:S01]  /*2190*/  ISETP.GT.AND P1, PT, R5, 0xc00, PT ;  /* 0x00000c000500780c */ /* 0x000fe20003f24270 */
[----:B------:R-:W-:Y:S01]  /*21a0*/  IMAD.X R0, RZ, RZ, R31, P0 ;  /* 0x000000ffff007224 */ /* 0x000fe200000e061f */
[----:B0-----:R-:W-:-:S04]  /*21b0*/  LEA R4, P0, R29, UR4, 0x3 ;  /* 0x000000041d047c11 */ /* 0x001fc8000f8018ff */
[----:B------:R-:W-:Y:S02]  /*21c0*/  LEA.HI.X R5, R29, UR5, R0, 0x3, P0 ;  /* 0x000000051d057c11 */ /* 0x000fe400080f1c00 */
[----:B------:R-:W-:-:S05]  /*21d0*/  PLOP3.LUT P0, PT, PT, PT, PT, 0x80, 0x8 ;  /* 0x000000000008781c */ /* 0x000fca0003f0f070 */
[----:B------:R-:W-:Y:S08]  /*21e0*/  @!P1 BRA `(.L_x_139) ;  /* 0x00000004001c9947 */ /* 0x000ff00003800000 */
[----:B------:R-:W-:Y:S01]  /*21f0*/  PLOP3.LUT P0, PT, PT, PT, PT, 0x8, 0x80 ;  /* 0x000000000080781c */ /* 0x000fe20003f0e170 */
[----:B------:R-:W-:-:S12]  /*2200*/  VIADD R0, R2, 0xfffff400 ;  /* 0xfffff40002007836 */ /* 0x000fd80000000000 */
.L_x_140:
        /* <DEDUP_REMOVED lines=15> */
[----:B------:R0:W5:Y:S01]  /*2300*/  LDG.E.64.CONSTANT R8, desc[UR6][R4.64+0x7800] ;  /* 0x0078000604087981 */ /* 0x000162000c1e9b00 */
        /* <DEDUP_REMOVED lines=53> */
.L_x_139:
[----:B------:R-:W-:Y:S05]  /*2660*/  BSYNC.RECONVERGENT B2 ;  /* 0x0000000000027941 */ /* 0x000fea0003800200 */
.L_x_138:
        /* <DEDUP_REMOVED lines=40> */
.L_x_142:
[----:B------:R-:W-:Y:S05]  /*28f0*/  BSYNC.RECONVERGENT B2 ;  /* 0x0000000000027941 */ /* 0x000fea0003800200 */
.L_x_141:
        /* <DEDUP_REMOVED lines=18> */
.L_x_134:
[----:B------:R-:W-:Y:S05]  /*2a20*/  BSYNC.RECONVERGENT B1 ;  /* 0x0000000000017941 */ /* 0x000fea0003800200 */
.L_x_132:
        /* <DEDUP_REMOVED lines=33> */
[----:B------:R-:W-:-:S03]  /*2c40*/  @!P1 FSEL R7, R5, R7, !P0 ;  /* 0x0000000705079208 */ /* 0x000fc60004000000 */
[----:B------:R-:W-:Y:S04]  /*2c50*/  SHFL.DOWN PT, R4, R6, 0x10, 0x1f ;  /* 0x0a001f0006047f89 */ /* 0x000fe800000e0000 */
[----:B------:R-:W0:Y:S02]  /*2c60*/  SHFL.DOWN PT, R5, R7, 0x10, 0x1f ;  /* 0x0a001f0007057f89 */ /* 0x000e2400000e0000 */
        /* <DEDUP_REMOVED lines=8> */
[----:B------:R-:W-:-:S03]  /*2cf0*/  FSEL R3, R7, R5, P0 ;  /* 0x0000000507037208 */ /* 0x000fc60000000000 */
[----:B0-----:R-:W-:Y:S02]  /*2d00*/  IMAD.MOV.U32 R4, RZ, RZ, R0 ;  /* 0x000000ffff047224 */ /* 0x001fe400078e0000 */
[----:B------:R-:W-:-:S04]  /*2d10*/  IMAD.MOV.U32 R5, RZ, RZ, R3 ;  /* 0x000000ffff057224 */ /* 0x000fc800078e0003 */
[----:B------:R-:W-:Y:S05]  /*2d20*/  @P2 BRA `(.L_x_130) ;  /* 0x0000003000282947 */ /* 0x000fea0003800000 */
        /* <DEDUP_REMOVED lines=29> */
.L_x_115:
        /* <DEDUP_REMOVED lines=13> */
.L_x_145:
[----:B------:R-:W-:Y:S05]  /*2fd0*/  BSYNC.RECONVERGENT B1 ;  /* 0x0000000000017941 */ /* 0x000fea0003800200 */
.L_x_144:
        /* <DEDUP_REMOVED lines=17> */
.L_x_150:
        /* <DEDUP_REMOVED lines=12> */
.L_x_149:
[----:B------:R-:W-:Y:S05]  /*31b0*/  BSYNC.RECONVERGENT B2 ;  /* 0x0000000000027941 */ /* 0x000fea0003800200 */
.L_x_148:
        /* <DEDUP_REMOVED lines=9> */
.L_x_153:
        /* <DEDUP_REMOVED lines=74> */
.L_x_152:
[----:B------:R-:W-:Y:S05]  /*36f0*/  BSYNC.RECONVERGENT B2 ;  /* 0x0000000000027941 */ /* 0x000fea0003800200 */
.L_x_151:
        /* <DEDUP_REMOVED lines=42> */
.L_x_155:
[----:B------:R-:W-:Y:S05]  /*39a0*/  BSYNC.RECONVERGENT B2 ;  /* 0x0000000000027941 */ /* 0x000fea0003800200 */
.L_x_154:
        /* <DEDUP_REMOVED lines=20> */
.L_x_147:
[----:B------:R-:W-:Y:S05]  /*3af0*/  BSYNC.RECONVERGENT B1 ;  /* 0x0000000000017941 */ /* 0x000fea0003800200 */
.L_x_146:
        /* <DEDUP_REMOVED lines=88> */
.L_x_156:
        /* <DEDUP_REMOVED lines=64> */
[----:B------:R-:W1:Y:S01]  /*4480*/  S2UR UR5, SR_CgaCtaId ;  /* 0x00000000000579c3 */ /* 0x000e620000008800 */
[----:B------:R-:W-:Y:S01]  /*4490*/  UMOV UR4, 0x400 ;  /* 0x0000040000047882 */ /* 0x000fe20000000000 */
[C---:B------:R-:W-:Y:S02]  /*44a0*/  ISETP.GT.U32.AND P0, PT, R0.reuse, 0x20, PT ;  /* 0x000000200000780c */ /* 0x040fe40003f04070 */
[----:B------:R-:W-:Y:S02]  /*44b0*/  ISETP.GT.U32.AND P1, PT, R0, 0x40, PT ;  /* 0x000000400000780c */ /* 0x000fe40003f24070 */
[C---:B------:R-:W-:Y:S02]  /*44c0*/  ISETP.GT.U32.AND.EX P0, PT, R2.reuse, RZ, PT, P0 ;  /* 0x000000ff0200720c */ /* 0x040fe40003f04100 */
[----:B------:R-:W-:Y:S01]  /*44d0*/  ISETP.GT.U32.AND.EX P1, PT, R2, RZ, PT, P1 ;  /* 0x000000ff0200720c */ /* 0x000fe20003f24110 */
[----:B-1----:R-:W-:-:S09]  /*44e0*/  ULEA UR4, UR5, UR4, 0x18 ;  /* 0x0000000405047291 */ /* 0x002fd2000f8ec0ff */
[----:B------:R-:W1:Y:S04]  /*44f0*/  LDS.128 R12, [UR4+0x10] ;  /* 0x00001004ff0c7984 */ /* 0x000e680008000c00 */
[----:B------:R-:W2:Y:S01]  /*4500*/  LDS.128 R8, [UR4+0x20] ;  /* 0x00002004ff087984 */ /* 0x000ea20008000c00 */
[----:B-1----:R-:W-:-:S06]  /*4510*/  DSETP.GEU.AND P3, PT, R4, R12, PT ;  /* 0x0000000c0400722a */ /* 0x002fcc0003f6e000 */
[-C--:B------:R-:W-:Y:S02]  /*4520*/  FSEL R3, R12, R4.reuse, !P3 ;  /* 0x000000040c037208 */ /* 0x080fe40005800000 */
[-C--:B------:R-:W-:Y:S02]  /*4530*/  FSEL R13, R13, R5.reuse, !P3 ;  /* 0x000000050d0d7208 */ /* 0x080fe40005800000 */
[----:B------:R-:W-:Y:S02]  /*4540*/  FSEL R12, R3, R4, P0 ;  /* 0x00000004030c7208 */ /* 0x000fe40000000000 */
[----:B------:R-:W-:Y:S02]  /*4550*/  FSEL R13, R13, R5, P0 ;  /* 0x000000050d0d7208 */ /* 0x000fe40000000000 */
[----:B0-----:R-:W0:Y:S01]  /*4560*/  LDS.128 R4, [UR4+0x30] ;  /* 0x00003004ff047984 */ /* 0x001e220008000c00 */
        /* <DEDUP_REMOVED lines=38> */
.L_x_143:
        /* <DEDUP_REMOVED lines=11> */
[----:B--2---:R-:W-:-:S06]  /*4880*/  DSETP.GEU.AND P0, PT, R20, R4, PT ;  /* 0x000000041400722a */ /* 0x004fcc0003f0e000 */
[----:B------:R-:W-:Y:S02]  /*4890*/  FSEL R4, R4, R20, !P0 ;  /* 0x0000001404047208 */ /* 0x000fe40004000000 */
[----:B------:R-:W-:-:S06]  /*48a0*/  FSEL R5, R5, R21, !P0 ;  /* 0x0000001505057208 */ /* 0x000fcc0004000000 */
[----:B---3--:R-:W-:-:S06]  /*48b0*/  DSETP.GEU.AND P0, PT, R4, R8, PT ;  /* 0x000000080400722a */ /* 0x008fcc0003f0e000 */
[----:B------:R-:W-:Y:S02]  /*48c0*/  FSEL R4, R8, R4, !P0 ;  /* 0x0000000408047208 */ /* 0x000fe40004000000 */
[----:B------:R-:W-:Y:S02]  /*48d0*/  FSEL R5, R9, R5, !P0 ;  /* 0x0000000509057208 */ /* 0x000fe40004000000 */
[----:B------:R-:W-:-:S04]  /*48e0*/  IADD3 R8, P1, PT, R0, -0x800, RZ ;  /* 0xfffff80000087810 */ /* 0x000fc80007f3e0ff */
[----:B----4-:R-:W-:Y:S01]  /*48f0*/  DSETP.GEU.AND P0, PT, R4, R10, PT ;  /* 0x0000000a0400722a */ /* 0x010fe20003f0e000 */
[----:B------:R-:W-:-:S05]  /*4900*/  IADD3.X R9, PT, PT, R2, -0x1, RZ, P1, !PT ;  /* 0xffffffff02097810 */ /* 0x000fca0000ffe4ff */
        /* <DEDUP_REMOVED lines=11> */
[----:B------:R-:W-:Y:S01]  /*49c0*/  IMAD.MOV.U32 R17, RZ, RZ, 0x800 ;  /* 0x00000800ff117424 */ /* 0x000fe200078e00ff */
[----:B------:R-:W-:-:S04]  /*49d0*/  ISETP.GE.U32.AND P0, PT, R8, 0x800, PT ;  /* 0x000008000800780c */ /* 0x000fc80003f06070 */
[----:B------:R-:W-:Y:S01]  /*49e0*/  ISETP.GE.U32.AND.EX P0, PT, R9, RZ, PT, P0 ;  /* 0x000000ff0900720c */ /* 0x000fe20003f06100 */
[----:B------:R-:W-:-:S06]  /*49f0*/  DSETP.GEU.AND P1, PT, R4, R18, PT ;  /* 0x000000120400722a */ /* 0x000fcc0003f2e000 */
[----:B------:R-:W-:Y:S01]  /*4a00*/  FSEL R5, R19, R5, !P1 ;  /* 0x0000000513057208 */ /* 0x000fe20004800000 */
[----:B------:R-:W-:Y:S01]  /*4a10*/  IMAD.MOV.U32 R19, RZ, RZ, RZ ;  /* 0x000000ffff137224 */ /* 0x000fe200078e00ff */
[----:B------:R-:W-:-:S04]  /*4a20*/  FSEL R4, R18, R4, !P1 ;  /* 0x0000000412047208 */ /* 0x000fc80004800000 */
[----:B------:R-:W-:Y:S05]  /*4a30*/  @!P0 BRA `(.L_x_157) ;  /* 0x0000000000c48947 */ /* 0x000fea0003800000 */
[----:B------:R-:W0:Y:S01]  /*4a40*/  LDC.64 R10, c[0x0][0x390] ;  /* 0x0000e400ff0a7b82 */ /* 0x000e220000000a00 */
[----:B------:R-:W-:Y:S02]  /*4a50*/  IMAD.MOV.U32 R17, RZ, RZ, 0x800 ;  /* 0x00000800ff117424 */ /* 0x000fe400078e00ff */
[----:B------:R-:W-:-:S07]  /*4a60*/  IMAD.MOV.U32 R19, RZ, RZ, RZ ;  /* 0x000000ffff137224 */ /* 0x000fce00078e00ff */
.L_x_159:
[----:B------:R-:W-:-:S04]  /*4a70*/  LEA R20, P0, R17, R6, 0x3 ;  /* 0x0000000611147211 */ /* 0x000fc800078018ff */
[----:B------:R-:W-:-:S05]  /*4a80*/  LEA.HI.X R21, R17, R7, R19, 0x3, P0 ;  /* 0x0000000711157211 */ /* 0x000fca00000f1c13 */
        /* <DEDUP_REMOVED lines=8> */
[----:B0-----:R-:W-:-:S02]  /*4b10*/  IMAD.MOV.U32 R0, RZ, RZ, R10 ;  /* 0x000000ffff007224 */ /* 0x001fc400078e000a */
[----:B------:R-:W-:Y:S01]  /*4b20*/  IMAD.MOV.U32 R2, RZ, RZ, R11 ;  /* 0x000000ffff027224 */ /* 0x000fe200078e000b */
        /* <DEDUP_REMOVED lines=20> */
[----:B------:R-:W-:Y:S02]  /*4c70*/  IADD3 R12, P1, PT, -R17, R0, RZ ;  /* 0x00000000110c7210 */ /* 0x000fe40007f3e1ff */
[----:B------:R-:W-:Y:S02]  /*4c80*/  FSEL R5, R13, R5, !P0 ;  /* 0x000000050d057208 */ /* 0x000fe40004000000 */
[----:B------:R-:W-:Y:S01]  /*4c90*/  ISETP.GE.U32.AND P0, PT, R12, 0x800, PT ;  /* 0x000008000c00780c */ /* 0x000fe20003f06070 */
[----:B------:R-:W-:-:S03]  /*4ca0*/  IMAD.X R12, R2, 0x1, ~R19, P1 ;  /* 0x00000001020c7824 */ /* 0x000fc600008e0e13 */
[----:B------:R-:W-:Y:S02]  /*4cb0*/  DSETP.GEU.AND P1, PT, R4, R14, PT ;  /* 0x0000000e0400722a */ /* 0x000fe40003f2e000 */
[----:B------:R-:W-:-:S04]  /*4cc0*/  ISETP.GE.U32.AND.EX P0, PT, R12, RZ, PT, P0 ;  /* 0x000000ff0c00720c */ /* 0x000fc80003f06100 */
[----:B------:R-:W-:Y:S02]  /*4cd0*/  FSEL R4, R14, R4, !P1 ;  /* 0x000000040e047208 */ /* 0x000fe40004800000 */
[----:B------:R-:W-:-:S07]  /*4ce0*/  FSEL R5, R15, R5, !P1 ;  /* 0x000000050f057208 */ /* 0x000fce0004800000 */
[----:B------:R-:W-:Y:S05]  /*4cf0*/  @!P0 BRA `(.L_x_158) ;  /* 0x0000000800e48947 */ /* 0x000fea0003800000 */
[----:B------:R-:W-:-:S05]  /*4d00*/  IADD3 R17, P0, PT, R17, 0x800, RZ ;  /* 0x0000080011117810 */ /* 0x000fca0007f1e0ff */
[----:B------:R-:W-:Y:S01]  /*4d10*/  IMAD.X R19, RZ, RZ, R19, P0 ;  /* 0x000000ffff137224 */ /* 0x000fe200000e0613 */
[----:B------:R-:W-:-:S04]  /*4d20*/  ISETP.GT.U32.AND P0, PT, R17, R8, PT ;  /* 0x000000081100720c */ /* 0x000fc80003f04070 */
[----:B------:R-:W-:-:S13]  /*4d30*/  ISETP.GT.U32.AND.EX P0, PT, R19, R9, PT, P0 ;  /* 0x000000091300720c */ /* 0x000fda0003f04100 */
[----:B------:R-:W-:Y:S05]  /*4d40*/  @!P0 BRA `(.L_x_159) ;  /* 0xfffffffc00488947 */ /* 0x000fea000383ffff */
.L_x_157:
        /* <DEDUP_REMOVED lines=24> */
.L_x_163:
        /* <DEDUP_REMOVED lines=12> */
.L_x_162:
[----:B------:R-:W-:Y:S05]  /*4f90*/  BSYNC.RECONVERGENT B2 ;  /* 0x0000000000027941 */ /* 0x000fea0003800200 */
.L_x_161:
        /* <DEDUP_REMOVED lines=13> */
.L_x_166:
        /* <DEDUP_REMOVED lines=69> */
.L_x_165:
[----:B------:R-:W-:Y:S05]  /*54c0*/  BSYNC.RECONVERGENT B2 ;  /* 0x0000000000027941 */ /* 0x000fea0003800200 */
.L_x_164:
        /* <DEDUP_REMOVED lines=40> */
.L_x_168:
[----:B------:R-:W-:Y:S05]  /*5750*/  BSYNC.RECONVERGENT B2 ;  /* 0x0000000000027941 */ /* 0x000fea0003800200 */
.L_x_167:
        /* <DEDUP_REMOVED lines=18> */
.L_x_160:
[----:B------:R-:W-:Y:S05]  /*5880*/  BSYNC.RECONVERGENT B1 ;  /* 0x0000000000017941 */ /* 0x000fea0003800200 */
.L_x_158:
        /* <DEDUP_REMOVED lines=84> */
.L_x_130:
[----:B------:R-:W-:Y:S05]  /*5dd0*/  BSYNC.RECONVERGENT B0 ;  /* 0x0000000000007941 */ /* 0x000fea0003800200 */
.L_x_114:
[----:B------:R-:W-:Y:S05]  /*5de0*/  @P2 EXIT ;  /* 0x000000000000294d */ /* 0x000fea0003800000 */
[----:B------:R-:W2:Y:S01]  /*5df0*/  LDCU.64 UR8, c[0x0][0x3a0] ;  /* 0x00007400ff0877ac */ /* 0x000ea20008000a00 */
[----:B01----:R-:W0:Y:S01]  /*5e00*/  LDC.64 R6, c[0x0][0x388] ;  /* 0x0000e200ff067b82 */ /* 0x003e220000000a00 */
[----:B------:R-:W1:Y:S01]  /*5e10*/  LDCU.64 UR4, c[0x0][0x3a0] ;  /* 0x00007400ff0477ac */ /* 0x000e620008000a00 */
[----:B--2---:R-:W-:-:S06]  /*5e20*/  DSETP.GT.AND P0, PT, R4, UR8, PT ;  /* 0x0000000804007e2a */ /* 0x004fcc000bf04000 */
[----:B-1----:R-:W-:Y:S02]  /*5e30*/  FSEL R2, R4, UR4, P0 ;  /* 0x0000000404027c08 */ /* 0x002fe40008000000 */
[----:B------:R-:W-:-:S05]  /*5e40*/  FSEL R3, R5, UR5, P0 ;  /* 0x0000000505037c08 */ /* 0x000fca0008000000 */
[----:B0-----:R-:W-:Y:S01]  /*5e50*/  STG.E.64 desc[UR6][R6.64], R2 ;  /* 0x0000000206007986 */ /* 0x001fe2000c101b06 */
[----:B------:R-:W-:Y:S05]  /*5e60*/  EXIT ;  /* 0x000000000000794d */ /* 0x000fea0003800000 */
.L_x_169:
        /* <DEDUP_REMOVED lines=9> */
.L_x_181:


//--------------------- .text._ZN3cub18CUB_300001_SM_10006detail11EmptyKernelIvEEvv --------------------------
	.section	.text._ZN3cub18CUB_300001_SM_10006detail11EmptyKernelIvEEvv,"ax",@progbits
	.align	128
        .global         _ZN3cub18CUB_300001_SM_10006detail11EmptyKernelIvEEvv
        .type           _ZN3cub18CUB_300001_SM_10006detail11EmptyKernelIvEEvv,@function
        .size           _ZN3cub18CUB_300001_SM_10006detail11EmptyKernelIvEEvv,(.L_x_182 - _ZN3cub18CUB_300001_SM_10006detail11EmptyKernelIvEEvv)
        .other          _ZN3cub18CUB_300001_SM_10006detail11EmptyKernelIvEEvv,@"STO_CUDA_ENTRY STV_DEFAULT"
_ZN3cub18CUB_300001_SM_10006detail11EmptyKernelIvEEvv:
.text._ZN3cub18CUB_300001_SM_10006detail11EmptyKernelIvEEvv:
[----:B------:R-:W-:Y:S01]  /*0000*/  LDC R1, c[0x0][0x37c] ;  /* 0x0000df00ff017b82 */ /* 0x000fe20000000800 */
[----:B------:R-:W-:Y:S05]  /*0010*/  EXIT ;  /* 0x000000000000794d */ /* 0x000fea0003800000 */
.L_x_170:
        /* <DEDUP_REMOVED lines=14> */
.L_x_182:


//--------------------- .text._Z4fillPdS_i        --------------------------
	.section	.text._Z4fillPdS_i,"ax",@progbits
	.align	128
        .global         _Z4fillPdS_i
        .type           _Z4fillPdS_i,@function
        .size           _Z4fillPdS_i,(.L_x_178 - _Z4fillPdS_i)
        .other          _Z4fillPdS_i,@"STO_CUDA_ENTRY STV_DEFAULT"
_Z4fillPdS_i:
.text._Z4fillPdS_i:
[----:B------:R-:W-:Y:S01]  /*0000*/  LDC R1, c[0x0][0x37c] ;  /* 0x0000df00ff017b82 */ /* 0x000fe20000000800 */
[----:B------:R-:W0:Y:S07]  /*0010*/  S2R R5, SR_TID.X ;  /* 0x0000000000057919 */ /* 0x000e2e0000002100 */
[----:B------:R-:W1:Y:S01]  /*0020*/  LDC R4, c[0x0][0x390] ;  /* 0x0000e400ff047b82 */ /* 0x000e620000000800 */
[----:B------:R-:W2:Y:S01]  /*0030*/  LDCU.64 UR4, c[0x0][0x358] ;  /* 0x00006b00ff0477ac */ /* 0x000ea20008000a00 */
[----:B------:R-:W-:-:S02]  /*0040*/  IMAD.MOV.U32 R26, RZ, RZ, 0x0 ;  /* 0x00000000ff1a7424 */ /* 0x000fc400078e00ff */
[----:B------:R-:W-:Y:S02]  /*0050*/  HFMA2 R2, -RZ, RZ, 0, 0 ;  /* 0x00000000ff027431 */ /* 0x000fe400000001ff */
[----:B------:R-:W-:Y:S02]  /*0060*/  IMAD.MOV.U32 R27, RZ, RZ, 0x40240000 ;  /* 0x40240000ff1b7424 */ /* 0x000fe400078e00ff */
[----:B------:R-:W-:Y:S01]  /*0070*/  IMAD.MOV.U32 R3, RZ, RZ, 0x40340000 ;  /* 0x40340000ff037424 */ /* 0x000fe200078e00ff */
[----:B------:R-:W0:Y:S01]  /*0080*/  S2UR UR6, SR_CTAID.X ;  /* 0x00000000000679c3 */ /* 0x000e220000002500 */
[----:B------:R-:W-:Y:S02]  /*0090*/  IMAD.MOV.U32 R16, RZ, RZ, 0x0 ;  /* 0x00000000ff107424 */ /* 0x000fe400078e00ff */
[----:B------:R-:W-:-:S05]  /*00a0*/  IMAD.MOV.U32 R17, RZ, RZ, 0x403e0000 ;  /* 0x403e0000ff117424 */ /* 0x000fca00078e00ff */
[----:B------:R-:W0:Y:S08]  /*00b0*/  LDC R0, c[0x0][0x360] ;  /* 0x0000d800ff007b82 */ /* 0x000e300000000800 */
[----:B------:R-:W3:Y:S01]  /*00c0*/  LDC.64 R14, c[0x0][0x388] ;  /* 0x0000e200ff0e7b82 */ /* 0x000ee20000000a00 */
[C---:B-1----:R-:W-:Y:S02]  /*00d0*/  VIADD R7, R4.reuse, 0xffffffff ;  /* 0xffffffff04077836 */ /* 0x042fe40000000000 */
[----:B------:R-:W-:-:S05]  /*00e0*/  IMAD R25, R4, R4, RZ ;  /* 0x0000000404197224 */ /* 0x000fca00078e02ff */
[----:B------:R-:W1:Y:S01]  /*00f0*/  LDC.64 R12, c[0x0][0x380] ;  /* 0x0000e000ff0c7b82 */ /* 0x000e620000000a00 */
[----:B------:R-:W-:-:S07]  /*0100*/  IADD3 R9, PT, PT, R25, -R4, RZ ;  /* 0x8000000419097210 */ /* 0x000fce0007ffe0ff */
[----:B------:R-:W2:Y:S01]  /*0110*/  LDC.64 R18, c[0x0][0x388] ;  /* 0x0000e200ff127b82 */ /* 0x000ea20000000a00 */
[----:B0-----:R-:W-:-:S05]  /*0120*/  IMAD R0, R0, UR6, R5 ;  /* 0x0000000600007c24 */ /* 0x001fca000f8e0205 */
[C---:B------:R-:W-:Y:S02]  /*0130*/  ISETP.GE.U32.AND P0, PT, R0.reuse, R7, PT ;  /* 0x000000070000720c */ /* 0x040fe40003f06070 */
[----:B------:R-:W0:Y:S01]  /*0140*/  LDC.64 R10, c[0x0][0x380] ;  /* 0x0000e000ff0a7b82 */ /* 0x000e220000000a00 */
[----:B---3--:R-:W-:Y:S01]  /*0150*/  IMAD.WIDE R20, R7, 0x8, R14 ;  /* 0x0000000807147825 */ /* 0x008fe200078e020e */
[----:B------:R-:W-:-:S03]  /*0160*/  ISETP.EQ.OR P0, PT, R0, RZ, P0 ;  /* 0x000000ff0000720c */ /* 0x000fc60000702670 */
[----:B------:R-:W-:-:S04]  /*0170*/  IMAD.WIDE.U32 R22, R25, 0x8, R14 ;  /* 0x0000000819167825 */ /* 0x000fc800078e000e */
[----:B-1----:R-:W-:-:S04]  /*0180*/  IMAD.WIDE R4, R7, 0x8, R12 ;  /* 0x0000000807047825 */ /* 0x002fc800078e020c */
[----:B------:R-:W-:Y:S01]  /*0190*/  IMAD.WIDE.U32 R24, R25, 0x8, R12 ;  /* 0x0000000819187825 */ /* 0x000fe200078e000c */
[----:B--2---:R1:W-:Y:S03]  /*01a0*/  STG.E.64 desc[UR4][R18.64], R26 ;  /* 0x0000001a12007986 */ /* 0x0043e6000c101b04 */
[----:B------:R-:W-:-:S04]  /*01b0*/  IMAD.WIDE R14, R9, 0x8, R14 ;  /* 0x00000008090e7825 */ /* 0x000fc800078e020e */
[----:B------:R-:W-:Y:S01]  /*01c0*/  IMAD.WIDE R12, R9, 0x8, R12 ;  /* 0x00000008090c7825 */ /* 0x000fe200078e020c */
[----:B0-----:R1:W-:Y:S04]  /*01d0*/  STG.E.64 desc[UR4][R10.64], R26 ;  /* 0x0000001a0a007986 */ /* 0x0013e8000c101b04 */
[----:B------:R1:W-:Y:S04]  /*01e0*/  STG.E.64 desc[UR4][R20.64], R2 ;  /* 0x0000000214007986 */ /* 0x0003e8000c101b04 */
[----:B------:R1:W-:Y:S04]  /*01f0*/  STG.E.64 desc[UR4][R4.64], R2 ;  /* 0x0000000204007986 */ /* 0x0003e8000c101b04 */
[----:B------:R1:W-:Y:S04]  /*0200*/  STG.E.64 desc[UR4][R22.64+-0x8], R16 ;  /* 0xfffff81016007986 */ /* 0x0003e8000c101b04 */
[----:B------:R1:W-:Y:S04]  /*0210*/  STG.E.64 desc[UR4][R24.64+-0x8], R16 ;  /* 0xfffff81018007986 */ /* 0x0003e8000c101b04 */
[----:B------:R1:W-:Y:S04]  /*0220*/  STG.E.64 desc[UR4][R14.64], R2 ;  /* 0x000000020e007986 */ /* 0x0003e8000c101b04 */
[----:B------:R1:W-:Y:S01]  /*0230*/  STG.E.64 desc[UR4][R12.64], R2 ;  /* 0x000000020c007986 */ /* 0x0003e2000c101b04 */
[----:B------:R-:W-:Y:S05]  /*0240*/  @P0 EXIT ;  /* 0x000000000000094d */ /* 0x000fea0003800000 */
[----:B-1----:R-:W5:Y:S01]  /*0250*/  LDG.E.64 R10, desc[UR4][R10.64] ;  /* 0x000000040a0a7981 */ /* 0x002f62000c1e1b00 */
[----:B------:R-:W0:Y:S01]  /*0260*/  I2F.F64 R12, R7 ;  /* 0x00000007000c7312 */ /* 0x000e220000201c00 */
[----:B------:R-:W-:-:S07]  /*0270*/  IMAD.MOV.U32 R2, RZ, RZ, 0x1 ;  /* 0x00000001ff027424 */ /* 0x000fce00078e00ff */
[----:B0-----:R-:W0:Y:S02]  /*0280*/  MUFU.RCP64H R3, R13 ;  /* 0x0000000d00037308 */ /* 0x001e240000001800 */
[----:B0-----:R-:W-:-:S08]  /*0290*/  DFMA R14, -R12, R2, 1 ;  /* 0x3ff000000c0e742b */ /* 0x001fd00000000102 */
[----:B------:R-:W-:-:S08]  /*02a0*/  DFMA R14, R14, R14, R14 ;  /* 0x0000000e0e0e722b */ /* 0x000fd0000000000e */
[----:B------:R-:W-:-:S08]  /*02b0*/  DFMA R14, R2, R14, R2 ;  /* 0x0000000e020e722b */ /* 0x000fd00000000002 */
[----:B------:R-:W-:-:S08]  /*02c0*/  DFMA R2, -R12, R14, 1 ;  /* 0x3ff000000c02742b */ /* 0x000fd0000000010e */
[----:B------:R-:W-:-:S08]  /*02d0*/  DFMA R2, R14, R2, R14 ;  /* 0x000000020e02722b */ /* 0x000fd0000000000e */
[----:B------:R-:W-:-:S08]  /*02e0*/  DMUL R14, R2, 10 ;  /* 0x40240000020e7828 */ /* 0x000fd00000000000 */
[----:B------:R-:W-:-:S08]  /*02f0*/  DFMA R16, -R12, R14, 10 ;  /* 0x402400000c10742b */ /* 0x000fd0000000010e */
[----:B------:R-:W-:-:S10]  /*0300*/  DFMA R2, R2, R16, R14 ;  /* 0x000000100202722b */ /* 0x000fd4000000000e */
[----:B------:R-:W-:-:S05]  /*0310*/  FFMA R6, RZ, R13, R3 ;  /* 0x0000000dff067223 */ /* 0x000fca0000000003 */
[----:B------:R-:W-:-:S13]  /*0320*/  FSETP.GT.AND P0, PT, |R6|, 1.469367938527859385e-39, PT ;  /* 0x001000000600780b */ /* 0x000fda0003f04200 */
[----:B------:R-:W-:Y:S05]  /*0330*/  @P0 BRA `(.L_x_171) ;  /* 0x0000000000100947 */ /* 0x000fea0003800000 */
[----:B------:R-:W-:-:S07]  /*0340*/  MOV R6, 0x360 ;  /* 0x0000036000067802 */ /* 0x000fce0000000f00 */
[----:B-----5:R-:W-:Y:S05]  /*0350*/  CALL.REL.NOINC `($__internal_0_$__cuda_sm20_div_rn_f64_full) ;  /* 0x0000000000887944 */ /* 0x020fea0003c00000 */
[----:B------:R-:W-:Y:S02]  /*0360*/  IMAD.MOV.U32 R2, RZ, RZ, R18 ;  /* 0x000000ffff027224 */ /* 0x000fe400078e0012 */
[----:B------:R-:W-:-:S07]  /*0370*/  IMAD.MOV.U32 R3, RZ, RZ, R19 ;  /* 0x000000ffff037224 */ /* 0x000fce00078e0013 */
.L_x_171:
[----:B------:R-:W0:Y:S01]  /*0380*/  LDC.64 R12, c[0x0][0x388] ;  /* 0x0000e200ff0c7b82 */ /* 0x000e220000000a00 */
[----:B------:R-:W1:Y:S07]  /*0390*/  I2F.F64.U32 R16, R0 ;  /* 0x0000000000107312 */ /* 0x000e6e0000201800 */
[----:B------:R-:W2:Y:S08]  /*03a0*/  LDC.64 R14, c[0x0][0x380] ;  /* 0x0000e000ff0e7b82 */ /* 0x000eb00000000a00 */
[----:B------:R-:W3:Y:S01]  /*03b0*/  LDC.64 R28, c[0x0][0x380] ;  /* 0x0000e000ff1c7b82 */ /* 0x000ee20000000a00 */
[----:B-1---5:R-:W-:Y:S01]  /*03c0*/  DFMA R10, R16, R2, R10 ;  /* 0x00000002100a722b */ /* 0x022fe2000000000a */
[C---:B------:R-:W-:Y:S01]  /*03d0*/  IADD3 R25, PT, PT, R0.reuse, R9, RZ ;  /* 0x0000000900197210 */ /* 0x040fe20007ffe0ff */
[----:B------:R-:W1:Y:S01]  /*03e0*/  LDCU UR6, c[0x0][0x390] ;  /* 0x00007200ff0677ac */ /* 0x000e620008000800 */
[----:B0-----:R-:W-:-:S05]  /*03f0*/  IMAD.WIDE.U32 R18, R0, 0x8, R12 ;  /* 0x0000000800127825 */ /* 0x001fca00078e000c */
[----:B------:R-:W-:Y:S01]  /*0400*/  STG.E.64 desc[UR4][R18.64], R10 ;  /* 0x0000000a12007986 */ /* 0x000fe2000c101b04 */
[----:B--2---:R-:W-:-:S05]  /*0410*/  IMAD.WIDE.U32 R20, R0, 0x8, R14 ;  /* 0x0000000800147825 */ /* 0x004fca00078e000e */
[----:B------:R1:W-:Y:S04]  /*0420*/  STG.E.64 desc[UR4][R20.64], R10 ;  /* 0x0000000a14007986 */ /* 0x0003e8000c101b04 */
[----:B------:R-:W2:Y:S01]  /*0430*/  LDG.E.64 R22, desc[UR4][R4.64] ;  /* 0x0000000404167981 */ /* 0x000ea2000c1e1b00 */
[----:B------:R-:W-:-:S04]  /*0440*/  IMAD.WIDE.U32 R8, R25, 0x8, R12 ;  /* 0x0000000819087825 */ /* 0x000fc800078e000c */
[----:B------:R-:W-:Y:S01]  /*0450*/  IMAD.WIDE.U32 R24, R25, 0x8, R14 ;  /* 0x0000000819187825 */ /* 0x000fe200078e000e */
[----:B--2---:R-:W-:-:S07]  /*0460*/  DFMA R22, R16, R2, R22 ;  /* 0x000000021016722b */ /* 0x004fce0000000016 */
[----:B------:R-:W-:Y:S04]  /*0470*/  STG.E.64 desc[UR4][R8.64], R22 ;  /* 0x0000001608007986 */ /* 0x000fe8000c101b04 */
[----:B------:R-:W-:Y:S04]  /*0480*/  STG.E.64 desc[UR4][R24.64], R22 ;  /* 0x0000001618007986 */ /* 0x000fe8000c101b04 */
[----:B---3--:R-:W2:Y:S01]  /*0490*/  LDG.E.64 R26, desc[UR4][R28.64] ;  /* 0x000000041c1a7981 */ /* 0x008ea2000c1e1b00 */
[----:B-1----:R-:W-:-:S04]  /*04a0*/  IMAD R21, R0, UR6, RZ ;  /* 0x0000000600157c24 */ /* 0x002fc8000f8e02ff */
[----:B------:R-:W-:-:S04]  /*04b0*/  IMAD.WIDE.U32 R10, R21, 0x8, R12 ;  /* 0x00000008150a7825 */ /* 0x000fc800078e000c */
[----:B------:R-:W-:Y:S01]  /*04c0*/  IMAD.WIDE.U32 R18, R21, 0x8, R14 ;  /* 0x0000000815127825 */ /* 0x000fe200078e000e */
[----:B--2---:R-:W-:-:S07]  /*04d0*/  DFMA R26, R16, R2, R26 ;  /* 0x00000002101a722b */ /* 0x004fce000000001a */
[----:B------:R-:W-:Y:S04]  /*04e0*/  STG.E.64 desc[UR4][R10.64], R26 ;  /* 0x0000001a0a007986 */ /* 0x000fe8000c101b04 */
[----:B------:R-:W-:Y:S04]  /*04f0*/  STG.E.64 desc[UR4][R18.64], R26 ;  /* 0x0000001a12007986 */ /* 0x000fe8000c101b04 */
[----:B------:R-:W2:Y:S01]  /*0500*/  LDG.E.64 R4, desc[UR4][R4.64] ;  /* 0x0000000404047981 */ /* 0x000ea2000c1e1b00 */
[----:B------:R-:W-:-:S04]  /*0510*/  IMAD.IADD R7, R7, 0x1, R21 ;  /* 0x0000000107077824 */ /* 0x000fc800078e0215 */
[----:B------:R-:W-:-:S04]  /*0520*/  IMAD.WIDE.U32 R12, R7, 0x8, R12 ;  /* 0x00000008070c7825 */ /* 0x000fc800078e000c */
[----:B------:R-:W-:Y:S01]  /*0530*/  IMAD.WIDE.U32 R14, R7, 0x8, R14 ;  /* 0x00000008070e7825 */ /* 0x000fe200078e000e */
[----:B--2---:R-:W-:-:S07]  /*0540*/  DFMA R2, R16, R2, R4 ;  /* 0x000000021002722b */ /* 0x004fce0000000004 */
[----:B------:R-:W-:Y:S04]  /*0550*/  STG.E.64 desc[UR4][R12.64], R2 ;  /* 0x000000020c007986 */ /* 0x000fe8000c101b04 */
[----:B------:R-:W-:Y:S01]  /*0560*/  STG.E.64 desc[UR4][R14.64], R2 ;  /* 0x000000020e007986 */ /* 0x000fe2000c101b04 */
[----:B------:R-:W-:Y:S05]  /*0570*/  EXIT ;  /* 0x000000000000794d */ /* 0x000fea0003800000 */
        .weak           $__internal_0_$__cuda_sm20_div_rn_f64_full
        .type           $__internal_0_$__cuda_sm20_div_rn_f64_full,@function
        .size           $__internal_0_$__cuda_sm20_div_rn_f64_full,(.L_x_178 - $__internal_0_$__cuda_sm20_div_rn_f64_full)
$__internal_0_$__cuda_sm20_div_rn_f64_full:
[C---:B------:R-:W-:Y:S01]  /*0580*/  FSETP.GEU.AND P0, PT, |R13|.reuse, 1.469367938527859385e-39, PT ;  /* 0x001000000d00780b */ /* 0x040fe20003f0e200 */
[----:B------:R-:W-:Y:S01]  /*0590*/  IMAD.MOV.U32 R8, RZ, RZ, 0x1ca00000 ;  /* 0x1ca00000ff087424 */ /* 0x000fe200078e00ff */
[C---:B------:R-:W-:Y:S02]  /*05a0*/  LOP3.LUT R2, R13.reuse, 0x800fffff, RZ, 0xc0, !PT ;  /* 0x800fffff0d027812 */ /* 0x040fe400078ec0ff */
[----:B------:R-:W-:Y:S02]  /*05b0*/  MOV R14, 0x1 ;  /* 0x00000001000e7802 */ /* 0x000fe40000000f00 */
[----:B------:R-:W-:Y:S01]  /*05c0*/  LOP3.LUT R3, R2, 0x3ff00000, RZ, 0xfc, !PT ;  /* 0x3ff0000002037812 */ /* 0x000fe200078efcff */
[----:B------:R-:W-:Y:S01]  /*05d0*/  IMAD.MOV.U32 R2, RZ, RZ, R12 ;  /* 0x000000ffff027224 */ /* 0x000fe200078e000c */
[----:B------:R-:W-:Y:S02]  /*05e0*/  LOP3.LUT R20, R13, 0x7ff00000, RZ, 0xc0, !PT ;  /* 0x7ff000000d147812 */ /* 0x000fe400078ec0ff */
[----:B------:R-:W-:-:S02]  /*05f0*/  MOV R22, 0x40200000 ;  /* 0x4020000000167802 */ /* 0x000fc40000000f00 */
[----:B------:R-:W-:Y:S01]  /*0600*/  ISETP.LE.U32.AND P1, PT, R20, 0x40200000, PT ;  /* 0x402000001400780c */ /* 0x000fe20003f23070 */
[----:B------:R-:W-:Y:S01]  /*0610*/  @!P0 DMUL R2, R12, 8.98846567431157953865e+307 ;  /* 0x7fe000000c028828 */ /* 0x000fe20000000000 */
[----:B------:R-:W-:Y:S02]  /*0620*/  IMAD.MOV.U32 R23, RZ, RZ, R20 ;  /* 0x000000ffff177224 */ /* 0x000fe400078e0014 */
[----:B------:R-:W-:Y:S01]  /*0630*/  SEL R18, R8, 0x63400000, !P1 ;  /* 0x6340000008127807 */ /* 0x000fe20004800000 */
[----:B------:R-:W-:Y:S02]  /*0640*/  VIADD R24, R22, 0xffffffff ;  /* 0xffffffff16187836 */ /* 0x000fe40000000000 */
[----:B------:R-:W0:Y:S04]  /*0650*/  MUFU.RCP64H R15, R3 ;  /* 0x00000003000f7308 */ /* 0x000e280000001800 */
[----:B------:R-:W-:-:S02]  /*0660*/  @!P0 LOP3.LUT R23, R3, 0x7ff00000, RZ, 0xc0, !PT ;  /* 0x7ff0000003178812 */ /* 0x000fc400078ec0ff */
[----:B------:R-:W-:Y:S02]  /*0670*/  ISETP.GT.U32.AND P0, PT, R24, 0x7feffffe, PT ;  /* 0x7feffffe1800780c */ /* 0x000fe40003f04070 */
[----:B------:R-:W-:-:S04]  /*0680*/  IADD3 R24, PT, PT, R23, -0x1, RZ ;  /* 0xffffffff17187810 */ /* 0x000fc80007ffe0ff */
[----:B------:R-:W-:Y:S01]  /*0690*/  ISETP.GT.U32.OR P0, PT, R24, 0x7feffffe, P0 ;  /* 0x7feffffe1800780c */ /* 0x000fe20000704470 */
[----:B0-----:R-:W-:-:S08]  /*06a0*/  DFMA R16, R14, -R2, 1 ;  /* 0x3ff000000e10742b */ /* 0x001fd00000000802 */
[----:B------:R-:W-:-:S08]  /*06b0*/  DFMA R16, R16, R16, R16 ;  /* 0x000000101010722b */ /* 0x000fd00000000010 */
[----:B------:R-:W-:-:S08]  /*06c0*/  DFMA R16, R14, R16, R14 ;  /* 0x000000100e10722b */ /* 0x000fd0000000000e */
[----:B------:R-:W-:-:S08]  /*06d0*/  DFMA R14, R16, -R2, 1 ;  /* 0x3ff00000100e742b */ /* 0x000fd00000000802 */
[----:B------:R-:W-:Y:S01]  /*06e0*/  DFMA R16, R16, R14, R16 ;  /* 0x0000000e1010722b */ /* 0x000fe20000000010 */
[----:B------:R-:W-:Y:S01]  /*06f0*/  LOP3.LUT R15, R18, 0x40000, RZ, 0xfc, !PT ;  /* 0x00040000120f7812 */ /* 0x000fe200078efcff */
[----:B------:R-:W-:-:S06]  /*0700*/  IMAD.MOV.U32 R14, RZ, RZ, RZ ;  /* 0x000000ffff0e7224 */ /* 0x000fcc00078e00ff */
[----:B------:R-:W-:-:S08]  /*0710*/  DMUL R18, R16, R14 ;  /* 0x0000000e10127228 */ /* 0x000fd00000000000 */
[----:B------:R-:W-:-:S08]  /*0720*/  DFMA R20, R18, -R2, R14 ;  /* 0x800000021214722b */ /* 0x000fd0000000000e */
[----:B------:R-:W-:Y:S01]  /*0730*/  DFMA R16, R16, R20, R18 ;  /* 0x000000141010722b */ /* 0x000fe20000000012 */
[----:B------:R-:W-:Y:S10]  /*0740*/  @P0 BRA `(.L_x_172) ;  /* 0x0000000000740947 */ /* 0x000ff40003800000 */
[----:B------:R-:W-:Y:S01]  /*0750*/  LOP3.LUT R20, R13, 0x7ff00000, RZ, 0xc0, !PT ;  /* 0x7ff000000d147812 */ /* 0x000fe200078ec0ff */
[----:B------:R-:W-:-:S03]  /*0760*/  IMAD.MOV.U32 R18, RZ, RZ, 0x40200000 ;  /* 0x40200000ff127424 */ /* 0x000fc600078e00ff */
[----:B------:R-:W-:Y:S01]  /*0770*/  ISETP.LE.U32.AND P0, PT, R20, 0x40200000, PT ;  /* 0x402000001400780c */ /* 0x000fe20003f03070 */
[----:B------:R-:W-:Y:S02]  /*0780*/  IMAD.MOV R19, RZ, RZ, -R20 ;  /* 0x000000ffff137224 */ /* 0x000fe400078e0a14 */
[----:B------:R-:W-:-:S03]  /*0790*/  IMAD.MOV.U32 R20, RZ, RZ, RZ ;  /* 0x000000ffff147224 */ /* 0x000fc600078e00ff */
[----:B------:R-:W-:Y:S02]  /*07a0*/  VIADDMNMX R18, R19, R18, 0xb9600000, !PT ;  /* 0xb960000013127446 */ /* 0x000fe40007800112 */
[----:B------:R-:W-:Y:S02]  /*07b0*/  SEL R19, R8, 0x63400000, !P0 ;  /* 0x6340000008137807 */ /* 0x000fe40004000000 */
[----:B------:R-:W-:-:S04]  /*07c0*/  VIMNMX R8, PT, PT, R18, 0x46a00000, PT ;  /* 0x46a0000012087848 */ /* 0x000fc80003fe0100 */
[----:B------:R-:W-:-:S05]  /*07d0*/  IADD3 R8, PT, PT, R8, -R19, RZ ;  /* 0x8000001308087210 */ /* 0x000fca0007ffe0ff */
[----:B------:R-:W-:-:S06]  /*07e0*/  VIADD R21, R8, 0x7fe00000 ;  /* 0x7fe0000008157836 */ /* 0x000fcc0000000000 */
[----:B------:R-:W-:-:S10]  /*07f0*/  DMUL R18, R16, R20 ;  /* 0x0000001410127228 */ /* 0x000fd40000000000 */
[----:B------:R-:W-:-:S13]  /*0800*/  FSETP.GTU.AND P0, PT, |R19|, 1.469367938527859385e-39, PT ;  /* 0x001000001300780b */ /* 0x000fda0003f0c200 */
[----:B------:R-:W-:Y:S05]  /*0810*/  @P0 BRA `(.L_x_173) ;  /* 0x0000000000840947 */ /* 0x000fea0003800000 */
[----:B------:R-:W-:Y:S01]  /*0820*/  DFMA R2, R16, -R2, R14 ;  /* 0x800000021002722b */ /* 0x000fe2000000000e */
[----:B------:R-:W-:-:S09]  /*0830*/  MOV R20, RZ ;  /* 0x000000ff00147202 */ /* 0x000fd20000000f00 */
[C---:B------:R-:W-:Y:S02]  /*0840*/  FSETP.NEU.AND P0, PT, R3.reuse, RZ, PT ;  /* 0x000000ff0300720b */ /* 0x040fe40003f0d000 */
[----:B------:R-:W-:-:S04]  /*0850*/  LOP3.LUT R13, R3, 0x80000000, R13, 0x48, !PT ;  /* 0x80000000030d7812 */ /* 0x000fc800078e480d */
[----:B------:R-:W-:-:S07]  /*0860*/  LOP3.LUT R21, R13, R21, RZ, 0xfc, !PT ;  /* 0x000000150d157212 */ /* 0x000fce00078efcff */
[----:B------:R-:W-:Y:S05]  /*0870*/  @!P0 BRA `(.L_x_173) ;  /* 0x00000000006c8947 */ /* 0x000fea0003800000 */
[----:B------:R-:W-:Y:S02]  /*0880*/  IMAD.MOV R3, RZ, RZ, -R8 ;  /* 0x000000ffff037224 */ /* 0x000fe400078e0a08 */
[----:B------:R-:W-:-:S06]  /*0890*/  IMAD.MOV.U32 R2, RZ, RZ, RZ ;  /* 0x000000ffff027224 */ /* 0x000fcc00078e00ff */
[----:B------:R-:W-:Y:S02]  /*08a0*/  DFMA R2, R18, -R2, R16 ;  /* 0x800000021202722b */ /* 0x000fe40000000010 */
[----:B------:R-:W-:-:S04]  /*08b0*/  DMUL.RP R16, R16, R20 ;  /* 0x0000001410107228 */ /* 0x000fc80000008000 */
[----:B------:R-:W-:-:S04]  /*08c0*/  IADD3 R2, PT, PT, -R8, -0x43300000, RZ ;  /* 0xbcd0000008027810 */ /* 0x000fc80007ffe1ff */
[----:B------:R-:W-:Y:S02]  /*08d0*/  FSETP.NEU.AND P0, PT, |R3|, R2, PT ;  /* 0x000000020300720b */ /* 0x000fe40003f0d200 */
[----:B------:R-:W-:Y:S02]  /*08e0*/  LOP3.LUT R13, R17, R13, RZ, 0x3c, !PT ;  /* 0x0000000d110d7212 */ /* 0x000fe400078e3cff */
[----:B------:R-:W-:Y:S02]  /*08f0*/  FSEL R18, R16, R18, !P0 ;  /* 0x0000001210127208 */ /* 0x000fe40004000000 */
[----:B------:R-:W-:Y:S01]  /*0900*/  FSEL R19, R13, R19, !P0 ;  /* 0x000000130d137208 */ /* 0x000fe20004000000 */
[----:B------:R-:W-:Y:S06]  /*0910*/  BRA `(.L_x_173) ;  /* 0x0000000000447947 */ /* 0x000fec0003800000 */
.L_x_172:
[----:B------:R-:W-:-:S14]  /*0920*/  DSETP.NAN.AND P0, PT, R12, R12, PT ;  /* 0x0000000c0c00722a */ /* 0x000fdc0003f08000 */
[----:B------:R-:W-:Y:S05]  /*0930*/  @P0 BRA `(.L_x_174) ;  /* 0x0000000000340947 */ /* 0x000fea0003800000 */
[----:B------:R-:W-:Y:S01]  /*0940*/  ISETP.NE.AND P0, PT, R22, R23, PT ;  /* 0x000000171600720c */ /* 0x000fe20003f05270 */
[----:B------:R-:W-:Y:S01]  /*0950*/  IMAD.MOV.U32 R19, RZ, RZ, -0x80000 ;  /* 0xfff80000ff137424 */ /* 0x000fe200078e00ff */
[----:B------:R-:W-:-:S11]  /*0960*/  MOV R18, 0x0 ;  /* 0x0000000000127802 */ /* 0x000fd60000000f00 */
[----:B------:R-:W-:Y:S05]  /*0970*/  @!P0 BRA `(.L_x_173) ;  /* 0x00000000002c8947 */ /* 0x000fea0003800000 */
[----:B------:R-:W-:Y:S02]  /*0980*/  ISETP.NE.AND P0, PT, R22, 0x7ff00000, PT ;  /* 0x7ff000001600780c */ /* 0x000fe40003f05270 */
[----:B------:R-:W-:Y:S02]  /*0990*/  LOP3.LUT R12, R13, 0x40240000, RZ, 0x3c, !PT ;  /* 0x402400000d0c7812 */ /* 0x000fe400078e3cff */
[----:B------:R-:W-:Y:S02]  /*09a0*/  ISETP.EQ.OR P0, PT, R23, RZ, !P0 ;  /* 0x000000ff1700720c */ /* 0x000fe40004702670 */
[----:B------:R-:W-:-:S11]  /*09b0*/  LOP3.LUT R19, R12, 0x80000000, RZ, 0xc0, !PT ;  /* 0x800000000c137812 */ /* 0x000fd600078ec0ff */
[----:B------:R-:W-:Y:S01]  /*09c0*/  @P0 LOP3.LUT R2, R19, 0x7ff00000, RZ, 0xfc, !PT ;  /* 0x7ff0000013020812 */ /* 0x000fe200078efcff */
[----:B------:R-:W-:Y:S01]  /*09d0*/  @!P0 IMAD.MOV.U32 R18, RZ, RZ, RZ ;  /* 0x000000ffff128224 */ /* 0x000fe200078e00ff */
[----:B------:R-:W-:-:S03]  /*09e0*/  @P0 MOV R18, RZ ;  /* 0x000000ff00120202 */ /* 0x000fc60000000f00 */
[----:B------:R-:W-:Y:S01]  /*09f0*/  @P0 IMAD.MOV.U32 R19, RZ, RZ, R2 ;  /* 0x000000ffff130224 */ /* 0x000fe200078e0002 */
[----:B------:R-:W-:Y:S06]  /*0a00*/  BRA `(.L_x_173) ;  /* 0x0000000000087947 */ /* 0x000fec0003800000 */
.L_x_174:
[----:B------:R-:W-:Y:S01]  /*0a10*/  LOP3.LUT R19, R13, 0x80000, RZ, 0xfc, !PT ;  /* 0x000800000d137812 */ /* 0x000fe200078efcff */
[----:B------:R-:W-:-:S07]  /*0a20*/  IMAD.MOV.U32 R18, RZ, RZ, R12 ;  /* 0x000000ffff127224 */ /* 0x000fce00078e000c */
.L_x_173:
[----:B------:R-:W-:Y:S01]  /*0a30*/  MOV R2, R6 ;  /* 0x0000000600027202 */ /* 0x000fe20000000f00 */
[----:B------:R-:W-:-:S04]  /*0a40*/  IMAD.MOV.U32 R3, RZ, RZ, 0x0 ;  /* 0x00000000ff037424 */ /* 0x000fc800078e00ff */
[----:B------:R-:W-:Y:S05]  /*0a50*/  RET.REL.NODEC R2 `(_Z4fillPdS_i) ;  /* 0xfffffff402687950 */ /* 0x000fea0003c3ffff */
.L_x_175:
        /* <DEDUP_REMOVED lines=10> */
.L_x_178:


//--------------------- .text._Z6updatePdS_i      --------------------------
	.section	.text._Z6updatePdS_i,"ax",@progbits
	.align	128
        .global         _Z6updatePdS_i
        .type           _Z6updatePdS_i,@function
        .size           _Z6updatePdS_i,(.L_x_184 - _Z6updatePdS_i)
        .other          _Z6updatePdS_i,@"STO_CUDA_ENTRY STV_DEFAULT"
_Z6updatePdS_i:
.text._Z6updatePdS_i:
[----:B------:R-:W-:Y:S01]  /*0000*/  LDC R1, c[0x0][0x37c] ;  /* 0x0000df00ff017b82 */ /* 0x000fe20000000800 */
[----:B------:R-:W0:Y:S07]  /*0010*/  S2R R3, SR_TID.X ;  /* 0x0000000000037919 */ /* 0x000e2e0000002100 */
[----:B------:R-:W0:Y:S01]  /*0020*/  S2UR UR4, SR_CTAID.X ;  /* 0x00000000000479c3 */ /* 0x000e220000002500 */
[----:B------:R-:W1:Y:S07]  /*0030*/  S2R R2, SR_TID.Y ;  /* 0x0000000000027919 */ /* 0x000e6e0000002200 */
[----:B------:R-:W0:Y:S08]  /*0040*/  LDC R4, c[0x0][0x360] ;  /* 0x0000d800ff047b82 */ /* 0x000e300000000800 */
[----:B------:R-:W2:Y:S08]  /*0050*/  LDC R11, c[0x0][0x390] ;  /* 0x0000e400ff0b7b82 */ /* 0x000eb00000000800 */
[----:B------:R-:W1:Y:S08]  /*0060*/  S2UR UR5, SR_CTAID.Y ;  /* 0x00000000000579c3 */ /* 0x000e700000002600 */
[----:B------:R-:W1:Y:S01]  /*0070*/  LDC R9, c[0x0][0x364] ;  /* 0x0000d900ff097b82 */ /* 0x000e620000000800 */
[----:B0-----:R-:W-:Y:S01]  /*0080*/  IMAD R4, R4, UR4, R3 ;  /* 0x0000000404047c24 */ /* 0x001fe2000f8e0203 */
[----:B--2---:R-:W-:-:S04]  /*0090*/  IADD3 R0, PT, PT, R11, -0x1, RZ ;  /* 0xffffffff0b007810 */ /* 0x004fc80007ffe0ff */
[----:B------:R-:W-:-:S04]  /*00a0*/  ISETP.GE.U32.AND P0, PT, R4, R0, PT ;  /* 0x000000000400720c */ /* 0x000fc80003f06070 */
[----:B------:R-:W-:Y:S01]  /*00b0*/  ISETP.EQ.OR P0, PT, R4, RZ, P0 ;  /* 0x000000ff0400720c */ /* 0x000fe20000702670 */
[----:B-1----:R-:W-:-:S12]  /*00c0*/  IMAD R9, R9, UR5, R2 ;  /* 0x0000000509097c24 */ /* 0x002fd8000f8e0202 */
[----:B------:R-:W-:Y:S05]  /*00d0*/  @P0 EXIT ;  /* 0x000000000000094d */ /* 0x000fea0003800000 */
[----:B------:R-:W-:-:S04]  /*00e0*/  ISETP.GE.U32.AND P0, PT, R9, R0, PT ;  /* 0x000000000900720c */ /* 0x000fc80003f06070 */
[----:B------:R-:W-:-:S13]  /*00f0*/  ISETP.EQ.OR P0, PT, R9, RZ, P0 ;  /* 0x000000ff0900720c */ /* 0x000fda0000702670 */
[----:B------:R-:W-:Y:S05]  /*0100*/  @P0 EXIT ;  /* 0x000000000000094d */ /* 0x000fea0003800000 */
[----:B------:R-:W0:Y:S01]  /*0110*/  LDC.64 R2, c[0x0][0x380] ;  /* 0x0000e000ff027b82 */ /* 0x000e220000000a00 */
[----:B------:R-:W1:Y:S01]  /*0120*/  LDCU.64 UR4, c[0x0][0x358] ;  /* 0x00006b00ff0477ac */ /* 0x000e620008000a00 */
[CC--:B------:R-:W-:Y:S02]  /*0130*/  IMAD R0, R4.reuse, R11.reuse, R9 ;  /* 0x0000000b04007224 */ /* 0x0c0fe400078e0209 */
[----:B------:R-:W-:-:S03]  /*0140*/  IMAD R8, R4, R11, -R11 ;  /* 0x0000000b04087224 */ /* 0x000fc600078e0a0b */
[C---:B------:R-:W-:Y:S01]  /*0150*/  IADD3 R5, PT, PT, R0.reuse, -0x1, RZ ;  /* 0xffffffff00057810 */ /* 0x040fe20007ffe0ff */
[----:B------:R-:W2:Y:S01]  /*0160*/  LDC.64 R12, c[0x0][0x388] ;  /* 0x0000e200ff0c7b82 */ /* 0x000ea20000000a00 */
[C---:B------:R-:W-:Y:S02]  /*0170*/  IADD3 R7, PT, PT, R0.reuse, 0x1, RZ ;  /* 0x0000000100077810 */ /* 0x040fe40007ffe0ff */
[----:B------:R-:W-:Y:S02]  /*0180*/  IADD3 R9, PT, PT, R9, R8, RZ ;  /* 0x0000000809097210 */ /* 0x000fe40007ffe0ff */
[----:B------:R-:W-:Y:S01]  /*0190*/  IADD3 R11, PT, PT, R0, R11, RZ ;  /* 0x0000000b000b7210 */ /* 0x000fe20007ffe0ff */
[----:B0-----:R-:W-:-:S04]  /*01a0*/  IMAD.WIDE.U32 R4, R5, 0x8, R2 ;  /* 0x0000000805047825 */ /* 0x001fc800078e0002 */
[--C-:B------:R-:W-:Y:S02]  /*01b0*/  IMAD.WIDE.U32 R6, R7, 0x8, R2.reuse ;  /* 0x0000000807067825 */ /* 0x100fe400078e0002 */
[----:B-1----:R-:W3:Y:S02]  /*01c0*/  LDG.E.64 R4, desc[UR4][R4.64] ;  /* 0x0000000404047981 */ /* 0x002ee4000c1e1b00 */
[--C-:B------:R-:W-:Y:S02]  /*01d0*/  IMAD.WIDE.U32 R8, R9, 0x8, R2.reuse ;  /* 0x0000000809087825 */ /* 0x100fe400078e0002 */
[----:B------:R-:W3:Y:S02]  /*01e0*/  LDG.E.64 R6, desc[UR4][R6.64] ;  /* 0x0000000406067981 */ /* 0x000ee4000c1e1b00 */
[----:B------:R-:W-:Y:S02]  /*01f0*/  IMAD.WIDE.U32 R10, R11, 0x8, R2 ;  /* 0x000000080b0a7825 */ /* 0x000fe400078e0002 */
[----:B------:R-:W4:Y:S04]  /*0200*/  LDG.E.64 R8, desc[UR4][R8.64] ;  /* 0x0000000408087981 */ /* 0x000f28000c1e1b00 */
[----:B------:R-:W5:Y:S01]  /*0210*/  LDG.E.64 R10, desc[UR4][R10.64] ;  /* 0x000000040a0a7981 */ /* 0x000f62000c1e1b00 */
[----:B---3--:R-:W-:Y:S01]  /*0220*/  DADD R2, R4, R6 ;  /* 0x0000000004027229 */ /* 0x008fe20000000006 */
[----:B--2---:R-:W-:-:S07]  /*0230*/  IMAD.WIDE.U32 R4, R0, 0x8, R12 ;  /* 0x0000000800047825 */ /* 0x004fce00078e000c */
[----:B----4-:R-:W-:-:S08]  /*0240*/  DADD R2, R2, R8 ;  /* 0x0000000002027229 */ /* 0x010fd00000000008 */
[----:B-----5:R-:W-:-:S08]  /*0250*/  DADD R2, R2, R10 ;  /* 0x0000000002027229 */ /* 0x020fd0000000000a */
[----:B------:R-:W-:-:S07]  /*0260*/  DMUL R2, R2, 0.25 ;  /* 0x3fd0000002027828 */ /* 0x000fce0000000000 */
[----:B------:R-:W-:Y:S01]  /*0270*/  STG.E.64 desc[UR4][R4.64], R2 ;  /* 0x0000000204007986 */ /* 0x000fe2000c101b04 */
[----:B------:R-:W-:Y:S05]  /*0280*/  EXIT ;  /* 0x000000000000794d */ /* 0x000fea0003800000 */
.L_x_176:
        /* <DEDUP_REMOVED lines=15> */
.L_x_184:


//--------------------- .text._Z6my_subPdS_S_i    --------------------------
	.section	.text._Z6my_subPdS_S_i,"ax",@progbits
	.align	128
        .global         _Z6my_subPdS_S_i
        .type           _Z6my_subPdS_S_i,@function
        .size           _Z6my_subPdS_S_i,(.L_x_185 - _Z6my_subPdS_S_i)
        .other          _Z6my_subPdS_S_i,@"STO_CUDA_ENTRY STV_DEFAULT"
_Z6my_subPdS_S_i:
.text._Z6my_subPdS_S_i:
[----:B------:R-:W-:Y:S01]  /*0000*/  LDC R1, c[0x0][0x37c] ;  /* 0x0000df00ff017b82 */ /* 0x000fe20000000800 */
[----:B------:R-:W0:Y:S07]  /*0010*/  S2R R3, SR_TID.X ;  /* 0x0000000000037919 */ /* 0x000e2e0000002100 */
[----:B------:R-:W0:Y:S01]  /*0020*/  S2UR UR5, SR_CTAID.X ;  /* 0x00000000000579c3 */ /* 0x000e220000002500 */
[----:B------:R-:W1:Y:S01]  /*0030*/  LDCU UR7, c[0x0][0x398] ;  /* 0x00007300ff0777ac */ /* 0x000e620008000800 */
[----:B------:R-:W2:Y:S06]  /*0040*/  S2R R2, SR_TID.Y ;  /* 0x0000000000027919 */ /* 0x000eac0000002200 */
[----:B------:R-:W0:Y:S08]  /*0050*/  LDC R0, c[0x0][0x360] ;  /* 0x0000d800ff007b82 */ /* 0x000e300000000800 */
[----:B------:R-:W2:Y:S01]  /*0060*/  S2UR UR6, SR_CTAID.Y ;  /* 0x00000000000679c3 */ /* 0x000ea20000002600 */
[----:B-1----:R-:W-:-:S07]  /*0070*/  UIADD3 UR4, UPT, UPT, UR7, -0x1, URZ ;  /* 0xffffffff07047890 */ /* 0x002fce000fffe0ff */
[----:B------:R-:W2:Y:S01]  /*0080*/  LDC R7, c[0x0][0x364] ;  /* 0x0000d900ff077b82 */ /* 0x000ea20000000800 */
[----:B0-----:R-:W-:-:S05]  /*0090*/  IMAD R0, R0, UR5, R3 ;  /* 0x0000000500007c24 */ /* 0x001fca000f8e0203 */
[----:B------:R-:W-:-:S04]  /*00a0*/  ISETP.GE.U32.AND P0, PT, R0, UR4, PT ;  /* 0x0000000400007c0c */ /* 0x000fc8000bf06070 */
[----:B------:R-:W-:Y:S01]  /*00b0*/  ISETP.EQ.OR P0, PT, R0, RZ, P0 ;  /* 0x000000ff0000720c */ /* 0x000fe20000702670 */
[----:B--2---:R-:W-:-:S12]  /*00c0*/  IMAD R7, R7, UR6, R2 ;  /* 0x0000000607077c24 */ /* 0x004fd8000f8e0202 */
[----:B------:R-:W-:Y:S05]  /*00d0*/  @P0 EXIT ;  /* 0x000000000000094d */ /* 0x000fea0003800000 */
[----:B------:R-:W-:-:S04]  /*00e0*/  ISETP.GE.U32.AND P0, PT, R7, UR4, PT ;  /* 0x0000000407007c0c */ /* 0x000fc8000bf06070 */
[----:B------:R-:W-:-:S13]  /*00f0*/  ISETP.EQ.OR P0, PT, R7, RZ, P0 ;  /* 0x000000ff0700720c */ /* 0x000fda0000702670 */
[----:B------:R-:W-:Y:S05]  /*0100*/  @P0 EXIT ;  /* 0x000000000000094d */ /* 0x000fea0003800000 */
[----:B------:R-:W0:Y:S01]  /*0110*/  LDC.64 R2, c[0x0][0x388] ;  /* 0x0000e200ff027b82 */ /* 0x000e220000000a00 */
[----:B------:R-:W1:Y:S01]  /*0120*/  LDCU.64 UR4, c[0x0][0x358] ;  /* 0x00006b00ff0477ac */ /* 0x000e620008000a00 */
[----:B------:R-:W-:-:S06]  /*0130*/  IMAD R13, R0, UR7, R7 ;  /* 0x00000007000d7c24 */ /* 0x000fcc000f8e0207 */
[----:B------:R-:W2:Y:S08]  /*0140*/  LDC.64 R4, c[0x0][0x380] ;  /* 0x0000e000ff047b82 */ /* 0x000eb00000000a00 */
[----:B------:R-:W3:Y:S01]  /*0150*/  LDC.64 R8, c[0x0][0x390] ;  /* 0x0000e400ff087b82 */ /* 0x000ee20000000a00 */
[----:B0-----:R-:W-:-:S06]  /*0160*/  IMAD.WIDE.U32 R2, R13, 0x8, R2 ;  /* 0x000000080d027825 */ /* 0x001fcc00078e0002 */
[----:B-1----:R-:W4:Y:S01]  /*0170*/  LDG.E.64 R2, desc[UR4][R2.64] ;  /* 0x0000000402027981 */ /* 0x002f22000c1e1b00 */
[----:B--2---:R-:W-:-:S06]  /*0180*/  IMAD.WIDE.U32 R4, R13, 0x8, R4 ;  /* 0x000000080d047825 */ /* 0x004fcc00078e0004 */
[----:B------:R-:W4:Y:S02]  /*0190*/  LDG.E.64 R4, desc[UR4][R4.64] ;  /* 0x0000000404047981 */ /* 0x000f24000c1e1b00 */
[----:B----4-:R-:W-:-:S08]  /*01a0*/  DADD R6, R2, -R4 ;  /* 0x0000000002067229 */ /* 0x010fd00000000804 */
[----:B------:R-:W-:Y:S01]  /*01b0*/  DADD R10, -RZ, |R6| ;  /* 0x00000000ff0a7229 */ /* 0x000fe20000000506 */
[----:B---3--:R-:W-:-:S06]  /*01c0*/  IMAD.WIDE.U32 R6, R13, 0x8, R8 ;  /* 0x000000080d067825 */ /* 0x008fcc00078e0008 */
[----:B------:R-:W-:Y:S01]  /*01d0*/  STG.E.64 desc[UR4][R6.64], R10 ;  /* 0x0000000a06007986 */ /* 0x000fe2000c101b04 */
[----:B------:R-:W-:Y:S05]  /*01e0*/  EXIT ;  /* 0x000000000000794d */ /* 0x000fea0003800000 */
.L_x_177:
        /* <DEDUP_REMOVED lines=9> */
.L_x_185:


//--------------------- .nv.shared._ZN3cub18CUB_300001_SM_10006detail6reduce28DeviceReduceSingleTileKernelINS2_10policy_hubIdyN4cuda3__47maximumIvEEE10Policy1000EPdSB_iS8_ddNS5_3std3__410__identityEEEvT0_T1_T2_T3_T4_T6_ --------------------------
	.section	.nv.shared._ZN3cub18CUB_300001_SM_10006detail6reduce28DeviceReduceSingleTileKernelINS2_10policy_hubIdyN4cuda3__47maximumIvEEE10Policy1000EPdSB_iS8_ddNS5_3std3__410__identityEEEvT0_T1_T2_T3_T4_T6_,"aw",@nobits
	.sectionflags	@""
	.align	8
.nv.shared._ZN3cub18CUB_300001_SM_10006detail6reduce28DeviceReduceSingleTileKernelINS2_10policy_hubIdyN4cuda3__47maximumIvEEE10Policy1000EPdSB_iS8_ddNS5_3std3__410__identityEEEvT0_T1_T2_T3_T4_T6_:
	.zero		1104


//--------------------- .nv.shared.reserved.0     --------------------------
	.section	.nv.shared.reserved.0,"aw",@nobits
	.weak		__nv_reservedSMEM_offset_0_alias
	.size		__nv_reservedSMEM_offset_0_alias, 0, 64
	.other		__nv_reservedSMEM_offset_0_alias,@"STO_CUDA_RESERVED_SHARED STV_DEFAULT"
__nv_reservedSMEM_offset_0_alias:
	.zero		0
	.zero		64


//--------------------- .nv.global                --------------------------
	.section	.nv.global,"aw",@nobits
.nv.global:
	.type		_ZN34_INTERNAL_fab146a4_4_k_cu_05ae43d76thrust24THRUST_300001_SM_1000_NS12placeholders2_5E,@object
	.size		_ZN34_INTERNAL_fab146a4_4_k_cu_05ae43d76thrust24THRUST_300001_SM_1000_NS12placeholders2_5E,(_ZN34_INTERNAL_fab146a4_4_k_cu_05ae43d74cuda3std3__45__cpo6cbeginE - _ZN34_INTERNAL_fab146a4_4_k_cu_05ae43d76thrust24THRUST_300001_SM_1000_NS12placeholders2_5E)
_ZN34_INTERNAL_fab146a4_4_k_cu_05ae43d76thrust24THRUST_300001_SM_1000_NS12placeholders2_5E:
	.zero		1
	.type		_ZN34_INTERNAL_fab146a4_4_k_cu_05ae43d74cuda3std3__45__cpo6cbeginE,@object
	.size		_ZN34_INTERNAL_fab146a4_4_k_cu_05ae43d74cuda3std3__45__cpo6cbeginE,(_ZN34_INTERNAL_fab146a4_4_k_cu_05ae43d74cuda3std6ranges3__45__cpo6cbeginE - _ZN34_INTERNAL_fab146a4_4_k_cu_05ae43d74cuda3std3__45__cpo6cbeginE)
_ZN34_INTERNAL_fab146a4_4_k_cu_05ae43d74cuda3std3__45__cpo6cbeginE:
	.zero		1
	.type		_ZN34_INTERNAL_fab146a4_4_k_cu_05ae43d74cuda3std6ranges3__45__cpo6cbeginE,@object
	.size		_ZN34_INTERNAL_fab146a4_4_k_cu_05ae43d74cuda3std6ranges3__45__cpo6cbeginE,(_ZN34_INTERNAL_fab146a4_4_k_cu_05ae43d74cuda3std3__48in_placeE - _ZN34_INTERNAL_fab146a4_4_k_cu_05ae43d74cuda3std6ranges3__45__cpo6cbeginE)
_ZN34_INTERNAL_fab146a4_4_k_cu_05ae43d74cuda3std6ranges3__45__cpo6cbeginE:
	.zero		1
	.type		_ZN34_INTERNAL_fab146a4_4_k_cu_05ae43d74cuda3std3__48in_placeE,@object
	.size		_ZN34_INTERNAL_fab146a4_4_k_cu_05ae43d74cuda3std3__48in_placeE,(_ZN34_INTERNAL_fab146a4_4_k_cu_05ae43d74cuda3std6ranges3__45__cpo4sizeE - _ZN34_INTERNAL_fab146a4_4_k_cu_05ae43d74cuda3std3__48in_placeE)
_ZN34_INTERNAL_fab146a4_4_k_cu_05ae43d74cuda3std3__48in_placeE:
	.zero		1
	.type		_ZN34_INTERNAL_fab146a4_4_k_cu_05ae43d74cuda3std6ranges3__45__cpo4sizeE,@object
	.size		_ZN34_INTERNAL_fab146a4_4_k_cu_05ae43d74cuda3std6ranges3__45__cpo4sizeE,(_ZN34_INTERNAL_fab146a4_4_k_cu_05ae43d76thrust24THRUST_300001_SM_1000_NS12placeholders2_9E - _ZN34_INTERNAL_fab146a4_4_k_cu_05ae43d74cuda3std6ranges3__45__cpo4sizeE)
_ZN34_INTERNAL_fab146a4_4_k_cu_05ae43d74cuda3std6ranges3__45__cpo4sizeE:
	.zero		1
	.type		_ZN34_INTERNAL_fab146a4_4_k_cu_05ae43d76thrust24THRUST_300001_SM_1000_NS12placeholders2_9E,@object
	.size		_ZN34_INTERNAL_fab146a4_4_k_cu_05ae43d76thrust24THRUST_300001_SM_1000_NS12placeholders2_9E,(_ZN34_INTERNAL_fab146a4_4_k_cu_05ae43d74cuda3std3__45__cpo7crbeginE - _ZN34_INTERNAL_fab146a4_4_k_cu_05ae43d76thrust24THRUST_300001_SM_1000_NS12placeholders2_9E)
_ZN34_INTERNAL_fab146a4_4_k_cu_05ae43d76thrust24THRUST_300001_SM_1000_NS12placeholders2_9E:
	.zero		1
	.type		_ZN34_INTERNAL_fab146a4_4_k_cu_05ae43d74cuda3std3__45__cpo7crbeginE,@object
	.size		_ZN34_INTERNAL_fab146a4_4_k_cu_05ae43d74cuda3std3__45__cpo7crbeginE,(_ZN34_INTERNAL_fab146a4_4_k_cu_05ae43d74cuda3std6ranges3__45__cpo4nextE - _ZN34_INTERNAL_fab146a4_4_k_cu_05ae43d74cuda3std3__45__cpo7crbeginE)
_ZN34_INTERNAL_fab146a4_4_k_cu_05ae43d74cuda3std3__45__cpo7crbeginE:
	.zero		1
	.type		_ZN34_INTERNAL_fab146a4_4_k_cu_05ae43d74cuda3std6ranges3__45__cpo4nextE,@object
	.size		_ZN34_INTERNAL_fab146a4_4_k_cu_05ae43d74cuda3std6ranges3__45__cpo4nextE,(_ZN34_INTERNAL_fab146a4_4_k_cu_05ae43d74cuda3std6ranges3__45__cpo4swapE - _ZN34_INTERNAL_fab146a4_4_k_cu_05ae43d74cuda3std6ranges3__45__cpo4nextE)
_ZN34_INTERNAL_fab146a4_4_k_cu_05ae43d74cuda3std6ranges3__45__cpo4nextE:
	.zero		1
	.type		_ZN34_INTERNAL_fab146a4_4_k_cu_05ae43d74cuda3std6ranges3__45__cpo4swapE,@object
	.size		_ZN34_INTERNAL_fab146a4_4_k_cu_05ae43d74cuda3std6ranges3__45__cpo4swapE,(_ZN34_INTERNAL_fab146a4_4_k_cu_05ae43d76thrust24THRUST_300001_SM_1000_NS12placeholders2_1E - _ZN34_INTERNAL_fab146a4_4_k_cu_05ae43d74cuda3std6ranges3__45__cpo4swapE)
_ZN34_INTERNAL_fab146a4_4_k_cu_05ae43d74cuda3std6ranges3__45__cpo4swapE:
	.zero		1
	.type		_ZN34_INTERNAL_fab146a4_4_k_cu_05ae43d76thrust24THRUST_300001_SM_1000_NS12placeholders2_1E,@object
	.size		_ZN34_INTERNAL_fab146a4_4_k_cu_05ae43d76thrust24THRUST_300001_SM_1000_NS12placeholders2_1E,(_ZN34_INTERNAL_fab146a4_4_k_cu_05ae43d76thrust24THRUST_300001_SM_1000_NS12placeholders2_3E - _ZN34_INTERNAL_fab146a4_4_k_cu_05ae43d76thrust24THRUST_300001_SM_1000_NS12placeholders2_1E)
_ZN34_INTERNAL_fab146a4_4_k_cu_05ae43d76thrust24THRUST_300001_SM_1000_NS12placeholders2_1E:
	.zero		1
	.type		_ZN34_INTERNAL_fab146a4_4_k_cu_05ae43d76thrust24THRUST_300001_SM_1000_NS12placeholders2_3E,@object
	.size		_ZN34_INTERNAL_fab146a4_4_k_cu_05ae43d76thrust24THRUST_300001_SM_1000_NS12placeholders2_3E,(_ZN34_INTERNAL_fab146a4_4_k_cu_05ae43d74cuda3std3__45__cpo5beginE - _ZN34_INTERNAL_fab146a4_4_k_cu_05ae43d76thrust24THRUST_300001_SM_1000_NS12placeholders2_3E)
_ZN34_INTERNAL_fab146a4_4_k_cu_05ae43d76thrust24THRUST_300001_SM_1000_NS12placeholders2_3E:
	.zero		1
	.type		_ZN34_INTERNAL_fab146a4_4_k_cu_05ae43d74cuda3std3__45__cpo5beginE,@object
	.size		_ZN34_INTERNAL_fab146a4_4_k_cu_05ae43d74cuda3std3__45__cpo5beginE,(_ZN34_INTERNAL_fab146a4_4_k_cu_05ae43d74cuda3std6ranges3__45__cpo5beginE - _ZN34_INTERNAL_fab146a4_4_k_cu_05ae43d74cuda3std3__45__cpo5beginE)
_ZN34_INTERNAL_fab146a4_4_k_cu_05ae43d74cuda3std3__45__cpo5beginE:
	.zero		1
	.type		_ZN34_INTERNAL_fab146a4_4_k_cu_05ae43d74cuda3std6ranges3__45__cpo5beginE,@object
	.size		_ZN34_INTERNAL_fab146a4_4_k_cu_05ae43d74cuda3std6ranges3__45__cpo5beginE,(_ZN34_INTERNAL_fab146a4_4_k_cu_05ae43d74cuda3std3__436_GLOBAL__N__fab146a4_4_k_cu_05ae43d76ignoreE - _ZN34_INTERNAL_fab146a4_4_k_cu_05ae43d74cuda3std6ranges3__45__cpo5beginE)
_ZN34_INTERNAL_fab146a4_4_k_cu_05ae43d74cuda3std6ranges3__45__cpo5beginE:
	.zero		1
	.type		_ZN34_INTERNAL_fab146a4_4_k_cu_05ae43d74cuda3std3__436_GLOBAL__N__fab146a4_4_k_cu_05ae43d76ignoreE,@object
	.size		_ZN34_INTERNAL_fab146a4_4_k_cu_05ae43d74cuda3std3__436_GLOBAL__N__fab146a4_4_k_cu_05ae43d76ignoreE,(_ZN34_INTERNAL_fab146a4_4_k_cu_05ae43d74cuda3std6ranges3__45__cpo4dataE - _ZN34_INTERNAL_fab146a4_4_k_cu_05ae43d74cuda3std3__436_GLOBAL__N__fab146a4_4_k_cu_05ae43d76ignoreE)
_ZN34_INTERNAL_fab146a4_4_k_cu_05ae43d74cuda3std3__436_GLOBAL__N__fab146a4_4_k_cu_05ae43d76ignoreE:
	.zero		1
	.type		_ZN34_INTERNAL_fab146a4_4_k_cu_05ae43d74cuda3std6ranges3__45__cpo4dataE,@object
	.size		_ZN34_INTERNAL_fab146a4_4_k_cu_05ae43d74cuda3std6ranges3__45__cpo4dataE,(_ZN34_INTERNAL_fab146a4_4_k_cu_05ae43d76thrust24THRUST_300001_SM_1000_NS12placeholders2_7E - _ZN34_INTERNAL_fab146a4_4_k_cu_05ae43d74cuda3std6ranges3__45__cpo4dataE)
_ZN34_INTERNAL_fab146a4_4_k_cu_05ae43d74cuda3std6ranges3__45__cpo4dataE:
	.zero		1
	.type		_ZN34_INTERNAL_fab146a4_4_k_cu_05ae43d76thrust24THRUST_300001_SM_1000_NS12placeholders2_7E,@object
	.size		_ZN34_INTERNAL_fab146a4_4_k_cu_05ae43d76thrust24THRUST_300001_SM_1000_NS12placeholders2_7E,(_ZN34_INTERNAL_fab146a4_4_k_cu_05ae43d74cuda3std3__45__cpo6rbeginE - _ZN34_INTERNAL_fab146a4_4_k_cu_05ae43d76thrust24THRUST_300001_SM_1000_NS12placeholders2_7E)
_ZN34_INTERNAL_fab146a4_4_k_cu_05ae43d76thrust24THRUST_300001_SM_1000_NS12placeholders2_7E:
	.zero		1
	.type		_ZN34_INTERNAL_fab146a4_4_k_cu_05ae43d74cuda3std3__45__cpo6rbeginE,@object
	.size		_ZN34_INTERNAL_fab146a4_4_k_cu_05ae43d74cuda3std3__45__cpo6rbeginE,(_ZN34_INTERNAL_fab146a4_4_k_cu_05ae43d74cuda3std6ranges3__45__cpo7advanceE - _ZN34_INTERNAL_fab146a4_4_k_cu_05ae43d74cuda3std3__45__cpo6rbeginE)
_ZN34_INTERNAL_fab146a4_4_k_cu_05ae43d74cuda3std3__45__cpo6rbeginE:
	.zero		1
	.type		_ZN34_INTERNAL_fab146a4_4_k_cu_05ae43d74cuda3std6ranges3__45__cpo7advanceE,@object
	.size		_ZN34_INTERNAL_fab146a4_4_k_cu_05ae43d74cuda3std6ranges3__45__cpo7advanceE,(_ZN34_INTERNAL_fab146a4_4_k_cu_05ae43d74cuda3std3__47nulloptE - _ZN34_INTERNAL_fab146a4_4_k_cu_05ae43d74cuda3std6ranges3__45__cpo7advanceE)
_ZN34_INTERNAL_fab146a4_4_k_cu_05ae43d74cuda3std6ranges3__45__cpo7advanceE:
	.zero		1
	.type		_ZN34_INTERNAL_fab146a4_4_k_cu_05ae43d74cuda3std3__47nulloptE,@object
	.size		_ZN34_INTERNAL_fab146a4_4_k_cu_05ae43d74cuda3std3__47nulloptE,(_ZN34_INTERNAL_fab146a4_4_k_cu_05ae43d74cuda3std6ranges3__45__cpo8distanceE - _ZN34_INTERNAL_fab146a4_4_k_cu_05ae43d74cuda3std3__47nulloptE)
_ZN34_INTERNAL_fab146a4_4_k_cu_05ae43d74cuda3std3__47nulloptE:
	.zero		1
	.type		_ZN34_INTERNAL_fab146a4_4_k_cu_05ae43d74cuda3std6ranges3__45__cpo8distanceE,@object
	.size		_ZN34_INTERNAL_fab146a4_4_k_cu_05ae43d74cuda3std6ranges3__45__cpo8distanceE,(_ZN34_INTERNAL_fab146a4_4_k_cu_05ae43d76thrust24THRUST_300001_SM_1000_NS12placeholders2_6E - _ZN34_INTERNAL_fab146a4_4_k_cu_05ae43d74cuda3std6ranges3__45__cpo8distanceE)
_ZN34_INTERNAL_fab146a4_4_k_cu_05ae43d74cuda3std6ranges3__45__cpo8distanceE:
	.zero		1
	.type		_ZN34_INTERNAL_fab146a4_4_k_cu_05ae43d76thrust24THRUST_300001_SM_1000_NS12placeholders2_6E,@object
	.size		_ZN34_INTERNAL_fab146a4_4_k_cu_05ae43d76thrust24THRUST_300001_SM_1000_NS12placeholders2_6E,(_ZN34_INTERNAL_fab146a4_4_k_cu_05ae43d74cuda3std3__45__cpo4cendE - _ZN34_INTERNAL_fab146a4_4_k_cu_05ae43d76thrust24THRUST_300001_SM_1000_NS12placeholders2_6E)
_ZN34_INTERNAL_fab146a4_4_k_cu_05ae43d76thrust24THRUST_300001_SM_1000_NS12placeholders2_6E:
	.zero		1
	.type		_ZN34_INTERNAL_fab146a4_4_k_cu_05ae43d74cuda3std3__45__cpo4cendE,@object
	.size		_ZN34_INTERNAL_fab146a4_4_k_cu_05ae43d74cuda3std3__45__cpo4cendE,(_ZN34_INTERNAL_fab146a4_4_k_cu_05ae43d74cuda3std6ranges3__45__cpo4cendE - _ZN34_INTERNAL_fab146a4_4_k_cu_05ae43d74cuda3std3__45__cpo4cendE)
_ZN34_INTERNAL_fab146a4_4_k_cu_05ae43d74cuda3std3__45__cpo4cendE:
	.zero		1
	.type		_ZN34_INTERNAL_fab146a4_4_k_cu_05ae43d74cuda3std6ranges3__45__cpo4cendE,@object
	.size		_ZN34_INTERNAL_fab146a4_4_k_cu_05ae43d74cuda3std6ranges3__45__cpo4cendE,(_ZN34_INTERNAL_fab146a4_4_k_cu_05ae43d74cuda3std3__420unreachable_sentinelE - _ZN34_INTERNAL_fab146a4_4_k_cu_05ae43d74cuda3std6ranges3__45__cpo4cendE)
_ZN34_INTERNAL_fab146a4_4_k_cu_05ae43d74cuda3std6ranges3__45__cpo4cendE:
	.zero		1
	.type		_ZN34_INTERNAL_fab146a4_4_k_cu_05ae43d74cuda3std3__420unreachable_sentinelE,@object
	.size		_ZN34_INTERNAL_fab146a4_4_k_cu_05ae43d74cuda3std3__420unreachable_sentinelE,(_ZN34_INTERNAL_fab146a4_4_k_cu_05ae43d74cuda3std6ranges3__45__cpo5ssizeE - _ZN34_INTERNAL_fab146a4_4_k_cu_05ae43d74cuda3std3__420unreachable_sentinelE)
_ZN34_INTERNAL_fab146a4_4_k_cu_05ae43d74cuda3std3__420unreachable_sentinelE:
	.zero		1
	.type		_ZN34_INTERNAL_fab146a4_4_k_cu_05ae43d74cuda3std6ranges3__45__cpo5ssizeE,@object
	.size		_ZN34_INTERNAL_fab146a4_4_k_cu_05ae43d74cuda3std6ranges3__45__cpo5ssizeE,(_ZN34_INTERNAL_fab146a4_4_k_cu_05ae43d76thrust24THRUST_300001_SM_1000_NS12placeholders3_10E - _ZN34_INTERNAL_fab146a4_4_k_cu_05ae43d74cuda3std6ranges3__45__cpo5ssizeE)
_ZN34_INTERNAL_fab146a4_4_k_cu_05ae43d74cuda3std6ranges3__45__cpo5ssizeE:
	.zero		1
	.type		_ZN34_INTERNAL_fab146a4_4_k_cu_05ae43d76thrust24THRUST_300001_SM_1000_NS12placeholders3_10E,@object
	.size		_ZN34_INTERNAL_fab146a4_4_k_cu_05ae43d76thrust24THRUST_300001_SM_1000_NS12placeholders3_10E,(_ZN34_INTERNAL_fab146a4_4_k_cu_05ae43d74cuda3std3__45__cpo5crendE - _ZN34_INTERNAL_fab146a4_4_k_cu_05ae43d76thrust24THRUST_300001_SM_1000_NS12placeholders3_10E)
_ZN34_INTERNAL_fab146a4_4_k_cu_05ae43d76thrust24THRUST_300001_SM_1000_NS12placeholders3_10E:
	.zero		1
	.type		_ZN34_INTERNAL_fab146a4_4_k_cu_05ae43d74cuda3std3__45__cpo5crendE,@object
	.size		_ZN34_INTERNAL_fab146a4_4_k_cu_05ae43d74cuda3std3__45__cpo5crendE,(_ZN34_INTERNAL_fab146a4_4_k_cu_05ae43d74cuda3std6ranges3__45__cpo4prevE - _ZN34_INTERNAL_fab146a4_4_k_cu_05ae43d74cuda3std3__45__cpo5crendE)
_ZN34_INTERNAL_fab146a4_4_k_cu_05ae43d74cuda3std3__45__cpo5crendE:
	.zero		1
	.type		_ZN34_INTERNAL_fab146a4_4_k_cu_05ae43d74cuda3std6ranges3__45__cpo4prevE,@object
	.size		_ZN34_INTERNAL_fab146a4_4_k_cu_05ae43d74cuda3std6ranges3__45__cpo4prevE,(_ZN34_INTERNAL_fab146a4_4_k_cu_05ae43d74cuda3std6ranges3__45__cpo9iter_moveE - _ZN34_INTERNAL_fab146a4_4_k_cu_05ae43d74cuda3std6ranges3__45__cpo4prevE)
_ZN34_INTERNAL_fab146a4_4_k_cu_05ae43d74cuda3std6ranges3__45__cpo4prevE:
	.zero		1
	.type		_ZN34_INTERNAL_fab146a4_4_k_cu_05ae43d74cuda3std6ranges3__45__cpo9iter_moveE,@object
	.size		_ZN34_INTERNAL_fab146a4_4_k_cu_05ae43d74cuda3std6ranges3__45__cpo9iter_moveE,(_ZN34_INTERNAL_fab146a4_4_k_cu_05ae43d76thrust24THRUST_300001_SM_1000_NS12placeholders2_2E - _ZN34_INTERNAL_fab146a4_4_k_cu_05ae43d74cuda3std6ranges3__45__cpo9iter_moveE)
_ZN34_INTERNAL_fab146a4_4_k_cu_05ae43d74cuda3std6ranges3__45__cpo9iter_moveE:
	.zero		1
	.type		_ZN34_INTERNAL_fab146a4_4_k_cu_05ae43d76thrust24THRUST_300001_SM_1000_NS12placeholders2_2E,@object
	.size		_ZN34_INTERNAL_fab146a4_4_k_cu_05ae43d76thrust24THRUST_300001_SM_1000_NS12placeholders2_2E,(_ZN34_INTERNAL_fab146a4_4_k_cu_05ae43d76thrust24THRUST_300001_SM_1000_NS12placeholders2_4E - _ZN34_INTERNAL_fab146a4_4_k_cu_05ae43d76thrust24THRUST_300001_SM_1000_NS12placeholders2_2E)
_ZN34_INTERNAL_fab146a4_4_k_cu_05ae43d76thrust24THRUST_300001_SM_1000_NS12placeholders2_2E:
	.zero		1
	.type		_ZN34_INTERNAL_fab146a4_4_k_cu_05ae43d76thrust24THRUST_300001_SM_1000_NS12placeholders2_4E,@object
	.size		_ZN34_INTERNAL_fab146a4_4_k_cu_05ae43d76thrust24THRUST_300001_SM_1000_NS12placeholders2_4E,(_ZN34_INTERNAL_fab146a4_4_k_cu_05ae43d74cuda3std3__45__cpo3endE - _ZN34_INTERNAL_fab146a4_4_k_cu_05ae43d76thrust24THRUST_300001_SM_1000_NS12placeholders2_4E)
_ZN34_INTERNAL_fab146a4_4_k_cu_05ae43d76thrust24THRUST_300001_SM_1000_NS12placeholders2_4E:
	.zero		1
	.type		_ZN34_INTERNAL_fab146a4_4_k_cu_05ae43d74cuda3std3__45__cpo3endE,@object
	.size		_ZN34_INTERNAL_fab146a4_4_k_cu_05ae43d74cuda3std3__45__cpo3endE,(_ZN34_INTERNAL_fab146a4_4_k_cu_05ae43d74cuda3std6ranges3__45__cpo3endE - _ZN34_INTERNAL_fab146a4_4_k_cu_05ae43d74cuda3std3__45__cpo3endE)
_ZN34_INTERNAL_fab146a4_4_k_cu_05ae43d74cuda3std3__45__cpo3endE:
	.zero		1
	.type		_ZN34_INTERNAL_fab146a4_4_k_cu_05ae43d74cuda3std6ranges3__45__cpo3endE,@object
	.size		_ZN34_INTERNAL_fab146a4_4_k_cu_05ae43d74cuda3std6ranges3__45__cpo3endE,(_ZN34_INTERNAL_fab146a4_4_k_cu_05ae43d74cuda3std3__419piecewise_constructE - _ZN34_INTERNAL_fab146a4_4_k_cu_05ae43d74cuda3std6ranges3__45__cpo3endE)
_ZN34_INTERNAL_fab146a4_4_k_cu_05ae43d74cuda3std6ranges3__45__cpo3endE:
	.zero		1
	.type		_ZN34_INTERNAL_fab146a4_4_k_cu_05ae43d74cuda3std3__419piecewise_constructE,@object
	.size		_ZN34_INTERNAL_fab146a4_4_k_cu_05ae43d74cuda3std3__419piecewise_constructE,(_ZN34_INTERNAL_fab146a4_4_k_cu_05ae43d74cuda3std6ranges3__45__cpo5cdataE - _ZN34_INTERNAL_fab146a4_4_k_cu_05ae43d74cuda3std3__419piecewise_constructE)
_ZN34_INTERNAL_fab146a4_4_k_cu_05ae43d74cuda3std3__419piecewise_constructE:
	.zero		1
	.type		_ZN34_INTERNAL_fab146a4_4_k_cu_05ae43d74cuda3std6ranges3__45__cpo5cdataE,@object
	.size		_ZN34_INTERNAL_fab146a4_4_k_cu_05ae43d74cuda3std6ranges3__45__cpo5cdataE,(_ZN34_INTERNAL_fab146a4_4_k_cu_05ae43d76thrust24THRUST_300001_SM_1000_NS12placeholders2_8E - _ZN34_INTERNAL_fab146a4_4_k_cu_05ae43d74cuda3std6ranges3__45__cpo5cdataE)
_ZN34_INTERNAL_fab146a4_4_k_cu_05ae43d74cuda3std6ranges3__45__cpo5cdataE:
	.zero		1
	.type		_ZN34_INTERNAL_fab146a4_4_k_cu_05ae43d76thrust24THRUST_300001_SM_1000_NS12placeholders2_8E,@object
	.size		_ZN34_INTERNAL_fab146a4_4_k_cu_05ae43d76thrust24THRUST_300001_SM_1000_NS12placeholders2_8E,(_ZN34_INTERNAL_fab146a4_4_k_cu_05ae43d74cuda3std3__45__cpo4rendE - _ZN34_INTERNAL_fab146a4_4_k_cu_05ae43d76thrust24THRUST_300001_SM_1000_NS12placeholders2_8E)
_ZN34_INTERNAL_fab146a4_4_k_cu_05ae43d76thrust24THRUST_300001_SM_1000_NS12placeholders2_8E:
	.zero		1
	.type		_ZN34_INTERNAL_fab146a4_4_k_cu_05ae43d74cuda3std3__45__cpo4rendE,@object
	.size		_ZN34_INTERNAL_fab146a4_4_k_cu_05ae43d74cuda3std3__45__cpo4rendE,(_ZN34_INTERNAL_fab146a4_4_k_cu_05ae43d74cuda3std6ranges3__45__cpo9iter_swapE - _ZN34_INTERNAL_fab146a4_4_k_cu_05ae43d74cuda3std3__45__cpo4rendE)
_ZN34_INTERNAL_fab146a4_4_k_cu_05ae43d74cuda3std3__45__cpo4rendE:
	.zero		1
	.type		_ZN34_INTERNAL_fab146a4_4_k_cu_05ae43d74cuda3std6ranges3__45__cpo9iter_swapE,@object
	.size		_ZN34_INTERNAL_fab146a4_4_k_cu_05ae43d74cuda3std6ranges3__45__cpo9iter_swapE,(_ZN34_INTERNAL_fab146a4_4_k_cu_05ae43d74cuda3std3__48unexpectE - _ZN34_INTERNAL_fab146a4_4_k_cu_05ae43d74cuda3std6ranges3__45__cpo9iter_swapE)
_ZN34_INTERNAL_fab146a4_4_k_cu_05ae43d74cuda3std6ranges3__45__cpo9iter_swapE:
	.zero		1
	.type		_ZN34_INTERNAL_fab146a4_4_k_cu_05ae43d74cuda3std3__48unexpectE,@object
	.size		_ZN34_INTERNAL_fab146a4_4_k_cu_05ae43d74cuda3std3__48unexpectE,(_ZN34_INTERNAL_fab146a4_4_k_cu_05ae43d76thrust24THRUST_300001_SM_1000_NS6system6detail10sequential3seqE - _ZN34_INTERNAL_fab146a4_4_k_cu_05ae43d74cuda3std3__48unexpectE)
_ZN34_INTERNAL_fab146a4_4_k_cu_05ae43d74cuda3std3__48unexpectE:
	.zero		1
	.type		_ZN34_INTERNAL_fab146a4_4_k_cu_05ae43d76thrust24THRUST_300001_SM_1000_NS6system6detail10sequential3seqE,@object
	.size		_ZN34_INTERNAL_fab146a4_4_k_cu_05ae43d76thrust24THRUST_300001_SM_1000_NS6system6detail10sequential3seqE,(.L_29 - _ZN34_INTERNAL_fab146a4_4_k_cu_05ae43d76thrust24THRUST_300001_SM_1000_NS6system6detail10sequential3seqE)
_ZN34_INTERNAL_fab146a4_4_k_cu_05ae43d76thrust24THRUST_300001_SM_1000_NS6system6detail10sequential3seqE:
	.zero		1
.L_29:


//--------------------- .nv.shared._ZN3cub18CUB_300001_SM_10006detail6reduce18DeviceReduceKernelINS2_10policy_hubIdyN4cuda3__47maximumIvEEE10Policy1000EPdyS8_dNS5_3std3__410__identityEEEvT0_PT3_T1_NS0_13GridEvenShareISI_EET2_T4_ --------------------------
	.section	.nv.shared._ZN3cub18CUB_300001_SM_10006detail6reduce18DeviceReduceKernelINS2_10policy_hubIdyN4cuda3__47maximumIvEEE10Policy1000EPdyS8_dNS5_3std3__410__identityEEEvT0_PT3_T1_NS0_13GridEvenShareISI_EET2_T4_,"aw",@nobits
	.sectionflags	@""
	.align	8
.nv.shared._ZN3cub18CUB_300001_SM_10006detail6reduce18DeviceReduceKernelINS2_10policy_hubIdyN4cuda3__47maximumIvEEE10Policy1000EPdyS8_dNS5_3std3__410__identityEEEvT0_PT3_T1_NS0_13GridEvenShareISI_EET2_T4_:
	.zero		1104


//--------------------- .nv.shared._ZN3cub18CUB_300001_SM_10006detail6reduce28DeviceReduceSingleTileKernelINS2_10policy_hubIdyN4cuda3__47maximumIvEEE10Policy1000EPdSB_yS8_ddNS5_3std3__410__identityEEEvT0_T1_T2_T3_T4_T6_ --------------------------
	.section	.nv.shared._ZN3cub18CUB_300001_SM_10006detail6reduce28DeviceReduceSingleTileKernelINS2_10policy_hubIdyN4cuda3__47maximumIvEEE10Policy1000EPdSB_yS8_ddNS5_3std3__410__identityEEEvT0_T1_T2_T3_T4_T6_,"aw",@nobits
	.sectionflags	@""
	.align	8
.nv.shared._ZN3cub18CUB_300001_SM_10006detail6reduce28DeviceReduceSingleTileKernelINS2_10policy_hubIdyN4cuda3__47maximumIvEEE10Policy1000EPdSB_yS8_ddNS5_3std3__410__identityEEEvT0_T1_T2_T3_T4_T6_:
	.zero		1104


//--------------------- .nv.constant0._ZN3cub18CUB_300001_SM_10006detail6reduce28DeviceReduceSingleTileKernelINS2_10policy_hubIdyN4cuda3__47maximumIvEEE10Policy1000EPdSB_iS8_ddNS5_3std3__410__identityEEEvT0_T1_T2_T3_T4_T6_ --------------------------
	.section	.nv.constant0._ZN3cub18CUB_300001_SM_10006detail6reduce28DeviceReduceSingleTileKernelINS2_10policy_hubIdyN4cuda3__47maximumIvEEE10Policy1000EPdSB_iS8_ddNS5_3std3__410__identityEEEvT0_T1_T2_T3_T4_T6_,"a",@progbits
	.sectionflags	@""
	.align	4
.nv.constant0._ZN3cub18CUB_300001_SM_10006detail6reduce28DeviceReduceSingleTileKernelINS2_10policy_hubIdyN4cuda3__47maximumIvEEE10Policy1000EPdSB_iS8_ddNS5_3std3__410__identityEEEvT0_T1_T2_T3_T4_T6_:
	.zero		929


//--------------------- .nv.constant0._ZN3cub18CUB_300001_SM_10006detail6reduce18DeviceReduceKernelINS2_10policy_hubIdyN4cuda3__47maximumIvEEE10Policy1000EPdyS8_dNS5_3std3__410__identityEEEvT0_PT3_T1_NS0_13GridEvenShareISI_EET2_T4_ --------------------------
	.section	.nv.constant0._ZN3cub18CUB_300001_SM_10006detail6reduce18DeviceReduceKernelINS2_10policy_hubIdyN4cuda3__47maximumIvEEE10Policy1000EPdyS8_dNS5_3std3__410__identityEEEvT0_PT3_T1_NS0_13GridEvenShareISI_EET2_T4_,"a",@progbits
	.sectionflags	@""
	.align	4
.nv.constant0._ZN3cub18CUB_300001_SM_10006detail6reduce18DeviceReduceKernelINS2_10policy_hubIdyN4cuda3__47maximumIvEEE10Policy1000EPdyS8_dNS5_3std3__410__identityEEEvT0_PT3_T1_NS0_13GridEvenShareISI_EET2_T4_:
	.zero		994


//--------------------- .nv.constant0._ZN3cub18CUB_300001_SM_10006detail6reduce28DeviceReduceSingleTileKernelINS2_10policy_hubIdyN4cuda3__47maximumIvEEE10Policy1000EPdSB_yS8_ddNS5_3std3__410__identityEEEvT0_T1_T2_T3_T4_T6_ --------------------------
	.section	.nv.constant0._ZN3cub18CUB_300001_SM_10006detail6reduce28DeviceReduceSingleTileKernelINS2_10policy_hubIdyN4cuda3__47maximumIvEEE10Policy1000EPdSB_yS8_ddNS5_3std3__410__identityEEEvT0_T1_T2_T3_T4_T6_,"a",@progbits
	.sectionflags	@""
	.align	4
.nv.constant0._ZN3cub18CUB_300001_SM_10006detail6reduce28DeviceReduceSingleTileKernelINS2_10policy_hubIdyN4cuda3__47maximumIvEEE10Policy1000EPdSB_yS8_ddNS5_3std3__410__identityEEEvT0_T1_T2_T3_T4_T6_:
	.zero		937


//--------------------- .nv.constant0._ZN3cub18CUB_300001_SM_10006detail11EmptyKernelIvEEvv --------------------------
	.section	.nv.constant0._ZN3cub18CUB_300001_SM_10006detail11EmptyKernelIvEEvv,"a",@progbits
	.sectionflags	@""
	.align	4
.nv.constant0._ZN3cub18CUB_300001_SM_10006detail11EmptyKernelIvEEvv:
	.zero		896


//--------------------- .nv.constant0._Z4fillPdS_i --------------------------
	.section	.nv.constant0._Z4fillPdS_i,"a",@progbits
	.sectionflags	@""
	.align	4
.nv.constant0._Z4fillPdS_i:
	.zero		916


//--------------------- .nv.constant0._Z6updatePdS_i --------------------------
	.section	.nv.constant0._Z6updatePdS_i,"a",@progbits
	.sectionflags	@""
	.align	4
.nv.constant0._Z6updatePdS_i:
	.zero		916


//--------------------- .nv.constant0._Z6my_subPdS_S_i --------------------------
	.section	.nv.constant0._Z6my_subPdS_S_i,"a",@progbits
	.sectionflags	@""
	.align	4
.nv.constant0._Z6my_subPdS_S_i:
	.zero		924


//--------------------- SYMBOLS --------------------------

	.type		.nv.reservedSmem.offset0,@object
	.size		.nv.reservedSmem.offset0,0x4
	.type		.nv.reservedSmem.cap,@object
	.size		.nv.reservedSmem.cap,0x4
